//
// Generated by NVIDIA NVVM Compiler
//
// Compiler Build ID: CL-36424714
// Cuda compilation tools, release 13.0, V13.0.88
// Based on NVVM 20.0.0
//

.version 9.0
.target sm_100
.address_size 64

	// .globl	tropical_maxplus_f32_nn
// _ZZ23tropical_maxplus_f32_nnE2As has been demoted
// _ZZ23tropical_maxplus_f32_nnE2Bs has been demoted
// _ZZ23tropical_minplus_f32_nnE2As has been demoted
// _ZZ23tropical_minplus_f32_nnE2Bs has been demoted
// _ZZ22tropical_maxmul_f32_nnE2As has been demoted
// _ZZ22tropical_maxmul_f32_nnE2Bs has been demoted
// _ZZ23tropical_maxplus_f64_nnE2As has been demoted
// _ZZ23tropical_maxplus_f64_nnE2Bs has been demoted
// _ZZ35tropical_maxplus_f32_nn_with_argmaxE2As has been demoted
// _ZZ35tropical_maxplus_f32_nn_with_argmaxE2Bs has been demoted
// _ZZ35tropical_minplus_f32_nn_with_argmaxE2As has been demoted
// _ZZ35tropical_minplus_f32_nn_with_argmaxE2Bs has been demoted
// _ZZ35tropical_maxplus_f64_nn_with_argmaxE2As has been demoted
// _ZZ35tropical_maxplus_f64_nn_with_argmaxE2Bs has been demoted
// _ZZ35tropical_minplus_f64_nn_with_argmaxE2As has been demoted
// _ZZ35tropical_minplus_f64_nn_with_argmaxE2Bs has been demoted

.visible .entry tropical_maxplus_f32_nn(
	.param .u64 .ptr .align 1 tropical_maxplus_f32_nn_param_0,
	.param .u64 .ptr .align 1 tropical_maxplus_f32_nn_param_1,
	.param .u64 .ptr .align 1 tropical_maxplus_f32_nn_param_2,
	.param .u32 tropical_maxplus_f32_nn_param_3,
	.param .u32 tropical_maxplus_f32_nn_param_4,
	.param .u32 tropical_maxplus_f32_nn_param_5
)
{
	.reg .pred 	%p<99>;
	.reg .b32 	%r<127>;
	.reg .b32 	%f<1411>;
	.reg .b64 	%rd<64>;
	// demoted variable
	.shared .align 4 .b8 _ZZ23tropical_maxplus_f32_nnE2As[8192];
	// demoted variable
	.shared .align 4 .b8 _ZZ23tropical_maxplus_f32_nnE2Bs[8192];
	ld.param.u64 	%rd9, [tropical_maxplus_f32_nn_param_0];
	ld.param.u64 	%rd10, [tropical_maxplus_f32_nn_param_1];
	ld.param.u64 	%rd11, [tropical_maxplus_f32_nn_param_2];
	ld.param.u32 	%r46, [tropical_maxplus_f32_nn_param_3];
	ld.param.u32 	%r47, [tropical_maxplus_f32_nn_param_4];
	ld.param.u32 	%r48, [tropical_maxplus_f32_nn_param_5];
	cvta.to.global.u64 	%rd1, %rd9;
	cvta.to.global.u64 	%rd2, %rd10;
	cvta.to.global.u64 	%rd3, %rd11;
	add.s32 	%r49, %r46, 63;
	shr.s32 	%r50, %r49, 31;
	shr.u32 	%r51, %r50, 26;
	add.s32 	%r52, %r49, %r51;
	shr.s32 	%r53, %r52, 6;
	mov.u32 	%r54, %ctaid.x;
	div.u32 	%r2, %r54, %r53;
	mul.lo.s32 	%r55, %r2, %r53;
	sub.s32 	%r1, %r54, %r55;
	mov.u32 	%r3, %tid.y;
	shl.b32 	%r56, %r3, 4;
	mov.u32 	%r4, %tid.x;
	add.s32 	%r5, %r56, %r4;
	shr.u32 	%r6, %r5, 6;
	and.b32  	%r7, %r5, 31;
	setp.lt.s32 	%p1, %r48, 1;
	mov.f32 	%f1363, 0fFF800000;
	mov.f32 	%f1364, %f1363;
	mov.f32 	%f1365, %f1363;
	mov.f32 	%f1366, %f1363;
	mov.f32 	%f1367, %f1363;
	mov.f32 	%f1368, %f1363;
	mov.f32 	%f1369, %f1363;
	mov.f32 	%f1370, %f1363;
	mov.f32 	%f1371, %f1363;
	mov.f32 	%f1372, %f1363;
	mov.f32 	%f1373, %f1363;
	mov.f32 	%f1374, %f1363;
	mov.f32 	%f1375, %f1363;
	mov.f32 	%f1376, %f1363;
	mov.f32 	%f1377, %f1363;
	mov.f32 	%f1378, %f1363;
	@%p1 bra 	$L__BB0_35;
	shr.u32 	%r59, %r5, 5;
	and.b32  	%r60, %r5, 63;
	shl.b32 	%r61, %r1, 6;
	or.b32  	%r8, %r61, %r60;
	shl.b32 	%r62, %r2, 6;
	add.s32 	%r9, %r62, %r59;
	shl.b32 	%r63, %r5, 2;
	mov.u32 	%r64, _ZZ23tropical_maxplus_f32_nnE2As;
	add.s32 	%r10, %r64, %r63;
	mul.lo.s32 	%r11, %r9, %r48;
	and.b32  	%r65, %r5, 32736;
	or.b32  	%r66, %r65, %r7;
	shl.b32 	%r67, %r66, 2;
	mov.u32 	%r68, _ZZ23tropical_maxplus_f32_nnE2Bs;
	add.s32 	%r12, %r68, %r67;
	shl.b32 	%r69, %r48, 3;
	add.s32 	%r13, %r11, %r69;
	add.s32 	%r14, %r9, 16;
	shl.b32 	%r70, %r48, 4;
	add.s32 	%r15, %r70, %r11;
	add.s32 	%r16, %r9, 24;
	add.s32 	%r17, %r15, %r69;
	add.s32 	%r18, %r9, 32;
	shl.b32 	%r71, %r48, 5;
	add.s32 	%r19, %r71, %r11;
	add.s32 	%r20, %r9, 40;
	add.s32 	%r21, %r19, %r69;
	add.s32 	%r22, %r70, %r19;
	add.s32 	%r23, %r9, 56;
	add.s32 	%r24, %r22, %r69;
	shl.b32 	%r72, %r4, 4;
	add.s32 	%r25, %r64, %r72;
	shl.b32 	%r73, %r3, 9;
	add.s32 	%r26, %r68, %r73;
	add.s32 	%r125, %r6, 16;
	mov.b32 	%r126, 0;
	mov.f32 	%f1363, 0fFF800000;
	mov.b32 	%r123, 16;
	add.s32 	%r99, %r9, 8;
	add.s32 	%r106, %r9, 48;
	mov.u32 	%r124, %r7;
$L__BB0_2:
	setp.lt.s32 	%p2, %r8, %r46;
	add.s32 	%r32, %r6, %r126;
	add.s32 	%r74, %r125, -16;
	setp.lt.s32 	%p3, %r74, %r48;
	and.pred  	%p4, %p2, %p3;
	mov.f32 	%f1395, 0fFF800000;
	@%p4 bra 	$L__BB0_3;
	bra.uni 	$L__BB0_4;
$L__BB0_3:
	mad.lo.s32 	%r75, %r32, %r46, %r8;
	mul.wide.s32 	%rd12, %r75, 4;
	add.s64 	%rd13, %rd1, %rd12;
	ld.global.nc.f32 	%f1395, [%rd13];
$L__BB0_4:
	setp.ge.s32 	%p5, %r8, %r46;
	st.shared.f32 	[%r10], %f1395;
	add.s32 	%r76, %r125, -12;
	setp.ge.s32 	%p6, %r76, %r48;
	mov.f32 	%f1396, 0fFF800000;
	or.pred  	%p7, %p5, %p6;
	@%p7 bra 	$L__BB0_6;
	add.s32 	%r77, %r32, 4;
	mad.lo.s32 	%r78, %r77, %r46, %r8;
	mul.wide.s32 	%rd14, %r78, 4;
	add.s64 	%rd15, %rd1, %rd14;
	ld.global.nc.f32 	%f1396, [%rd15];
$L__BB0_6:
	st.shared.f32 	[%r10+1024], %f1396;
	add.s32 	%r79, %r125, -8;
	setp.ge.s32 	%p9, %r79, %r48;
	mov.f32 	%f1397, 0fFF800000;
	or.pred  	%p10, %p5, %p9;
	@%p10 bra 	$L__BB0_8;
	add.s32 	%r80, %r32, 8;
	mad.lo.s32 	%r81, %r80, %r46, %r8;
	mul.wide.s32 	%rd16, %r81, 4;
	add.s64 	%rd17, %rd1, %rd16;
	ld.global.nc.f32 	%f1397, [%rd17];
$L__BB0_8:
	st.shared.f32 	[%r10+2048], %f1397;
	add.s32 	%r82, %r125, -4;
	setp.ge.s32 	%p12, %r82, %r48;
	mov.f32 	%f1398, 0fFF800000;
	or.pred  	%p13, %p5, %p12;
	@%p13 bra 	$L__BB0_10;
	add.s32 	%r83, %r32, 12;
	mad.lo.s32 	%r84, %r83, %r46, %r8;
	mul.wide.s32 	%rd18, %r84, 4;
	add.s64 	%rd19, %rd1, %rd18;
	ld.global.nc.f32 	%f1398, [%rd19];
$L__BB0_10:
	st.shared.f32 	[%r10+3072], %f1398;
	setp.ge.s32 	%p15, %r125, %r48;
	mov.f32 	%f1399, 0fFF800000;
	or.pred  	%p16, %p5, %p15;
	@%p16 bra 	$L__BB0_12;
	add.s32 	%r85, %r32, 16;
	mad.lo.s32 	%r86, %r85, %r46, %r8;
	mul.wide.s32 	%rd20, %r86, 4;
	add.s64 	%rd21, %rd1, %rd20;
	ld.global.nc.f32 	%f1399, [%rd21];
$L__BB0_12:
	st.shared.f32 	[%r10+4096], %f1399;
	add.s32 	%r87, %r125, 4;
	setp.ge.s32 	%p18, %r87, %r48;
	mov.f32 	%f1400, 0fFF800000;
	or.pred  	%p19, %p5, %p18;
	@%p19 bra 	$L__BB0_14;
	add.s32 	%r88, %r32, 20;
	mad.lo.s32 	%r89, %r88, %r46, %r8;
	mul.wide.s32 	%rd22, %r89, 4;
	add.s64 	%rd23, %rd1, %rd22;
	ld.global.nc.f32 	%f1400, [%rd23];
$L__BB0_14:
	st.shared.f32 	[%r10+5120], %f1400;
	add.s32 	%r90, %r125, 8;
	setp.ge.s32 	%p21, %r90, %r48;
	mov.f32 	%f1401, 0fFF800000;
	or.pred  	%p22, %p5, %p21;
	@%p22 bra 	$L__BB0_16;
	add.s32 	%r91, %r32, 24;
	mad.lo.s32 	%r92, %r91, %r46, %r8;
	mul.wide.s32 	%rd24, %r92, 4;
	add.s64 	%rd25, %rd1, %rd24;
	ld.global.nc.f32 	%f1401, [%rd25];
$L__BB0_16:
	st.shared.f32 	[%r10+6144], %f1401;
	add.s32 	%r93, %r125, 12;
	setp.ge.s32 	%p24, %r93, %r48;
	mov.f32 	%f1402, 0fFF800000;
	or.pred  	%p25, %p5, %p24;
	@%p25 bra 	$L__BB0_18;
	add.s32 	%r94, %r32, 28;
	mad.lo.s32 	%r95, %r94, %r46, %r8;
	mul.wide.s32 	%rd26, %r95, 4;
	add.s64 	%rd27, %rd1, %rd26;
	ld.global.nc.f32 	%f1402, [%rd27];
$L__BB0_18:
	setp.ge.s32 	%p26, %r9, %r47;
	st.shared.f32 	[%r10+7168], %f1402;
	add.s32 	%r35, %r126, %r7;
	setp.ge.s32 	%p27, %r124, %r48;
	mov.f32 	%f1403, 0fFF800000;
	or.pred  	%p28, %p27, %p26;
	@%p28 bra 	$L__BB0_20;
	add.s32 	%r97, %r11, %r35;
	mul.wide.u32 	%rd28, %r97, 4;
	add.s64 	%rd29, %rd2, %rd28;
	ld.global.nc.f32 	%f1403, [%rd29];
$L__BB0_20:
	setp.ge.s32 	%p30, %r99, %r47;
	st.shared.f32 	[%r12], %f1403;
	mov.f32 	%f1404, 0fFF800000;
	or.pred  	%p31, %p27, %p30;
	@%p31 bra 	$L__BB0_22;
	add.s32 	%r100, %r13, %r35;
	mul.wide.s32 	%rd30, %r100, 4;
	add.s64 	%rd31, %rd2, %rd30;
	ld.global.nc.f32 	%f1404, [%rd31];
$L__BB0_22:
	setp.ge.s32 	%p33, %r14, %r47;
	st.shared.f32 	[%r12+1024], %f1404;
	mov.f32 	%f1405, 0fFF800000;
	or.pred  	%p34, %p27, %p33;
	@%p34 bra 	$L__BB0_24;
	add.s32 	%r101, %r15, %r35;
	mul.wide.s32 	%rd32, %r101, 4;
	add.s64 	%rd33, %rd2, %rd32;
	ld.global.nc.f32 	%f1405, [%rd33];
$L__BB0_24:
	setp.ge.s32 	%p36, %r16, %r47;
	st.shared.f32 	[%r12+2048], %f1405;
	mov.f32 	%f1406, 0fFF800000;
	or.pred  	%p37, %p27, %p36;
	@%p37 bra 	$L__BB0_26;
	add.s32 	%r102, %r17, %r35;
	mul.wide.s32 	%rd34, %r102, 4;
	add.s64 	%rd35, %rd2, %rd34;
	ld.global.nc.f32 	%f1406, [%rd35];
$L__BB0_26:
	setp.ge.s32 	%p39, %r18, %r47;
	st.shared.f32 	[%r12+3072], %f1406;
	mov.f32 	%f1407, 0fFF800000;
	or.pred  	%p40, %p27, %p39;
	@%p40 bra 	$L__BB0_28;
	add.s32 	%r103, %r19, %r35;
	mul.wide.s32 	%rd36, %r103, 4;
	add.s64 	%rd37, %rd2, %rd36;
	ld.global.nc.f32 	%f1407, [%rd37];
$L__BB0_28:
	setp.ge.s32 	%p42, %r20, %r47;
	st.shared.f32 	[%r12+4096], %f1407;
	mov.f32 	%f1408, 0fFF800000;
	or.pred  	%p43, %p27, %p42;
	@%p43 bra 	$L__BB0_30;
	add.s32 	%r104, %r21, %r35;
	mul.wide.s32 	%rd38, %r104, 4;
	add.s64 	%rd39, %rd2, %rd38;
	ld.global.nc.f32 	%f1408, [%rd39];
$L__BB0_30:
	setp.ge.s32 	%p45, %r106, %r47;
	st.shared.f32 	[%r12+5120], %f1408;
	mov.f32 	%f1409, 0fFF800000;
	or.pred  	%p46, %p27, %p45;
	@%p46 bra 	$L__BB0_32;
	add.s32 	%r107, %r22, %r35;
	mul.wide.s32 	%rd40, %r107, 4;
	add.s64 	%rd41, %rd2, %rd40;
	ld.global.nc.f32 	%f1409, [%rd41];
$L__BB0_32:
	setp.ge.s32 	%p48, %r23, %r47;
	st.shared.f32 	[%r12+6144], %f1409;
	mov.f32 	%f1410, 0fFF800000;
	or.pred  	%p49, %p27, %p48;
	@%p49 bra 	$L__BB0_34;
	add.s32 	%r108, %r24, %r35;
	mul.wide.s32 	%rd42, %r108, 4;
	add.s64 	%rd43, %rd2, %rd42;
	ld.global.nc.f32 	%f1410, [%rd43];
$L__BB0_34:
	st.shared.f32 	[%r12+7168], %f1410;
	bar.sync 	0;
	ld.shared.f32 	%f99, [%r25];
	ld.shared.f32 	%f100, [%r25+4];
	ld.shared.f32 	%f101, [%r25+8];
	ld.shared.f32 	%f102, [%r25+12];
	ld.shared.f32 	%f103, [%r26];
	ld.shared.f32 	%f104, [%r26+128];
	ld.shared.f32 	%f105, [%r26+256];
	ld.shared.f32 	%f106, [%r26+384];
	add.f32 	%f107, %f99, %f103;
	max.f32 	%f108, %f1370, %f107;
	add.f32 	%f109, %f99, %f104;
	max.f32 	%f110, %f1366, %f109;
	add.f32 	%f111, %f99, %f105;
	max.f32 	%f112, %f1371, %f111;
	add.f32 	%f113, %f99, %f106;
	max.f32 	%f114, %f1375, %f113;
	add.f32 	%f115, %f100, %f103;
	max.f32 	%f116, %f1369, %f115;
	add.f32 	%f117, %f100, %f104;
	max.f32 	%f118, %f1365, %f117;
	add.f32 	%f119, %f100, %f105;
	max.f32 	%f120, %f1372, %f119;
	add.f32 	%f121, %f100, %f106;
	max.f32 	%f122, %f1376, %f121;
	add.f32 	%f123, %f101, %f103;
	max.f32 	%f124, %f1368, %f123;
	add.f32 	%f125, %f101, %f104;
	max.f32 	%f126, %f1364, %f125;
	add.f32 	%f127, %f101, %f105;
	max.f32 	%f128, %f1373, %f127;
	add.f32 	%f129, %f101, %f106;
	max.f32 	%f130, %f1377, %f129;
	add.f32 	%f131, %f102, %f103;
	max.f32 	%f132, %f1367, %f131;
	add.f32 	%f133, %f102, %f104;
	max.f32 	%f134, %f1363, %f133;
	add.f32 	%f135, %f102, %f105;
	max.f32 	%f136, %f1374, %f135;
	add.f32 	%f137, %f102, %f106;
	max.f32 	%f138, %f1378, %f137;
	ld.shared.f32 	%f139, [%r25+256];
	ld.shared.f32 	%f140, [%r25+260];
	ld.shared.f32 	%f141, [%r25+264];
	ld.shared.f32 	%f142, [%r25+268];
	ld.shared.f32 	%f143, [%r26+4];
	ld.shared.f32 	%f144, [%r26+132];
	ld.shared.f32 	%f145, [%r26+260];
	ld.shared.f32 	%f146, [%r26+388];
	add.f32 	%f147, %f139, %f143;
	max.f32 	%f148, %f108, %f147;
	add.f32 	%f149, %f139, %f144;
	max.f32 	%f150, %f110, %f149;
	add.f32 	%f151, %f139, %f145;
	max.f32 	%f152, %f112, %f151;
	add.f32 	%f153, %f139, %f146;
	max.f32 	%f154, %f114, %f153;
	add.f32 	%f155, %f140, %f143;
	max.f32 	%f156, %f116, %f155;
	add.f32 	%f157, %f140, %f144;
	max.f32 	%f158, %f118, %f157;
	add.f32 	%f159, %f140, %f145;
	max.f32 	%f160, %f120, %f159;
	add.f32 	%f161, %f140, %f146;
	max.f32 	%f162, %f122, %f161;
	add.f32 	%f163, %f141, %f143;
	max.f32 	%f164, %f124, %f163;
	add.f32 	%f165, %f141, %f144;
	max.f32 	%f166, %f126, %f165;
	add.f32 	%f167, %f141, %f145;
	max.f32 	%f168, %f128, %f167;
	add.f32 	%f169, %f141, %f146;
	max.f32 	%f170, %f130, %f169;
	add.f32 	%f171, %f142, %f143;
	max.f32 	%f172, %f132, %f171;
	add.f32 	%f173, %f142, %f144;
	max.f32 	%f174, %f134, %f173;
	add.f32 	%f175, %f142, %f145;
	max.f32 	%f176, %f136, %f175;
	add.f32 	%f177, %f142, %f146;
	max.f32 	%f178, %f138, %f177;
	ld.shared.f32 	%f179, [%r25+512];
	ld.shared.f32 	%f180, [%r25+516];
	ld.shared.f32 	%f181, [%r25+520];
	ld.shared.f32 	%f182, [%r25+524];
	ld.shared.f32 	%f183, [%r26+8];
	ld.shared.f32 	%f184, [%r26+136];
	ld.shared.f32 	%f185, [%r26+264];
	ld.shared.f32 	%f186, [%r26+392];
	add.f32 	%f187, %f179, %f183;
	max.f32 	%f188, %f148, %f187;
	add.f32 	%f189, %f179, %f184;
	max.f32 	%f190, %f150, %f189;
	add.f32 	%f191, %f179, %f185;
	max.f32 	%f192, %f152, %f191;
	add.f32 	%f193, %f179, %f186;
	max.f32 	%f194, %f154, %f193;
	add.f32 	%f195, %f180, %f183;
	max.f32 	%f196, %f156, %f195;
	add.f32 	%f197, %f180, %f184;
	max.f32 	%f198, %f158, %f197;
	add.f32 	%f199, %f180, %f185;
	max.f32 	%f200, %f160, %f199;
	add.f32 	%f201, %f180, %f186;
	max.f32 	%f202, %f162, %f201;
	add.f32 	%f203, %f181, %f183;
	max.f32 	%f204, %f164, %f203;
	add.f32 	%f205, %f181, %f184;
	max.f32 	%f206, %f166, %f205;
	add.f32 	%f207, %f181, %f185;
	max.f32 	%f208, %f168, %f207;
	add.f32 	%f209, %f181, %f186;
	max.f32 	%f210, %f170, %f209;
	add.f32 	%f211, %f182, %f183;
	max.f32 	%f212, %f172, %f211;
	add.f32 	%f213, %f182, %f184;
	max.f32 	%f214, %f174, %f213;
	add.f32 	%f215, %f182, %f185;
	max.f32 	%f216, %f176, %f215;
	add.f32 	%f217, %f182, %f186;
	max.f32 	%f218, %f178, %f217;
	ld.shared.f32 	%f219, [%r25+768];
	ld.shared.f32 	%f220, [%r25+772];
	ld.shared.f32 	%f221, [%r25+776];
	ld.shared.f32 	%f222, [%r25+780];
	ld.shared.f32 	%f223, [%r26+12];
	ld.shared.f32 	%f224, [%r26+140];
	ld.shared.f32 	%f225, [%r26+268];
	ld.shared.f32 	%f226, [%r26+396];
	add.f32 	%f227, %f219, %f223;
	max.f32 	%f228, %f188, %f227;
	add.f32 	%f229, %f219, %f224;
	max.f32 	%f230, %f190, %f229;
	add.f32 	%f231, %f219, %f225;
	max.f32 	%f232, %f192, %f231;
	add.f32 	%f233, %f219, %f226;
	max.f32 	%f234, %f194, %f233;
	add.f32 	%f235, %f220, %f223;
	max.f32 	%f236, %f196, %f235;
	add.f32 	%f237, %f220, %f224;
	max.f32 	%f238, %f198, %f237;
	add.f32 	%f239, %f220, %f225;
	max.f32 	%f240, %f200, %f239;
	add.f32 	%f241, %f220, %f226;
	max.f32 	%f242, %f202, %f241;
	add.f32 	%f243, %f221, %f223;
	max.f32 	%f244, %f204, %f243;
	add.f32 	%f245, %f221, %f224;
	max.f32 	%f246, %f206, %f245;
	add.f32 	%f247, %f221, %f225;
	max.f32 	%f248, %f208, %f247;
	add.f32 	%f249, %f221, %f226;
	max.f32 	%f250, %f210, %f249;
	add.f32 	%f251, %f222, %f223;
	max.f32 	%f252, %f212, %f251;
	add.f32 	%f253, %f222, %f224;
	max.f32 	%f254, %f214, %f253;
	add.f32 	%f255, %f222, %f225;
	max.f32 	%f256, %f216, %f255;
	add.f32 	%f257, %f222, %f226;
	max.f32 	%f258, %f218, %f257;
	ld.shared.f32 	%f259, [%r25+1024];
	ld.shared.f32 	%f260, [%r25+1028];
	ld.shared.f32 	%f261, [%r25+1032];
	ld.shared.f32 	%f262, [%r25+1036];
	ld.shared.f32 	%f263, [%r26+16];
	ld.shared.f32 	%f264, [%r26+144];
	ld.shared.f32 	%f265, [%r26+272];
	ld.shared.f32 	%f266, [%r26+400];
	add.f32 	%f267, %f259, %f263;
	max.f32 	%f268, %f228, %f267;
	add.f32 	%f269, %f259, %f264;
	max.f32 	%f270, %f230, %f269;
	add.f32 	%f271, %f259, %f265;
	max.f32 	%f272, %f232, %f271;
	add.f32 	%f273, %f259, %f266;
	max.f32 	%f274, %f234, %f273;
	add.f32 	%f275, %f260, %f263;
	max.f32 	%f276, %f236, %f275;
	add.f32 	%f277, %f260, %f264;
	max.f32 	%f278, %f238, %f277;
	add.f32 	%f279, %f260, %f265;
	max.f32 	%f280, %f240, %f279;
	add.f32 	%f281, %f260, %f266;
	max.f32 	%f282, %f242, %f281;
	add.f32 	%f283, %f261, %f263;
	max.f32 	%f284, %f244, %f283;
	add.f32 	%f285, %f261, %f264;
	max.f32 	%f286, %f246, %f285;
	add.f32 	%f287, %f261, %f265;
	max.f32 	%f288, %f248, %f287;
	add.f32 	%f289, %f261, %f266;
	max.f32 	%f290, %f250, %f289;
	add.f32 	%f291, %f262, %f263;
	max.f32 	%f292, %f252, %f291;
	add.f32 	%f293, %f262, %f264;
	max.f32 	%f294, %f254, %f293;
	add.f32 	%f295, %f262, %f265;
	max.f32 	%f296, %f256, %f295;
	add.f32 	%f297, %f262, %f266;
	max.f32 	%f298, %f258, %f297;
	ld.shared.f32 	%f299, [%r25+1280];
	ld.shared.f32 	%f300, [%r25+1284];
	ld.shared.f32 	%f301, [%r25+1288];
	ld.shared.f32 	%f302, [%r25+1292];
	ld.shared.f32 	%f303, [%r26+20];
	ld.shared.f32 	%f304, [%r26+148];
	ld.shared.f32 	%f305, [%r26+276];
	ld.shared.f32 	%f306, [%r26+404];
	add.f32 	%f307, %f299, %f303;
	max.f32 	%f308, %f268, %f307;
	add.f32 	%f309, %f299, %f304;
	max.f32 	%f310, %f270, %f309;
	add.f32 	%f311, %f299, %f305;
	max.f32 	%f312, %f272, %f311;
	add.f32 	%f313, %f299, %f306;
	max.f32 	%f314, %f274, %f313;
	add.f32 	%f315, %f300, %f303;
	max.f32 	%f316, %f276, %f315;
	add.f32 	%f317, %f300, %f304;
	max.f32 	%f318, %f278, %f317;
	add.f32 	%f319, %f300, %f305;
	max.f32 	%f320, %f280, %f319;
	add.f32 	%f321, %f300, %f306;
	max.f32 	%f322, %f282, %f321;
	add.f32 	%f323, %f301, %f303;
	max.f32 	%f324, %f284, %f323;
	add.f32 	%f325, %f301, %f304;
	max.f32 	%f326, %f286, %f325;
	add.f32 	%f327, %f301, %f305;
	max.f32 	%f328, %f288, %f327;
	add.f32 	%f329, %f301, %f306;
	max.f32 	%f330, %f290, %f329;
	add.f32 	%f331, %f302, %f303;
	max.f32 	%f332, %f292, %f331;
	add.f32 	%f333, %f302, %f304;
	max.f32 	%f334, %f294, %f333;
	add.f32 	%f335, %f302, %f305;
	max.f32 	%f336, %f296, %f335;
	add.f32 	%f337, %f302, %f306;
	max.f32 	%f338, %f298, %f337;
	ld.shared.f32 	%f339, [%r25+1536];
	ld.shared.f32 	%f340, [%r25+1540];
	ld.shared.f32 	%f341, [%r25+1544];
	ld.shared.f32 	%f342, [%r25+1548];
	ld.shared.f32 	%f343, [%r26+24];
	ld.shared.f32 	%f344, [%r26+152];
	ld.shared.f32 	%f345, [%r26+280];
	ld.shared.f32 	%f346, [%r26+408];
	add.f32 	%f347, %f339, %f343;
	max.f32 	%f348, %f308, %f347;
	add.f32 	%f349, %f339, %f344;
	max.f32 	%f350, %f310, %f349;
	add.f32 	%f351, %f339, %f345;
	max.f32 	%f352, %f312, %f351;
	add.f32 	%f353, %f339, %f346;
	max.f32 	%f354, %f314, %f353;
	add.f32 	%f355, %f340, %f343;
	max.f32 	%f356, %f316, %f355;
	add.f32 	%f357, %f340, %f344;
	max.f32 	%f358, %f318, %f357;
	add.f32 	%f359, %f340, %f345;
	max.f32 	%f360, %f320, %f359;
	add.f32 	%f361, %f340, %f346;
	max.f32 	%f362, %f322, %f361;
	add.f32 	%f363, %f341, %f343;
	max.f32 	%f364, %f324, %f363;
	add.f32 	%f365, %f341, %f344;
	max.f32 	%f366, %f326, %f365;
	add.f32 	%f367, %f341, %f345;
	max.f32 	%f368, %f328, %f367;
	add.f32 	%f369, %f341, %f346;
	max.f32 	%f370, %f330, %f369;
	add.f32 	%f371, %f342, %f343;
	max.f32 	%f372, %f332, %f371;
	add.f32 	%f373, %f342, %f344;
	max.f32 	%f374, %f334, %f373;
	add.f32 	%f375, %f342, %f345;
	max.f32 	%f376, %f336, %f375;
	add.f32 	%f377, %f342, %f346;
	max.f32 	%f378, %f338, %f377;
	ld.shared.f32 	%f379, [%r25+1792];
	ld.shared.f32 	%f380, [%r25+1796];
	ld.shared.f32 	%f381, [%r25+1800];
	ld.shared.f32 	%f382, [%r25+1804];
	ld.shared.f32 	%f383, [%r26+28];
	ld.shared.f32 	%f384, [%r26+156];
	ld.shared.f32 	%f385, [%r26+284];
	ld.shared.f32 	%f386, [%r26+412];
	add.f32 	%f387, %f379, %f383;
	max.f32 	%f388, %f348, %f387;
	add.f32 	%f389, %f379, %f384;
	max.f32 	%f390, %f350, %f389;
	add.f32 	%f391, %f379, %f385;
	max.f32 	%f392, %f352, %f391;
	add.f32 	%f393, %f379, %f386;
	max.f32 	%f394, %f354, %f393;
	add.f32 	%f395, %f380, %f383;
	max.f32 	%f396, %f356, %f395;
	add.f32 	%f397, %f380, %f384;
	max.f32 	%f398, %f358, %f397;
	add.f32 	%f399, %f380, %f385;
	max.f32 	%f400, %f360, %f399;
	add.f32 	%f401, %f380, %f386;
	max.f32 	%f402, %f362, %f401;
	add.f32 	%f403, %f381, %f383;
	max.f32 	%f404, %f364, %f403;
	add.f32 	%f405, %f381, %f384;
	max.f32 	%f406, %f366, %f405;
	add.f32 	%f407, %f381, %f385;
	max.f32 	%f408, %f368, %f407;
	add.f32 	%f409, %f381, %f386;
	max.f32 	%f410, %f370, %f409;
	add.f32 	%f411, %f382, %f383;
	max.f32 	%f412, %f372, %f411;
	add.f32 	%f413, %f382, %f384;
	max.f32 	%f414, %f374, %f413;
	add.f32 	%f415, %f382, %f385;
	max.f32 	%f416, %f376, %f415;
	add.f32 	%f417, %f382, %f386;
	max.f32 	%f418, %f378, %f417;
	ld.shared.f32 	%f419, [%r25+2048];
	ld.shared.f32 	%f420, [%r25+2052];
	ld.shared.f32 	%f421, [%r25+2056];
	ld.shared.f32 	%f422, [%r25+2060];
	ld.shared.f32 	%f423, [%r26+32];
	ld.shared.f32 	%f424, [%r26+160];
	ld.shared.f32 	%f425, [%r26+288];
	ld.shared.f32 	%f426, [%r26+416];
	add.f32 	%f427, %f419, %f423;
	max.f32 	%f428, %f388, %f427;
	add.f32 	%f429, %f419, %f424;
	max.f32 	%f430, %f390, %f429;
	add.f32 	%f431, %f419, %f425;
	max.f32 	%f432, %f392, %f431;
	add.f32 	%f433, %f419, %f426;
	max.f32 	%f434, %f394, %f433;
	add.f32 	%f435, %f420, %f423;
	max.f32 	%f436, %f396, %f435;
	add.f32 	%f437, %f420, %f424;
	max.f32 	%f438, %f398, %f437;
	add.f32 	%f439, %f420, %f425;
	max.f32 	%f440, %f400, %f439;
	add.f32 	%f441, %f420, %f426;
	max.f32 	%f442, %f402, %f441;
	add.f32 	%f443, %f421, %f423;
	max.f32 	%f444, %f404, %f443;
	add.f32 	%f445, %f421, %f424;
	max.f32 	%f446, %f406, %f445;
	add.f32 	%f447, %f421, %f425;
	max.f32 	%f448, %f408, %f447;
	add.f32 	%f449, %f421, %f426;
	max.f32 	%f450, %f410, %f449;
	add.f32 	%f451, %f422, %f423;
	max.f32 	%f452, %f412, %f451;
	add.f32 	%f453, %f422, %f424;
	max.f32 	%f454, %f414, %f453;
	add.f32 	%f455, %f422, %f425;
	max.f32 	%f456, %f416, %f455;
	add.f32 	%f457, %f422, %f426;
	max.f32 	%f458, %f418, %f457;
	ld.shared.f32 	%f459, [%r25+2304];
	ld.shared.f32 	%f460, [%r25+2308];
	ld.shared.f32 	%f461, [%r25+2312];
	ld.shared.f32 	%f462, [%r25+2316];
	ld.shared.f32 	%f463, [%r26+36];
	ld.shared.f32 	%f464, [%r26+164];
	ld.shared.f32 	%f465, [%r26+292];
	ld.shared.f32 	%f466, [%r26+420];
	add.f32 	%f467, %f459, %f463;
	max.f32 	%f468, %f428, %f467;
	add.f32 	%f469, %f459, %f464;
	max.f32 	%f470, %f430, %f469;
	add.f32 	%f471, %f459, %f465;
	max.f32 	%f472, %f432, %f471;
	add.f32 	%f473, %f459, %f466;
	max.f32 	%f474, %f434, %f473;
	add.f32 	%f475, %f460, %f463;
	max.f32 	%f476, %f436, %f475;
	add.f32 	%f477, %f460, %f464;
	max.f32 	%f478, %f438, %f477;
	add.f32 	%f479, %f460, %f465;
	max.f32 	%f480, %f440, %f479;
	add.f32 	%f481, %f460, %f466;
	max.f32 	%f482, %f442, %f481;
	add.f32 	%f483, %f461, %f463;
	max.f32 	%f484, %f444, %f483;
	add.f32 	%f485, %f461, %f464;
	max.f32 	%f486, %f446, %f485;
	add.f32 	%f487, %f461, %f465;
	max.f32 	%f488, %f448, %f487;
	add.f32 	%f489, %f461, %f466;
	max.f32 	%f490, %f450, %f489;
	add.f32 	%f491, %f462, %f463;
	max.f32 	%f492, %f452, %f491;
	add.f32 	%f493, %f462, %f464;
	max.f32 	%f494, %f454, %f493;
	add.f32 	%f495, %f462, %f465;
	max.f32 	%f496, %f456, %f495;
	add.f32 	%f497, %f462, %f466;
	max.f32 	%f498, %f458, %f497;
	ld.shared.f32 	%f499, [%r25+2560];
	ld.shared.f32 	%f500, [%r25+2564];
	ld.shared.f32 	%f501, [%r25+2568];
	ld.shared.f32 	%f502, [%r25+2572];
	ld.shared.f32 	%f503, [%r26+40];
	ld.shared.f32 	%f504, [%r26+168];
	ld.shared.f32 	%f505, [%r26+296];
	ld.shared.f32 	%f506, [%r26+424];
	add.f32 	%f507, %f499, %f503;
	max.f32 	%f508, %f468, %f507;
	add.f32 	%f509, %f499, %f504;
	max.f32 	%f510, %f470, %f509;
	add.f32 	%f511, %f499, %f505;
	max.f32 	%f512, %f472, %f511;
	add.f32 	%f513, %f499, %f506;
	max.f32 	%f514, %f474, %f513;
	add.f32 	%f515, %f500, %f503;
	max.f32 	%f516, %f476, %f515;
	add.f32 	%f517, %f500, %f504;
	max.f32 	%f518, %f478, %f517;
	add.f32 	%f519, %f500, %f505;
	max.f32 	%f520, %f480, %f519;
	add.f32 	%f521, %f500, %f506;
	max.f32 	%f522, %f482, %f521;
	add.f32 	%f523, %f501, %f503;
	max.f32 	%f524, %f484, %f523;
	add.f32 	%f525, %f501, %f504;
	max.f32 	%f526, %f486, %f525;
	add.f32 	%f527, %f501, %f505;
	max.f32 	%f528, %f488, %f527;
	add.f32 	%f529, %f501, %f506;
	max.f32 	%f530, %f490, %f529;
	add.f32 	%f531, %f502, %f503;
	max.f32 	%f532, %f492, %f531;
	add.f32 	%f533, %f502, %f504;
	max.f32 	%f534, %f494, %f533;
	add.f32 	%f535, %f502, %f505;
	max.f32 	%f536, %f496, %f535;
	add.f32 	%f537, %f502, %f506;
	max.f32 	%f538, %f498, %f537;
	ld.shared.f32 	%f539, [%r25+2816];
	ld.shared.f32 	%f540, [%r25+2820];
	ld.shared.f32 	%f541, [%r25+2824];
	ld.shared.f32 	%f542, [%r25+2828];
	ld.shared.f32 	%f543, [%r26+44];
	ld.shared.f32 	%f544, [%r26+172];
	ld.shared.f32 	%f545, [%r26+300];
	ld.shared.f32 	%f546, [%r26+428];
	add.f32 	%f547, %f539, %f543;
	max.f32 	%f548, %f508, %f547;
	add.f32 	%f549, %f539, %f544;
	max.f32 	%f550, %f510, %f549;
	add.f32 	%f551, %f539, %f545;
	max.f32 	%f552, %f512, %f551;
	add.f32 	%f553, %f539, %f546;
	max.f32 	%f554, %f514, %f553;
	add.f32 	%f555, %f540, %f543;
	max.f32 	%f556, %f516, %f555;
	add.f32 	%f557, %f540, %f544;
	max.f32 	%f558, %f518, %f557;
	add.f32 	%f559, %f540, %f545;
	max.f32 	%f560, %f520, %f559;
	add.f32 	%f561, %f540, %f546;
	max.f32 	%f562, %f522, %f561;
	add.f32 	%f563, %f541, %f543;
	max.f32 	%f564, %f524, %f563;
	add.f32 	%f565, %f541, %f544;
	max.f32 	%f566, %f526, %f565;
	add.f32 	%f567, %f541, %f545;
	max.f32 	%f568, %f528, %f567;
	add.f32 	%f569, %f541, %f546;
	max.f32 	%f570, %f530, %f569;
	add.f32 	%f571, %f542, %f543;
	max.f32 	%f572, %f532, %f571;
	add.f32 	%f573, %f542, %f544;
	max.f32 	%f574, %f534, %f573;
	add.f32 	%f575, %f542, %f545;
	max.f32 	%f576, %f536, %f575;
	add.f32 	%f577, %f542, %f546;
	max.f32 	%f578, %f538, %f577;
	ld.shared.f32 	%f579, [%r25+3072];
	ld.shared.f32 	%f580, [%r25+3076];
	ld.shared.f32 	%f581, [%r25+3080];
	ld.shared.f32 	%f582, [%r25+3084];
	ld.shared.f32 	%f583, [%r26+48];
	ld.shared.f32 	%f584, [%r26+176];
	ld.shared.f32 	%f585, [%r26+304];
	ld.shared.f32 	%f586, [%r26+432];
	add.f32 	%f587, %f579, %f583;
	max.f32 	%f588, %f548, %f587;
	add.f32 	%f589, %f579, %f584;
	max.f32 	%f590, %f550, %f589;
	add.f32 	%f591, %f579, %f585;
	max.f32 	%f592, %f552, %f591;
	add.f32 	%f593, %f579, %f586;
	max.f32 	%f594, %f554, %f593;
	add.f32 	%f595, %f580, %f583;
	max.f32 	%f596, %f556, %f595;
	add.f32 	%f597, %f580, %f584;
	max.f32 	%f598, %f558, %f597;
	add.f32 	%f599, %f580, %f585;
	max.f32 	%f600, %f560, %f599;
	add.f32 	%f601, %f580, %f586;
	max.f32 	%f602, %f562, %f601;
	add.f32 	%f603, %f581, %f583;
	max.f32 	%f604, %f564, %f603;
	add.f32 	%f605, %f581, %f584;
	max.f32 	%f606, %f566, %f605;
	add.f32 	%f607, %f581, %f585;
	max.f32 	%f608, %f568, %f607;
	add.f32 	%f609, %f581, %f586;
	max.f32 	%f610, %f570, %f609;
	add.f32 	%f611, %f582, %f583;
	max.f32 	%f612, %f572, %f611;
	add.f32 	%f613, %f582, %f584;
	max.f32 	%f614, %f574, %f613;
	add.f32 	%f615, %f582, %f585;
	max.f32 	%f616, %f576, %f615;
	add.f32 	%f617, %f582, %f586;
	max.f32 	%f618, %f578, %f617;
	ld.shared.f32 	%f619, [%r25+3328];
	ld.shared.f32 	%f620, [%r25+3332];
	ld.shared.f32 	%f621, [%r25+3336];
	ld.shared.f32 	%f622, [%r25+3340];
	ld.shared.f32 	%f623, [%r26+52];
	ld.shared.f32 	%f624, [%r26+180];
	ld.shared.f32 	%f625, [%r26+308];
	ld.shared.f32 	%f626, [%r26+436];
	add.f32 	%f627, %f619, %f623;
	max.f32 	%f628, %f588, %f627;
	add.f32 	%f629, %f619, %f624;
	max.f32 	%f630, %f590, %f629;
	add.f32 	%f631, %f619, %f625;
	max.f32 	%f632, %f592, %f631;
	add.f32 	%f633, %f619, %f626;
	max.f32 	%f634, %f594, %f633;
	add.f32 	%f635, %f620, %f623;
	max.f32 	%f636, %f596, %f635;
	add.f32 	%f637, %f620, %f624;
	max.f32 	%f638, %f598, %f637;
	add.f32 	%f639, %f620, %f625;
	max.f32 	%f640, %f600, %f639;
	add.f32 	%f641, %f620, %f626;
	max.f32 	%f642, %f602, %f641;
	add.f32 	%f643, %f621, %f623;
	max.f32 	%f644, %f604, %f643;
	add.f32 	%f645, %f621, %f624;
	max.f32 	%f646, %f606, %f645;
	add.f32 	%f647, %f621, %f625;
	max.f32 	%f648, %f608, %f647;
	add.f32 	%f649, %f621, %f626;
	max.f32 	%f650, %f610, %f649;
	add.f32 	%f651, %f622, %f623;
	max.f32 	%f652, %f612, %f651;
	add.f32 	%f653, %f622, %f624;
	max.f32 	%f654, %f614, %f653;
	add.f32 	%f655, %f622, %f625;
	max.f32 	%f656, %f616, %f655;
	add.f32 	%f657, %f622, %f626;
	max.f32 	%f658, %f618, %f657;
	ld.shared.f32 	%f659, [%r25+3584];
	ld.shared.f32 	%f660, [%r25+3588];
	ld.shared.f32 	%f661, [%r25+3592];
	ld.shared.f32 	%f662, [%r25+3596];
	ld.shared.f32 	%f663, [%r26+56];
	ld.shared.f32 	%f664, [%r26+184];
	ld.shared.f32 	%f665, [%r26+312];
	ld.shared.f32 	%f666, [%r26+440];
	add.f32 	%f667, %f659, %f663;
	max.f32 	%f668, %f628, %f667;
	add.f32 	%f669, %f659, %f664;
	max.f32 	%f670, %f630, %f669;
	add.f32 	%f671, %f659, %f665;
	max.f32 	%f672, %f632, %f671;
	add.f32 	%f673, %f659, %f666;
	max.f32 	%f674, %f634, %f673;
	add.f32 	%f675, %f660, %f663;
	max.f32 	%f676, %f636, %f675;
	add.f32 	%f677, %f660, %f664;
	max.f32 	%f678, %f638, %f677;
	add.f32 	%f679, %f660, %f665;
	max.f32 	%f680, %f640, %f679;
	add.f32 	%f681, %f660, %f666;
	max.f32 	%f682, %f642, %f681;
	add.f32 	%f683, %f661, %f663;
	max.f32 	%f684, %f644, %f683;
	add.f32 	%f685, %f661, %f664;
	max.f32 	%f686, %f646, %f685;
	add.f32 	%f687, %f661, %f665;
	max.f32 	%f688, %f648, %f687;
	add.f32 	%f689, %f661, %f666;
	max.f32 	%f690, %f650, %f689;
	add.f32 	%f691, %f662, %f663;
	max.f32 	%f692, %f652, %f691;
	add.f32 	%f693, %f662, %f664;
	max.f32 	%f694, %f654, %f693;
	add.f32 	%f695, %f662, %f665;
	max.f32 	%f696, %f656, %f695;
	add.f32 	%f697, %f662, %f666;
	max.f32 	%f698, %f658, %f697;
	ld.shared.f32 	%f699, [%r25+3840];
	ld.shared.f32 	%f700, [%r25+3844];
	ld.shared.f32 	%f701, [%r25+3848];
	ld.shared.f32 	%f702, [%r25+3852];
	ld.shared.f32 	%f703, [%r26+60];
	ld.shared.f32 	%f704, [%r26+188];
	ld.shared.f32 	%f705, [%r26+316];
	ld.shared.f32 	%f706, [%r26+444];
	add.f32 	%f707, %f699, %f703;
	max.f32 	%f708, %f668, %f707;
	add.f32 	%f709, %f699, %f704;
	max.f32 	%f710, %f670, %f709;
	add.f32 	%f711, %f699, %f705;
	max.f32 	%f712, %f672, %f711;
	add.f32 	%f713, %f699, %f706;
	max.f32 	%f714, %f674, %f713;
	add.f32 	%f715, %f700, %f703;
	max.f32 	%f716, %f676, %f715;
	add.f32 	%f717, %f700, %f704;
	max.f32 	%f718, %f678, %f717;
	add.f32 	%f719, %f700, %f705;
	max.f32 	%f720, %f680, %f719;
	add.f32 	%f721, %f700, %f706;
	max.f32 	%f722, %f682, %f721;
	add.f32 	%f723, %f701, %f703;
	max.f32 	%f724, %f684, %f723;
	add.f32 	%f725, %f701, %f704;
	max.f32 	%f726, %f686, %f725;
	add.f32 	%f727, %f701, %f705;
	max.f32 	%f728, %f688, %f727;
	add.f32 	%f729, %f701, %f706;
	max.f32 	%f730, %f690, %f729;
	add.f32 	%f731, %f702, %f703;
	max.f32 	%f732, %f692, %f731;
	add.f32 	%f733, %f702, %f704;
	max.f32 	%f734, %f694, %f733;
	add.f32 	%f735, %f702, %f705;
	max.f32 	%f736, %f696, %f735;
	add.f32 	%f737, %f702, %f706;
	max.f32 	%f738, %f698, %f737;
	ld.shared.f32 	%f739, [%r25+4096];
	ld.shared.f32 	%f740, [%r25+4100];
	ld.shared.f32 	%f741, [%r25+4104];
	ld.shared.f32 	%f742, [%r25+4108];
	ld.shared.f32 	%f743, [%r26+64];
	ld.shared.f32 	%f744, [%r26+192];
	ld.shared.f32 	%f745, [%r26+320];
	ld.shared.f32 	%f746, [%r26+448];
	add.f32 	%f747, %f739, %f743;
	max.f32 	%f748, %f708, %f747;
	add.f32 	%f749, %f739, %f744;
	max.f32 	%f750, %f710, %f749;
	add.f32 	%f751, %f739, %f745;
	max.f32 	%f752, %f712, %f751;
	add.f32 	%f753, %f739, %f746;
	max.f32 	%f754, %f714, %f753;
	add.f32 	%f755, %f740, %f743;
	max.f32 	%f756, %f716, %f755;
	add.f32 	%f757, %f740, %f744;
	max.f32 	%f758, %f718, %f757;
	add.f32 	%f759, %f740, %f745;
	max.f32 	%f760, %f720, %f759;
	add.f32 	%f761, %f740, %f746;
	max.f32 	%f762, %f722, %f761;
	add.f32 	%f763, %f741, %f743;
	max.f32 	%f764, %f724, %f763;
	add.f32 	%f765, %f741, %f744;
	max.f32 	%f766, %f726, %f765;
	add.f32 	%f767, %f741, %f745;
	max.f32 	%f768, %f728, %f767;
	add.f32 	%f769, %f741, %f746;
	max.f32 	%f770, %f730, %f769;
	add.f32 	%f771, %f742, %f743;
	max.f32 	%f772, %f732, %f771;
	add.f32 	%f773, %f742, %f744;
	max.f32 	%f774, %f734, %f773;
	add.f32 	%f775, %f742, %f745;
	max.f32 	%f776, %f736, %f775;
	add.f32 	%f777, %f742, %f746;
	max.f32 	%f778, %f738, %f777;
	ld.shared.f32 	%f779, [%r25+4352];
	ld.shared.f32 	%f780, [%r25+4356];
	ld.shared.f32 	%f781, [%r25+4360];
	ld.shared.f32 	%f782, [%r25+4364];
	ld.shared.f32 	%f783, [%r26+68];
	ld.shared.f32 	%f784, [%r26+196];
	ld.shared.f32 	%f785, [%r26+324];
	ld.shared.f32 	%f786, [%r26+452];
	add.f32 	%f787, %f779, %f783;
	max.f32 	%f788, %f748, %f787;
	add.f32 	%f789, %f779, %f784;
	max.f32 	%f790, %f750, %f789;
	add.f32 	%f791, %f779, %f785;
	max.f32 	%f792, %f752, %f791;
	add.f32 	%f793, %f779, %f786;
	max.f32 	%f794, %f754, %f793;
	add.f32 	%f795, %f780, %f783;
	max.f32 	%f796, %f756, %f795;
	add.f32 	%f797, %f780, %f784;
	max.f32 	%f798, %f758, %f797;
	add.f32 	%f799, %f780, %f785;
	max.f32 	%f800, %f760, %f799;
	add.f32 	%f801, %f780, %f786;
	max.f32 	%f802, %f762, %f801;
	add.f32 	%f803, %f781, %f783;
	max.f32 	%f804, %f764, %f803;
	add.f32 	%f805, %f781, %f784;
	max.f32 	%f806, %f766, %f805;
	add.f32 	%f807, %f781, %f785;
	max.f32 	%f808, %f768, %f807;
	add.f32 	%f809, %f781, %f786;
	max.f32 	%f810, %f770, %f809;
	add.f32 	%f811, %f782, %f783;
	max.f32 	%f812, %f772, %f811;
	add.f32 	%f813, %f782, %f784;
	max.f32 	%f814, %f774, %f813;
	add.f32 	%f815, %f782, %f785;
	max.f32 	%f816, %f776, %f815;
	add.f32 	%f817, %f782, %f786;
	max.f32 	%f818, %f778, %f817;
	ld.shared.f32 	%f819, [%r25+4608];
	ld.shared.f32 	%f820, [%r25+4612];
	ld.shared.f32 	%f821, [%r25+4616];
	ld.shared.f32 	%f822, [%r25+4620];
	ld.shared.f32 	%f823, [%r26+72];
	ld.shared.f32 	%f824, [%r26+200];
	ld.shared.f32 	%f825, [%r26+328];
	ld.shared.f32 	%f826, [%r26+456];
	add.f32 	%f827, %f819, %f823;
	max.f32 	%f828, %f788, %f827;
	add.f32 	%f829, %f819, %f824;
	max.f32 	%f830, %f790, %f829;
	add.f32 	%f831, %f819, %f825;
	max.f32 	%f832, %f792, %f831;
	add.f32 	%f833, %f819, %f826;
	max.f32 	%f834, %f794, %f833;
	add.f32 	%f835, %f820, %f823;
	max.f32 	%f836, %f796, %f835;
	add.f32 	%f837, %f820, %f824;
	max.f32 	%f838, %f798, %f837;
	add.f32 	%f839, %f820, %f825;
	max.f32 	%f840, %f800, %f839;
	add.f32 	%f841, %f820, %f826;
	max.f32 	%f842, %f802, %f841;
	add.f32 	%f843, %f821, %f823;
	max.f32 	%f844, %f804, %f843;
	add.f32 	%f845, %f821, %f824;
	max.f32 	%f846, %f806, %f845;
	add.f32 	%f847, %f821, %f825;
	max.f32 	%f848, %f808, %f847;
	add.f32 	%f849, %f821, %f826;
	max.f32 	%f850, %f810, %f849;
	add.f32 	%f851, %f822, %f823;
	max.f32 	%f852, %f812, %f851;
	add.f32 	%f853, %f822, %f824;
	max.f32 	%f854, %f814, %f853;
	add.f32 	%f855, %f822, %f825;
	max.f32 	%f856, %f816, %f855;
	add.f32 	%f857, %f822, %f826;
	max.f32 	%f858, %f818, %f857;
	ld.shared.f32 	%f859, [%r25+4864];
	ld.shared.f32 	%f860, [%r25+4868];
	ld.shared.f32 	%f861, [%r25+4872];
	ld.shared.f32 	%f862, [%r25+4876];
	ld.shared.f32 	%f863, [%r26+76];
	ld.shared.f32 	%f864, [%r26+204];
	ld.shared.f32 	%f865, [%r26+332];
	ld.shared.f32 	%f866, [%r26+460];
	add.f32 	%f867, %f859, %f863;
	max.f32 	%f868, %f828, %f867;
	add.f32 	%f869, %f859, %f864;
	max.f32 	%f870, %f830, %f869;
	add.f32 	%f871, %f859, %f865;
	max.f32 	%f872, %f832, %f871;
	add.f32 	%f873, %f859, %f866;
	max.f32 	%f874, %f834, %f873;
	add.f32 	%f875, %f860, %f863;
	max.f32 	%f876, %f836, %f875;
	add.f32 	%f877, %f860, %f864;
	max.f32 	%f878, %f838, %f877;
	add.f32 	%f879, %f860, %f865;
	max.f32 	%f880, %f840, %f879;
	add.f32 	%f881, %f860, %f866;
	max.f32 	%f882, %f842, %f881;
	add.f32 	%f883, %f861, %f863;
	max.f32 	%f884, %f844, %f883;
	add.f32 	%f885, %f861, %f864;
	max.f32 	%f886, %f846, %f885;
	add.f32 	%f887, %f861, %f865;
	max.f32 	%f888, %f848, %f887;
	add.f32 	%f889, %f861, %f866;
	max.f32 	%f890, %f850, %f889;
	add.f32 	%f891, %f862, %f863;
	max.f32 	%f892, %f852, %f891;
	add.f32 	%f893, %f862, %f864;
	max.f32 	%f894, %f854, %f893;
	add.f32 	%f895, %f862, %f865;
	max.f32 	%f896, %f856, %f895;
	add.f32 	%f897, %f862, %f866;
	max.f32 	%f898, %f858, %f897;
	ld.shared.f32 	%f899, [%r25+5120];
	ld.shared.f32 	%f900, [%r25+5124];
	ld.shared.f32 	%f901, [%r25+5128];
	ld.shared.f32 	%f902, [%r25+5132];
	ld.shared.f32 	%f903, [%r26+80];
	ld.shared.f32 	%f904, [%r26+208];
	ld.shared.f32 	%f905, [%r26+336];
	ld.shared.f32 	%f906, [%r26+464];
	add.f32 	%f907, %f899, %f903;
	max.f32 	%f908, %f868, %f907;
	add.f32 	%f909, %f899, %f904;
	max.f32 	%f910, %f870, %f909;
	add.f32 	%f911, %f899, %f905;
	max.f32 	%f912, %f872, %f911;
	add.f32 	%f913, %f899, %f906;
	max.f32 	%f914, %f874, %f913;
	add.f32 	%f915, %f900, %f903;
	max.f32 	%f916, %f876, %f915;
	add.f32 	%f917, %f900, %f904;
	max.f32 	%f918, %f878, %f917;
	add.f32 	%f919, %f900, %f905;
	max.f32 	%f920, %f880, %f919;
	add.f32 	%f921, %f900, %f906;
	max.f32 	%f922, %f882, %f921;
	add.f32 	%f923, %f901, %f903;
	max.f32 	%f924, %f884, %f923;
	add.f32 	%f925, %f901, %f904;
	max.f32 	%f926, %f886, %f925;
	add.f32 	%f927, %f901, %f905;
	max.f32 	%f928, %f888, %f927;
	add.f32 	%f929, %f901, %f906;
	max.f32 	%f930, %f890, %f929;
	add.f32 	%f931, %f902, %f903;
	max.f32 	%f932, %f892, %f931;
	add.f32 	%f933, %f902, %f904;
	max.f32 	%f934, %f894, %f933;
	add.f32 	%f935, %f902, %f905;
	max.f32 	%f936, %f896, %f935;
	add.f32 	%f937, %f902, %f906;
	max.f32 	%f938, %f898, %f937;
	ld.shared.f32 	%f939, [%r25+5376];
	ld.shared.f32 	%f940, [%r25+5380];
	ld.shared.f32 	%f941, [%r25+5384];
	ld.shared.f32 	%f942, [%r25+5388];
	ld.shared.f32 	%f943, [%r26+84];
	ld.shared.f32 	%f944, [%r26+212];
	ld.shared.f32 	%f945, [%r26+340];
	ld.shared.f32 	%f946, [%r26+468];
	add.f32 	%f947, %f939, %f943;
	max.f32 	%f948, %f908, %f947;
	add.f32 	%f949, %f939, %f944;
	max.f32 	%f950, %f910, %f949;
	add.f32 	%f951, %f939, %f945;
	max.f32 	%f952, %f912, %f951;
	add.f32 	%f953, %f939, %f946;
	max.f32 	%f954, %f914, %f953;
	add.f32 	%f955, %f940, %f943;
	max.f32 	%f956, %f916, %f955;
	add.f32 	%f957, %f940, %f944;
	max.f32 	%f958, %f918, %f957;
	add.f32 	%f959, %f940, %f945;
	max.f32 	%f960, %f920, %f959;
	add.f32 	%f961, %f940, %f946;
	max.f32 	%f962, %f922, %f961;
	add.f32 	%f963, %f941, %f943;
	max.f32 	%f964, %f924, %f963;
	add.f32 	%f965, %f941, %f944;
	max.f32 	%f966, %f926, %f965;
	add.f32 	%f967, %f941, %f945;
	max.f32 	%f968, %f928, %f967;
	add.f32 	%f969, %f941, %f946;
	max.f32 	%f970, %f930, %f969;
	add.f32 	%f971, %f942, %f943;
	max.f32 	%f972, %f932, %f971;
	add.f32 	%f973, %f942, %f944;
	max.f32 	%f974, %f934, %f973;
	add.f32 	%f975, %f942, %f945;
	max.f32 	%f976, %f936, %f975;
	add.f32 	%f977, %f942, %f946;
	max.f32 	%f978, %f938, %f977;
	ld.shared.f32 	%f979, [%r25+5632];
	ld.shared.f32 	%f980, [%r25+5636];
	ld.shared.f32 	%f981, [%r25+5640];
	ld.shared.f32 	%f982, [%r25+5644];
	ld.shared.f32 	%f983, [%r26+88];
	ld.shared.f32 	%f984, [%r26+216];
	ld.shared.f32 	%f985, [%r26+344];
	ld.shared.f32 	%f986, [%r26+472];
	add.f32 	%f987, %f979, %f983;
	max.f32 	%f988, %f948, %f987;
	add.f32 	%f989, %f979, %f984;
	max.f32 	%f990, %f950, %f989;
	add.f32 	%f991, %f979, %f985;
	max.f32 	%f992, %f952, %f991;
	add.f32 	%f993, %f979, %f986;
	max.f32 	%f994, %f954, %f993;
	add.f32 	%f995, %f980, %f983;
	max.f32 	%f996, %f956, %f995;
	add.f32 	%f997, %f980, %f984;
	max.f32 	%f998, %f958, %f997;
	add.f32 	%f999, %f980, %f985;
	max.f32 	%f1000, %f960, %f999;
	add.f32 	%f1001, %f980, %f986;
	max.f32 	%f1002, %f962, %f1001;
	add.f32 	%f1003, %f981, %f983;
	max.f32 	%f1004, %f964, %f1003;
	add.f32 	%f1005, %f981, %f984;
	max.f32 	%f1006, %f966, %f1005;
	add.f32 	%f1007, %f981, %f985;
	max.f32 	%f1008, %f968, %f1007;
	add.f32 	%f1009, %f981, %f986;
	max.f32 	%f1010, %f970, %f1009;
	add.f32 	%f1011, %f982, %f983;
	max.f32 	%f1012, %f972, %f1011;
	add.f32 	%f1013, %f982, %f984;
	max.f32 	%f1014, %f974, %f1013;
	add.f32 	%f1015, %f982, %f985;
	max.f32 	%f1016, %f976, %f1015;
	add.f32 	%f1017, %f982, %f986;
	max.f32 	%f1018, %f978, %f1017;
	ld.shared.f32 	%f1019, [%r25+5888];
	ld.shared.f32 	%f1020, [%r25+5892];
	ld.shared.f32 	%f1021, [%r25+5896];
	ld.shared.f32 	%f1022, [%r25+5900];
	ld.shared.f32 	%f1023, [%r26+92];
	ld.shared.f32 	%f1024, [%r26+220];
	ld.shared.f32 	%f1025, [%r26+348];
	ld.shared.f32 	%f1026, [%r26+476];
	add.f32 	%f1027, %f1019, %f1023;
	max.f32 	%f1028, %f988, %f1027;
	add.f32 	%f1029, %f1019, %f1024;
	max.f32 	%f1030, %f990, %f1029;
	add.f32 	%f1031, %f1019, %f1025;
	max.f32 	%f1032, %f992, %f1031;
	add.f32 	%f1033, %f1019, %f1026;
	max.f32 	%f1034, %f994, %f1033;
	add.f32 	%f1035, %f1020, %f1023;
	max.f32 	%f1036, %f996, %f1035;
	add.f32 	%f1037, %f1020, %f1024;
	max.f32 	%f1038, %f998, %f1037;
	add.f32 	%f1039, %f1020, %f1025;
	max.f32 	%f1040, %f1000, %f1039;
	add.f32 	%f1041, %f1020, %f1026;
	max.f32 	%f1042, %f1002, %f1041;
	add.f32 	%f1043, %f1021, %f1023;
	max.f32 	%f1044, %f1004, %f1043;
	add.f32 	%f1045, %f1021, %f1024;
	max.f32 	%f1046, %f1006, %f1045;
	add.f32 	%f1047, %f1021, %f1025;
	max.f32 	%f1048, %f1008, %f1047;
	add.f32 	%f1049, %f1021, %f1026;
	max.f32 	%f1050, %f1010, %f1049;
	add.f32 	%f1051, %f1022, %f1023;
	max.f32 	%f1052, %f1012, %f1051;
	add.f32 	%f1053, %f1022, %f1024;
	max.f32 	%f1054, %f1014, %f1053;
	add.f32 	%f1055, %f1022, %f1025;
	max.f32 	%f1056, %f1016, %f1055;
	add.f32 	%f1057, %f1022, %f1026;
	max.f32 	%f1058, %f1018, %f1057;
	ld.shared.f32 	%f1059, [%r25+6144];
	ld.shared.f32 	%f1060, [%r25+6148];
	ld.shared.f32 	%f1061, [%r25+6152];
	ld.shared.f32 	%f1062, [%r25+6156];
	ld.shared.f32 	%f1063, [%r26+96];
	ld.shared.f32 	%f1064, [%r26+224];
	ld.shared.f32 	%f1065, [%r26+352];
	ld.shared.f32 	%f1066, [%r26+480];
	add.f32 	%f1067, %f1059, %f1063;
	max.f32 	%f1068, %f1028, %f1067;
	add.f32 	%f1069, %f1059, %f1064;
	max.f32 	%f1070, %f1030, %f1069;
	add.f32 	%f1071, %f1059, %f1065;
	max.f32 	%f1072, %f1032, %f1071;
	add.f32 	%f1073, %f1059, %f1066;
	max.f32 	%f1074, %f1034, %f1073;
	add.f32 	%f1075, %f1060, %f1063;
	max.f32 	%f1076, %f1036, %f1075;
	add.f32 	%f1077, %f1060, %f1064;
	max.f32 	%f1078, %f1038, %f1077;
	add.f32 	%f1079, %f1060, %f1065;
	max.f32 	%f1080, %f1040, %f1079;
	add.f32 	%f1081, %f1060, %f1066;
	max.f32 	%f1082, %f1042, %f1081;
	add.f32 	%f1083, %f1061, %f1063;
	max.f32 	%f1084, %f1044, %f1083;
	add.f32 	%f1085, %f1061, %f1064;
	max.f32 	%f1086, %f1046, %f1085;
	add.f32 	%f1087, %f1061, %f1065;
	max.f32 	%f1088, %f1048, %f1087;
	add.f32 	%f1089, %f1061, %f1066;
	max.f32 	%f1090, %f1050, %f1089;
	add.f32 	%f1091, %f1062, %f1063;
	max.f32 	%f1092, %f1052, %f1091;
	add.f32 	%f1093, %f1062, %f1064;
	max.f32 	%f1094, %f1054, %f1093;
	add.f32 	%f1095, %f1062, %f1065;
	max.f32 	%f1096, %f1056, %f1095;
	add.f32 	%f1097, %f1062, %f1066;
	max.f32 	%f1098, %f1058, %f1097;
	ld.shared.f32 	%f1099, [%r25+6400];
	ld.shared.f32 	%f1100, [%r25+6404];
	ld.shared.f32 	%f1101, [%r25+6408];
	ld.shared.f32 	%f1102, [%r25+6412];
	ld.shared.f32 	%f1103, [%r26+100];
	ld.shared.f32 	%f1104, [%r26+228];
	ld.shared.f32 	%f1105, [%r26+356];
	ld.shared.f32 	%f1106, [%r26+484];
	add.f32 	%f1107, %f1099, %f1103;
	max.f32 	%f1108, %f1068, %f1107;
	add.f32 	%f1109, %f1099, %f1104;
	max.f32 	%f1110, %f1070, %f1109;
	add.f32 	%f1111, %f1099, %f1105;
	max.f32 	%f1112, %f1072, %f1111;
	add.f32 	%f1113, %f1099, %f1106;
	max.f32 	%f1114, %f1074, %f1113;
	add.f32 	%f1115, %f1100, %f1103;
	max.f32 	%f1116, %f1076, %f1115;
	add.f32 	%f1117, %f1100, %f1104;
	max.f32 	%f1118, %f1078, %f1117;
	add.f32 	%f1119, %f1100, %f1105;
	max.f32 	%f1120, %f1080, %f1119;
	add.f32 	%f1121, %f1100, %f1106;
	max.f32 	%f1122, %f1082, %f1121;
	add.f32 	%f1123, %f1101, %f1103;
	max.f32 	%f1124, %f1084, %f1123;
	add.f32 	%f1125, %f1101, %f1104;
	max.f32 	%f1126, %f1086, %f1125;
	add.f32 	%f1127, %f1101, %f1105;
	max.f32 	%f1128, %f1088, %f1127;
	add.f32 	%f1129, %f1101, %f1106;
	max.f32 	%f1130, %f1090, %f1129;
	add.f32 	%f1131, %f1102, %f1103;
	max.f32 	%f1132, %f1092, %f1131;
	add.f32 	%f1133, %f1102, %f1104;
	max.f32 	%f1134, %f1094, %f1133;
	add.f32 	%f1135, %f1102, %f1105;
	max.f32 	%f1136, %f1096, %f1135;
	add.f32 	%f1137, %f1102, %f1106;
	max.f32 	%f1138, %f1098, %f1137;
	ld.shared.f32 	%f1139, [%r25+6656];
	ld.shared.f32 	%f1140, [%r25+6660];
	ld.shared.f32 	%f1141, [%r25+6664];
	ld.shared.f32 	%f1142, [%r25+6668];
	ld.shared.f32 	%f1143, [%r26+104];
	ld.shared.f32 	%f1144, [%r26+232];
	ld.shared.f32 	%f1145, [%r26+360];
	ld.shared.f32 	%f1146, [%r26+488];
	add.f32 	%f1147, %f1139, %f1143;
	max.f32 	%f1148, %f1108, %f1147;
	add.f32 	%f1149, %f1139, %f1144;
	max.f32 	%f1150, %f1110, %f1149;
	add.f32 	%f1151, %f1139, %f1145;
	max.f32 	%f1152, %f1112, %f1151;
	add.f32 	%f1153, %f1139, %f1146;
	max.f32 	%f1154, %f1114, %f1153;
	add.f32 	%f1155, %f1140, %f1143;
	max.f32 	%f1156, %f1116, %f1155;
	add.f32 	%f1157, %f1140, %f1144;
	max.f32 	%f1158, %f1118, %f1157;
	add.f32 	%f1159, %f1140, %f1145;
	max.f32 	%f1160, %f1120, %f1159;
	add.f32 	%f1161, %f1140, %f1146;
	max.f32 	%f1162, %f1122, %f1161;
	add.f32 	%f1163, %f1141, %f1143;
	max.f32 	%f1164, %f1124, %f1163;
	add.f32 	%f1165, %f1141, %f1144;
	max.f32 	%f1166, %f1126, %f1165;
	add.f32 	%f1167, %f1141, %f1145;
	max.f32 	%f1168, %f1128, %f1167;
	add.f32 	%f1169, %f1141, %f1146;
	max.f32 	%f1170, %f1130, %f1169;
	add.f32 	%f1171, %f1142, %f1143;
	max.f32 	%f1172, %f1132, %f1171;
	add.f32 	%f1173, %f1142, %f1144;
	max.f32 	%f1174, %f1134, %f1173;
	add.f32 	%f1175, %f1142, %f1145;
	max.f32 	%f1176, %f1136, %f1175;
	add.f32 	%f1177, %f1142, %f1146;
	max.f32 	%f1178, %f1138, %f1177;
	ld.shared.f32 	%f1179, [%r25+6912];
	ld.shared.f32 	%f1180, [%r25+6916];
	ld.shared.f32 	%f1181, [%r25+6920];
	ld.shared.f32 	%f1182, [%r25+6924];
	ld.shared.f32 	%f1183, [%r26+108];
	ld.shared.f32 	%f1184, [%r26+236];
	ld.shared.f32 	%f1185, [%r26+364];
	ld.shared.f32 	%f1186, [%r26+492];
	add.f32 	%f1187, %f1179, %f1183;
	max.f32 	%f1188, %f1148, %f1187;
	add.f32 	%f1189, %f1179, %f1184;
	max.f32 	%f1190, %f1150, %f1189;
	add.f32 	%f1191, %f1179, %f1185;
	max.f32 	%f1192, %f1152, %f1191;
	add.f32 	%f1193, %f1179, %f1186;
	max.f32 	%f1194, %f1154, %f1193;
	add.f32 	%f1195, %f1180, %f1183;
	max.f32 	%f1196, %f1156, %f1195;
	add.f32 	%f1197, %f1180, %f1184;
	max.f32 	%f1198, %f1158, %f1197;
	add.f32 	%f1199, %f1180, %f1185;
	max.f32 	%f1200, %f1160, %f1199;
	add.f32 	%f1201, %f1180, %f1186;
	max.f32 	%f1202, %f1162, %f1201;
	add.f32 	%f1203, %f1181, %f1183;
	max.f32 	%f1204, %f1164, %f1203;
	add.f32 	%f1205, %f1181, %f1184;
	max.f32 	%f1206, %f1166, %f1205;
	add.f32 	%f1207, %f1181, %f1185;
	max.f32 	%f1208, %f1168, %f1207;
	add.f32 	%f1209, %f1181, %f1186;
	max.f32 	%f1210, %f1170, %f1209;
	add.f32 	%f1211, %f1182, %f1183;
	max.f32 	%f1212, %f1172, %f1211;
	add.f32 	%f1213, %f1182, %f1184;
	max.f32 	%f1214, %f1174, %f1213;
	add.f32 	%f1215, %f1182, %f1185;
	max.f32 	%f1216, %f1176, %f1215;
	add.f32 	%f1217, %f1182, %f1186;
	max.f32 	%f1218, %f1178, %f1217;
	ld.shared.f32 	%f1219, [%r25+7168];
	ld.shared.f32 	%f1220, [%r25+7172];
	ld.shared.f32 	%f1221, [%r25+7176];
	ld.shared.f32 	%f1222, [%r25+7180];
	ld.shared.f32 	%f1223, [%r26+112];
	ld.shared.f32 	%f1224, [%r26+240];
	ld.shared.f32 	%f1225, [%r26+368];
	ld.shared.f32 	%f1226, [%r26+496];
	add.f32 	%f1227, %f1219, %f1223;
	max.f32 	%f1228, %f1188, %f1227;
	add.f32 	%f1229, %f1219, %f1224;
	max.f32 	%f1230, %f1190, %f1229;
	add.f32 	%f1231, %f1219, %f1225;
	max.f32 	%f1232, %f1192, %f1231;
	add.f32 	%f1233, %f1219, %f1226;
	max.f32 	%f1234, %f1194, %f1233;
	add.f32 	%f1235, %f1220, %f1223;
	max.f32 	%f1236, %f1196, %f1235;
	add.f32 	%f1237, %f1220, %f1224;
	max.f32 	%f1238, %f1198, %f1237;
	add.f32 	%f1239, %f1220, %f1225;
	max.f32 	%f1240, %f1200, %f1239;
	add.f32 	%f1241, %f1220, %f1226;
	max.f32 	%f1242, %f1202, %f1241;
	add.f32 	%f1243, %f1221, %f1223;
	max.f32 	%f1244, %f1204, %f1243;
	add.f32 	%f1245, %f1221, %f1224;
	max.f32 	%f1246, %f1206, %f1245;
	add.f32 	%f1247, %f1221, %f1225;
	max.f32 	%f1248, %f1208, %f1247;
	add.f32 	%f1249, %f1221, %f1226;
	max.f32 	%f1250, %f1210, %f1249;
	add.f32 	%f1251, %f1222, %f1223;
	max.f32 	%f1252, %f1212, %f1251;
	add.f32 	%f1253, %f1222, %f1224;
	max.f32 	%f1254, %f1214, %f1253;
	add.f32 	%f1255, %f1222, %f1225;
	max.f32 	%f1256, %f1216, %f1255;
	add.f32 	%f1257, %f1222, %f1226;
	max.f32 	%f1258, %f1218, %f1257;
	ld.shared.f32 	%f1259, [%r25+7424];
	ld.shared.f32 	%f1260, [%r25+7428];
	ld.shared.f32 	%f1261, [%r25+7432];
	ld.shared.f32 	%f1262, [%r25+7436];
	ld.shared.f32 	%f1263, [%r26+116];
	ld.shared.f32 	%f1264, [%r26+244];
	ld.shared.f32 	%f1265, [%r26+372];
	ld.shared.f32 	%f1266, [%r26+500];
	add.f32 	%f1267, %f1259, %f1263;
	max.f32 	%f1268, %f1228, %f1267;
	add.f32 	%f1269, %f1259, %f1264;
	max.f32 	%f1270, %f1230, %f1269;
	add.f32 	%f1271, %f1259, %f1265;
	max.f32 	%f1272, %f1232, %f1271;
	add.f32 	%f1273, %f1259, %f1266;
	max.f32 	%f1274, %f1234, %f1273;
	add.f32 	%f1275, %f1260, %f1263;
	max.f32 	%f1276, %f1236, %f1275;
	add.f32 	%f1277, %f1260, %f1264;
	max.f32 	%f1278, %f1238, %f1277;
	add.f32 	%f1279, %f1260, %f1265;
	max.f32 	%f1280, %f1240, %f1279;
	add.f32 	%f1281, %f1260, %f1266;
	max.f32 	%f1282, %f1242, %f1281;
	add.f32 	%f1283, %f1261, %f1263;
	max.f32 	%f1284, %f1244, %f1283;
	add.f32 	%f1285, %f1261, %f1264;
	max.f32 	%f1286, %f1246, %f1285;
	add.f32 	%f1287, %f1261, %f1265;
	max.f32 	%f1288, %f1248, %f1287;
	add.f32 	%f1289, %f1261, %f1266;
	max.f32 	%f1290, %f1250, %f1289;
	add.f32 	%f1291, %f1262, %f1263;
	max.f32 	%f1292, %f1252, %f1291;
	add.f32 	%f1293, %f1262, %f1264;
	max.f32 	%f1294, %f1254, %f1293;
	add.f32 	%f1295, %f1262, %f1265;
	max.f32 	%f1296, %f1256, %f1295;
	add.f32 	%f1297, %f1262, %f1266;
	max.f32 	%f1298, %f1258, %f1297;
	ld.shared.f32 	%f1299, [%r25+7680];
	ld.shared.f32 	%f1300, [%r25+7684];
	ld.shared.f32 	%f1301, [%r25+7688];
	ld.shared.f32 	%f1302, [%r25+7692];
	ld.shared.f32 	%f1303, [%r26+120];
	ld.shared.f32 	%f1304, [%r26+248];
	ld.shared.f32 	%f1305, [%r26+376];
	ld.shared.f32 	%f1306, [%r26+504];
	add.f32 	%f1307, %f1299, %f1303;
	max.f32 	%f1308, %f1268, %f1307;
	add.f32 	%f1309, %f1299, %f1304;
	max.f32 	%f1310, %f1270, %f1309;
	add.f32 	%f1311, %f1299, %f1305;
	max.f32 	%f1312, %f1272, %f1311;
	add.f32 	%f1313, %f1299, %f1306;
	max.f32 	%f1314, %f1274, %f1313;
	add.f32 	%f1315, %f1300, %f1303;
	max.f32 	%f1316, %f1276, %f1315;
	add.f32 	%f1317, %f1300, %f1304;
	max.f32 	%f1318, %f1278, %f1317;
	add.f32 	%f1319, %f1300, %f1305;
	max.f32 	%f1320, %f1280, %f1319;
	add.f32 	%f1321, %f1300, %f1306;
	max.f32 	%f1322, %f1282, %f1321;
	add.f32 	%f1323, %f1301, %f1303;
	max.f32 	%f1324, %f1284, %f1323;
	add.f32 	%f1325, %f1301, %f1304;
	max.f32 	%f1326, %f1286, %f1325;
	add.f32 	%f1327, %f1301, %f1305;
	max.f32 	%f1328, %f1288, %f1327;
	add.f32 	%f1329, %f1301, %f1306;
	max.f32 	%f1330, %f1290, %f1329;
	add.f32 	%f1331, %f1302, %f1303;
	max.f32 	%f1332, %f1292, %f1331;
	add.f32 	%f1333, %f1302, %f1304;
	max.f32 	%f1334, %f1294, %f1333;
	add.f32 	%f1335, %f1302, %f1305;
	max.f32 	%f1336, %f1296, %f1335;
	add.f32 	%f1337, %f1302, %f1306;
	max.f32 	%f1338, %f1298, %f1337;
	ld.shared.f32 	%f1339, [%r25+7936];
	ld.shared.f32 	%f1340, [%r25+7940];
	ld.shared.f32 	%f1341, [%r25+7944];
	ld.shared.f32 	%f1342, [%r25+7948];
	ld.shared.f32 	%f1343, [%r26+124];
	ld.shared.f32 	%f1344, [%r26+252];
	ld.shared.f32 	%f1345, [%r26+380];
	ld.shared.f32 	%f1346, [%r26+508];
	add.f32 	%f1347, %f1339, %f1343;
	max.f32 	%f1370, %f1308, %f1347;
	add.f32 	%f1348, %f1339, %f1344;
	max.f32 	%f1366, %f1310, %f1348;
	add.f32 	%f1349, %f1339, %f1345;
	max.f32 	%f1371, %f1312, %f1349;
	add.f32 	%f1350, %f1339, %f1346;
	max.f32 	%f1375, %f1314, %f1350;
	add.f32 	%f1351, %f1340, %f1343;
	max.f32 	%f1369, %f1316, %f1351;
	add.f32 	%f1352, %f1340, %f1344;
	max.f32 	%f1365, %f1318, %f1352;
	add.f32 	%f1353, %f1340, %f1345;
	max.f32 	%f1372, %f1320, %f1353;
	add.f32 	%f1354, %f1340, %f1346;
	max.f32 	%f1376, %f1322, %f1354;
	add.f32 	%f1355, %f1341, %f1343;
	max.f32 	%f1368, %f1324, %f1355;
	add.f32 	%f1356, %f1341, %f1344;
	max.f32 	%f1364, %f1326, %f1356;
	add.f32 	%f1357, %f1341, %f1345;
	max.f32 	%f1373, %f1328, %f1357;
	add.f32 	%f1358, %f1341, %f1346;
	max.f32 	%f1377, %f1330, %f1358;
	add.f32 	%f1359, %f1342, %f1343;
	max.f32 	%f1367, %f1332, %f1359;
	add.f32 	%f1360, %f1342, %f1344;
	max.f32 	%f1363, %f1334, %f1360;
	add.f32 	%f1361, %f1342, %f1345;
	max.f32 	%f1374, %f1336, %f1361;
	add.f32 	%f1362, %f1342, %f1346;
	max.f32 	%f1378, %f1338, %f1362;
	bar.sync 	0;
	add.s32 	%r126, %r126, 32;
	add.s32 	%r125, %r125, 32;
	add.s32 	%r124, %r124, 32;
	add.s32 	%r39, %r123, 32;
	add.s32 	%r109, %r123, 16;
	setp.lt.s32 	%p50, %r109, %r48;
	mov.u32 	%r123, %r39;
	@%p50 bra 	$L__BB0_2;
$L__BB0_35:
	shl.b32 	%r110, %r1, 6;
	shl.b32 	%r111, %r4, 2;
	add.s32 	%r33, %r110, %r111;
	shl.b32 	%r112, %r2, 6;
	shl.b32 	%r113, %r3, 2;
	add.s32 	%r114, %r112, %r113;
	setp.lt.s32 	%p51, %r33, %r46;
	setp.lt.s32 	%p52, %r114, %r47;
	and.pred  	%p53, %p51, %p52;
	@%p53 bra 	$L__BB0_36;
	bra.uni 	$L__BB0_37;
$L__BB0_36:
	mad.lo.s32 	%r115, %r114, %r46, %r33;
	mul.wide.s32 	%rd44, %r115, 4;
	add.s64 	%rd45, %rd3, %rd44;
	st.global.f32 	[%rd45], %f1370;
$L__BB0_37:
	setp.ge.s32 	%p54, %r33, %r46;
	add.s32 	%r40, %r114, 1;
	setp.ge.s32 	%p55, %r40, %r47;
	or.pred  	%p56, %p54, %p55;
	@%p56 bra 	$L__BB0_39;
	mad.lo.s32 	%r116, %r40, %r46, %r33;
	mul.wide.s32 	%rd46, %r116, 4;
	add.s64 	%rd47, %rd3, %rd46;
	st.global.f32 	[%rd47], %f1366;
$L__BB0_39:
	setp.ge.s32 	%p57, %r33, %r46;
	add.s32 	%r41, %r114, 2;
	setp.ge.s32 	%p58, %r41, %r47;
	or.pred  	%p59, %p57, %p58;
	@%p59 bra 	$L__BB0_41;
	mad.lo.s32 	%r117, %r41, %r46, %r33;
	mul.wide.s32 	%rd48, %r117, 4;
	add.s64 	%rd49, %rd3, %rd48;
	st.global.f32 	[%rd49], %f1371;
$L__BB0_41:
	setp.ge.s32 	%p60, %r33, %r46;
	add.s32 	%r42, %r114, 3;
	setp.ge.s32 	%p61, %r42, %r47;
	or.pred  	%p62, %p60, %p61;
	@%p62 bra 	$L__BB0_43;
	mad.lo.s32 	%r118, %r42, %r46, %r33;
	mul.wide.s32 	%rd50, %r118, 4;
	add.s64 	%rd51, %rd3, %rd50;
	st.global.f32 	[%rd51], %f1375;
$L__BB0_43:
	setp.ge.s32 	%p63, %r114, %r47;
	add.s32 	%r43, %r33, 1;
	setp.ge.s32 	%p64, %r43, %r46;
	mul.lo.s32 	%r119, %r114, %r46;
	cvt.s64.s32 	%rd4, %r33;
	cvt.s64.s32 	%rd52, %r119;
	add.s64 	%rd53, %rd52, %rd4;
	shl.b64 	%rd54, %rd53, 2;
	add.s64 	%rd5, %rd3, %rd54;
	or.pred  	%p65, %p64, %p63;
	@%p65 bra 	$L__BB0_45;
	st.global.f32 	[%rd5+4], %f1369;
$L__BB0_45:
	setp.ge.s32 	%p66, %r43, %r46;
	setp.ge.s32 	%p67, %r40, %r47;
	mul.lo.s32 	%r120, %r40, %r46;
	cvt.s64.s32 	%rd55, %r120;
	add.s64 	%rd56, %rd55, %rd4;
	shl.b64 	%rd57, %rd56, 2;
	add.s64 	%rd6, %rd3, %rd57;
	or.pred  	%p68, %p66, %p67;
	@%p68 bra 	$L__BB0_47;
	st.global.f32 	[%rd6+4], %f1365;
$L__BB0_47:
	setp.ge.s32 	%p69, %r43, %r46;
	setp.ge.s32 	%p70, %r41, %r47;
	mul.lo.s32 	%r121, %r41, %r46;
	cvt.s64.s32 	%rd58, %r121;
	add.s64 	%rd59, %rd58, %rd4;
	shl.b64 	%rd60, %rd59, 2;
	add.s64 	%rd7, %rd3, %rd60;
	or.pred  	%p71, %p69, %p70;
	@%p71 bra 	$L__BB0_49;
	st.global.f32 	[%rd7+4], %f1372;
$L__BB0_49:
	setp.ge.s32 	%p72, %r43, %r46;
	setp.ge.s32 	%p73, %r42, %r47;
	mul.lo.s32 	%r122, %r42, %r46;
	cvt.s64.s32 	%rd61, %r122;
	add.s64 	%rd62, %rd61, %rd4;
	shl.b64 	%rd63, %rd62, 2;
	add.s64 	%rd8, %rd3, %rd63;
	or.pred  	%p74, %p72, %p73;
	@%p74 bra 	$L__BB0_51;
	st.global.f32 	[%rd8+4], %f1376;
$L__BB0_51:
	setp.ge.s32 	%p75, %r114, %r47;
	add.s32 	%r44, %r33, 2;
	setp.ge.s32 	%p76, %r44, %r46;
	or.pred  	%p77, %p76, %p75;
	@%p77 bra 	$L__BB0_53;
	st.global.f32 	[%rd5+8], %f1368;
$L__BB0_53:
	setp.ge.s32 	%p78, %r44, %r46;
	setp.ge.s32 	%p79, %r40, %r47;
	or.pred  	%p80, %p78, %p79;
	@%p80 bra 	$L__BB0_55;
	st.global.f32 	[%rd6+8], %f1364;
$L__BB0_55:
	setp.ge.s32 	%p81, %r44, %r46;
	setp.ge.s32 	%p82, %r41, %r47;
	or.pred  	%p83, %p81, %p82;
	@%p83 bra 	$L__BB0_57;
	st.global.f32 	[%rd7+8], %f1373;
$L__BB0_57:
	setp.ge.s32 	%p84, %r44, %r46;
	setp.ge.s32 	%p85, %r42, %r47;
	or.pred  	%p86, %p84, %p85;
	@%p86 bra 	$L__BB0_59;
	st.global.f32 	[%rd8+8], %f1377;
$L__BB0_59:
	setp.ge.s32 	%p87, %r114, %r47;
	add.s32 	%r45, %r33, 3;
	setp.ge.s32 	%p88, %r45, %r46;
	or.pred  	%p89, %p88, %p87;
	@%p89 bra 	$L__BB0_61;
	st.global.f32 	[%rd5+12], %f1367;
$L__BB0_61:
	setp.ge.s32 	%p90, %r45, %r46;
	setp.ge.s32 	%p91, %r40, %r47;
	or.pred  	%p92, %p90, %p91;
	@%p92 bra 	$L__BB0_63;
	st.global.f32 	[%rd6+12], %f1363;
$L__BB0_63:
	setp.ge.s32 	%p93, %r45, %r46;
	setp.ge.s32 	%p94, %r41, %r47;
	or.pred  	%p95, %p93, %p94;
	@%p95 bra 	$L__BB0_65;
	st.global.f32 	[%rd7+12], %f1374;
$L__BB0_65:
	setp.ge.s32 	%p96, %r45, %r46;
	setp.ge.s32 	%p97, %r42, %r47;
	or.pred  	%p98, %p96, %p97;
	@%p98 bra 	$L__BB0_67;
	st.global.f32 	[%rd8+12], %f1378;
$L__BB0_67:
	ret;

}
	// .globl	tropical_minplus_f32_nn
.visible .entry tropical_minplus_f32_nn(
	.param .u64 .ptr .align 1 tropical_minplus_f32_nn_param_0,
	.param .u64 .ptr .align 1 tropical_minplus_f32_nn_param_1,
	.param .u64 .ptr .align 1 tropical_minplus_f32_nn_param_2,
	.param .u32 tropical_minplus_f32_nn_param_3,
	.param .u32 tropical_minplus_f32_nn_param_4,
	.param .u32 tropical_minplus_f32_nn_param_5
)
{
	.reg .pred 	%p<99>;
	.reg .b32 	%r<127>;
	.reg .b32 	%f<1411>;
	.reg .b64 	%rd<64>;
	// demoted variable
	.shared .align 4 .b8 _ZZ23tropical_minplus_f32_nnE2As[8192];
	// demoted variable
	.shared .align 4 .b8 _ZZ23tropical_minplus_f32_nnE2Bs[8192];
	ld.param.u64 	%rd9, [tropical_minplus_f32_nn_param_0];
	ld.param.u64 	%rd10, [tropical_minplus_f32_nn_param_1];
	ld.param.u64 	%rd11, [tropical_minplus_f32_nn_param_2];
	ld.param.u32 	%r46, [tropical_minplus_f32_nn_param_3];
	ld.param.u32 	%r47, [tropical_minplus_f32_nn_param_4];
	ld.param.u32 	%r48, [tropical_minplus_f32_nn_param_5];
	cvta.to.global.u64 	%rd1, %rd9;
	cvta.to.global.u64 	%rd2, %rd10;
	cvta.to.global.u64 	%rd3, %rd11;
	add.s32 	%r49, %r46, 63;
	shr.s32 	%r50, %r49, 31;
	shr.u32 	%r51, %r50, 26;
	add.s32 	%r52, %r49, %r51;
	shr.s32 	%r53, %r52, 6;
	mov.u32 	%r54, %ctaid.x;
	div.u32 	%r2, %r54, %r53;
	mul.lo.s32 	%r55, %r2, %r53;
	sub.s32 	%r1, %r54, %r55;
	mov.u32 	%r3, %tid.y;
	shl.b32 	%r56, %r3, 4;
	mov.u32 	%r4, %tid.x;
	add.s32 	%r5, %r56, %r4;
	shr.u32 	%r6, %r5, 6;
	and.b32  	%r7, %r5, 31;
	setp.lt.s32 	%p1, %r48, 1;
	mov.f32 	%f1363, 0f7F800000;
	mov.f32 	%f1364, %f1363;
	mov.f32 	%f1365, %f1363;
	mov.f32 	%f1366, %f1363;
	mov.f32 	%f1367, %f1363;
	mov.f32 	%f1368, %f1363;
	mov.f32 	%f1369, %f1363;
	mov.f32 	%f1370, %f1363;
	mov.f32 	%f1371, %f1363;
	mov.f32 	%f1372, %f1363;
	mov.f32 	%f1373, %f1363;
	mov.f32 	%f1374, %f1363;
	mov.f32 	%f1375, %f1363;
	mov.f32 	%f1376, %f1363;
	mov.f32 	%f1377, %f1363;
	mov.f32 	%f1378, %f1363;
	@%p1 bra 	$L__BB1_35;
	shr.u32 	%r59, %r5, 5;
	and.b32  	%r60, %r5, 63;
	shl.b32 	%r61, %r1, 6;
	or.b32  	%r8, %r61, %r60;
	shl.b32 	%r62, %r2, 6;
	add.s32 	%r9, %r62, %r59;
	shl.b32 	%r63, %r5, 2;
	mov.u32 	%r64, _ZZ23tropical_minplus_f32_nnE2As;
	add.s32 	%r10, %r64, %r63;
	mul.lo.s32 	%r11, %r9, %r48;
	and.b32  	%r65, %r5, 32736;
	or.b32  	%r66, %r65, %r7;
	shl.b32 	%r67, %r66, 2;
	mov.u32 	%r68, _ZZ23tropical_minplus_f32_nnE2Bs;
	add.s32 	%r12, %r68, %r67;
	shl.b32 	%r69, %r48, 3;
	add.s32 	%r13, %r11, %r69;
	add.s32 	%r14, %r9, 16;
	shl.b32 	%r70, %r48, 4;
	add.s32 	%r15, %r70, %r11;
	add.s32 	%r16, %r9, 24;
	add.s32 	%r17, %r15, %r69;
	add.s32 	%r18, %r9, 32;
	shl.b32 	%r71, %r48, 5;
	add.s32 	%r19, %r71, %r11;
	add.s32 	%r20, %r9, 40;
	add.s32 	%r21, %r19, %r69;
	add.s32 	%r22, %r70, %r19;
	add.s32 	%r23, %r9, 56;
	add.s32 	%r24, %r22, %r69;
	shl.b32 	%r72, %r4, 4;
	add.s32 	%r25, %r64, %r72;
	shl.b32 	%r73, %r3, 9;
	add.s32 	%r26, %r68, %r73;
	add.s32 	%r125, %r6, 16;
	mov.b32 	%r126, 0;
	mov.f32 	%f1363, 0f7F800000;
	mov.b32 	%r123, 16;
	add.s32 	%r99, %r9, 8;
	add.s32 	%r106, %r9, 48;
	mov.u32 	%r124, %r7;
$L__BB1_2:
	setp.lt.s32 	%p2, %r8, %r46;
	add.s32 	%r32, %r6, %r126;
	add.s32 	%r74, %r125, -16;
	setp.lt.s32 	%p3, %r74, %r48;
	and.pred  	%p4, %p2, %p3;
	mov.f32 	%f1395, 0f7F800000;
	@%p4 bra 	$L__BB1_3;
	bra.uni 	$L__BB1_4;
$L__BB1_3:
	mad.lo.s32 	%r75, %r32, %r46, %r8;
	mul.wide.s32 	%rd12, %r75, 4;
	add.s64 	%rd13, %rd1, %rd12;
	ld.global.nc.f32 	%f1395, [%rd13];
$L__BB1_4:
	setp.ge.s32 	%p5, %r8, %r46;
	st.shared.f32 	[%r10], %f1395;
	add.s32 	%r76, %r125, -12;
	setp.ge.s32 	%p6, %r76, %r48;
	mov.f32 	%f1396, 0f7F800000;
	or.pred  	%p7, %p5, %p6;
	@%p7 bra 	$L__BB1_6;
	add.s32 	%r77, %r32, 4;
	mad.lo.s32 	%r78, %r77, %r46, %r8;
	mul.wide.s32 	%rd14, %r78, 4;
	add.s64 	%rd15, %rd1, %rd14;
	ld.global.nc.f32 	%f1396, [%rd15];
$L__BB1_6:
	st.shared.f32 	[%r10+1024], %f1396;
	add.s32 	%r79, %r125, -8;
	setp.ge.s32 	%p9, %r79, %r48;
	mov.f32 	%f1397, 0f7F800000;
	or.pred  	%p10, %p5, %p9;
	@%p10 bra 	$L__BB1_8;
	add.s32 	%r80, %r32, 8;
	mad.lo.s32 	%r81, %r80, %r46, %r8;
	mul.wide.s32 	%rd16, %r81, 4;
	add.s64 	%rd17, %rd1, %rd16;
	ld.global.nc.f32 	%f1397, [%rd17];
$L__BB1_8:
	st.shared.f32 	[%r10+2048], %f1397;
	add.s32 	%r82, %r125, -4;
	setp.ge.s32 	%p12, %r82, %r48;
	mov.f32 	%f1398, 0f7F800000;
	or.pred  	%p13, %p5, %p12;
	@%p13 bra 	$L__BB1_10;
	add.s32 	%r83, %r32, 12;
	mad.lo.s32 	%r84, %r83, %r46, %r8;
	mul.wide.s32 	%rd18, %r84, 4;
	add.s64 	%rd19, %rd1, %rd18;
	ld.global.nc.f32 	%f1398, [%rd19];
$L__BB1_10:
	st.shared.f32 	[%r10+3072], %f1398;
	setp.ge.s32 	%p15, %r125, %r48;
	mov.f32 	%f1399, 0f7F800000;
	or.pred  	%p16, %p5, %p15;
	@%p16 bra 	$L__BB1_12;
	add.s32 	%r85, %r32, 16;
	mad.lo.s32 	%r86, %r85, %r46, %r8;
	mul.wide.s32 	%rd20, %r86, 4;
	add.s64 	%rd21, %rd1, %rd20;
	ld.global.nc.f32 	%f1399, [%rd21];
$L__BB1_12:
	st.shared.f32 	[%r10+4096], %f1399;
	add.s32 	%r87, %r125, 4;
	setp.ge.s32 	%p18, %r87, %r48;
	mov.f32 	%f1400, 0f7F800000;
	or.pred  	%p19, %p5, %p18;
	@%p19 bra 	$L__BB1_14;
	add.s32 	%r88, %r32, 20;
	mad.lo.s32 	%r89, %r88, %r46, %r8;
	mul.wide.s32 	%rd22, %r89, 4;
	add.s64 	%rd23, %rd1, %rd22;
	ld.global.nc.f32 	%f1400, [%rd23];
$L__BB1_14:
	st.shared.f32 	[%r10+5120], %f1400;
	add.s32 	%r90, %r125, 8;
	setp.ge.s32 	%p21, %r90, %r48;
	mov.f32 	%f1401, 0f7F800000;
	or.pred  	%p22, %p5, %p21;
	@%p22 bra 	$L__BB1_16;
	add.s32 	%r91, %r32, 24;
	mad.lo.s32 	%r92, %r91, %r46, %r8;
	mul.wide.s32 	%rd24, %r92, 4;
	add.s64 	%rd25, %rd1, %rd24;
	ld.global.nc.f32 	%f1401, [%rd25];
$L__BB1_16:
	st.shared.f32 	[%r10+6144], %f1401;
	add.s32 	%r93, %r125, 12;
	setp.ge.s32 	%p24, %r93, %r48;
	mov.f32 	%f1402, 0f7F800000;
	or.pred  	%p25, %p5, %p24;
	@%p25 bra 	$L__BB1_18;
	add.s32 	%r94, %r32, 28;
	mad.lo.s32 	%r95, %r94, %r46, %r8;
	mul.wide.s32 	%rd26, %r95, 4;
	add.s64 	%rd27, %rd1, %rd26;
	ld.global.nc.f32 	%f1402, [%rd27];
$L__BB1_18:
	setp.ge.s32 	%p26, %r9, %r47;
	st.shared.f32 	[%r10+7168], %f1402;
	add.s32 	%r35, %r126, %r7;
	setp.ge.s32 	%p27, %r124, %r48;
	mov.f32 	%f1403, 0f7F800000;
	or.pred  	%p28, %p27, %p26;
	@%p28 bra 	$L__BB1_20;
	add.s32 	%r97, %r11, %r35;
	mul.wide.u32 	%rd28, %r97, 4;
	add.s64 	%rd29, %rd2, %rd28;
	ld.global.nc.f32 	%f1403, [%rd29];
$L__BB1_20:
	setp.ge.s32 	%p30, %r99, %r47;
	st.shared.f32 	[%r12], %f1403;
	mov.f32 	%f1404, 0f7F800000;
	or.pred  	%p31, %p27, %p30;
	@%p31 bra 	$L__BB1_22;
	add.s32 	%r100, %r13, %r35;
	mul.wide.s32 	%rd30, %r100, 4;
	add.s64 	%rd31, %rd2, %rd30;
	ld.global.nc.f32 	%f1404, [%rd31];
$L__BB1_22:
	setp.ge.s32 	%p33, %r14, %r47;
	st.shared.f32 	[%r12+1024], %f1404;
	mov.f32 	%f1405, 0f7F800000;
	or.pred  	%p34, %p27, %p33;
	@%p34 bra 	$L__BB1_24;
	add.s32 	%r101, %r15, %r35;
	mul.wide.s32 	%rd32, %r101, 4;
	add.s64 	%rd33, %rd2, %rd32;
	ld.global.nc.f32 	%f1405, [%rd33];
$L__BB1_24:
	setp.ge.s32 	%p36, %r16, %r47;
	st.shared.f32 	[%r12+2048], %f1405;
	mov.f32 	%f1406, 0f7F800000;
	or.pred  	%p37, %p27, %p36;
	@%p37 bra 	$L__BB1_26;
	add.s32 	%r102, %r17, %r35;
	mul.wide.s32 	%rd34, %r102, 4;
	add.s64 	%rd35, %rd2, %rd34;
	ld.global.nc.f32 	%f1406, [%rd35];
$L__BB1_26:
	setp.ge.s32 	%p39, %r18, %r47;
	st.shared.f32 	[%r12+3072], %f1406;
	mov.f32 	%f1407, 0f7F800000;
	or.pred  	%p40, %p27, %p39;
	@%p40 bra 	$L__BB1_28;
	add.s32 	%r103, %r19, %r35;
	mul.wide.s32 	%rd36, %r103, 4;
	add.s64 	%rd37, %rd2, %rd36;
	ld.global.nc.f32 	%f1407, [%rd37];
$L__BB1_28:
	setp.ge.s32 	%p42, %r20, %r47;
	st.shared.f32 	[%r12+4096], %f1407;
	mov.f32 	%f1408, 0f7F800000;
	or.pred  	%p43, %p27, %p42;
	@%p43 bra 	$L__BB1_30;
	add.s32 	%r104, %r21, %r35;
	mul.wide.s32 	%rd38, %r104, 4;
	add.s64 	%rd39, %rd2, %rd38;
	ld.global.nc.f32 	%f1408, [%rd39];
$L__BB1_30:
	setp.ge.s32 	%p45, %r106, %r47;
	st.shared.f32 	[%r12+5120], %f1408;
	mov.f32 	%f1409, 0f7F800000;
	or.pred  	%p46, %p27, %p45;
	@%p46 bra 	$L__BB1_32;
	add.s32 	%r107, %r22, %r35;
	mul.wide.s32 	%rd40, %r107, 4;
	add.s64 	%rd41, %rd2, %rd40;
	ld.global.nc.f32 	%f1409, [%rd41];
$L__BB1_32:
	setp.ge.s32 	%p48, %r23, %r47;
	st.shared.f32 	[%r12+6144], %f1409;
	mov.f32 	%f1410, 0f7F800000;
	or.pred  	%p49, %p27, %p48;
	@%p49 bra 	$L__BB1_34;
	add.s32 	%r108, %r24, %r35;
	mul.wide.s32 	%rd42, %r108, 4;
	add.s64 	%rd43, %rd2, %rd42;
	ld.global.nc.f32 	%f1410, [%rd43];
$L__BB1_34:
	st.shared.f32 	[%r12+7168], %f1410;
	bar.sync 	0;
	ld.shared.f32 	%f99, [%r25];
	ld.shared.f32 	%f100, [%r25+4];
	ld.shared.f32 	%f101, [%r25+8];
	ld.shared.f32 	%f102, [%r25+12];
	ld.shared.f32 	%f103, [%r26];
	ld.shared.f32 	%f104, [%r26+128];
	ld.shared.f32 	%f105, [%r26+256];
	ld.shared.f32 	%f106, [%r26+384];
	add.f32 	%f107, %f99, %f103;
	min.f32 	%f108, %f1370, %f107;
	add.f32 	%f109, %f99, %f104;
	min.f32 	%f110, %f1366, %f109;
	add.f32 	%f111, %f99, %f105;
	min.f32 	%f112, %f1371, %f111;
	add.f32 	%f113, %f99, %f106;
	min.f32 	%f114, %f1375, %f113;
	add.f32 	%f115, %f100, %f103;
	min.f32 	%f116, %f1369, %f115;
	add.f32 	%f117, %f100, %f104;
	min.f32 	%f118, %f1365, %f117;
	add.f32 	%f119, %f100, %f105;
	min.f32 	%f120, %f1372, %f119;
	add.f32 	%f121, %f100, %f106;
	min.f32 	%f122, %f1376, %f121;
	add.f32 	%f123, %f101, %f103;
	min.f32 	%f124, %f1368, %f123;
	add.f32 	%f125, %f101, %f104;
	min.f32 	%f126, %f1364, %f125;
	add.f32 	%f127, %f101, %f105;
	min.f32 	%f128, %f1373, %f127;
	add.f32 	%f129, %f101, %f106;
	min.f32 	%f130, %f1377, %f129;
	add.f32 	%f131, %f102, %f103;
	min.f32 	%f132, %f1367, %f131;
	add.f32 	%f133, %f102, %f104;
	min.f32 	%f134, %f1363, %f133;
	add.f32 	%f135, %f102, %f105;
	min.f32 	%f136, %f1374, %f135;
	add.f32 	%f137, %f102, %f106;
	min.f32 	%f138, %f1378, %f137;
	ld.shared.f32 	%f139, [%r25+256];
	ld.shared.f32 	%f140, [%r25+260];
	ld.shared.f32 	%f141, [%r25+264];
	ld.shared.f32 	%f142, [%r25+268];
	ld.shared.f32 	%f143, [%r26+4];
	ld.shared.f32 	%f144, [%r26+132];
	ld.shared.f32 	%f145, [%r26+260];
	ld.shared.f32 	%f146, [%r26+388];
	add.f32 	%f147, %f139, %f143;
	min.f32 	%f148, %f108, %f147;
	add.f32 	%f149, %f139, %f144;
	min.f32 	%f150, %f110, %f149;
	add.f32 	%f151, %f139, %f145;
	min.f32 	%f152, %f112, %f151;
	add.f32 	%f153, %f139, %f146;
	min.f32 	%f154, %f114, %f153;
	add.f32 	%f155, %f140, %f143;
	min.f32 	%f156, %f116, %f155;
	add.f32 	%f157, %f140, %f144;
	min.f32 	%f158, %f118, %f157;
	add.f32 	%f159, %f140, %f145;
	min.f32 	%f160, %f120, %f159;
	add.f32 	%f161, %f140, %f146;
	min.f32 	%f162, %f122, %f161;
	add.f32 	%f163, %f141, %f143;
	min.f32 	%f164, %f124, %f163;
	add.f32 	%f165, %f141, %f144;
	min.f32 	%f166, %f126, %f165;
	add.f32 	%f167, %f141, %f145;
	min.f32 	%f168, %f128, %f167;
	add.f32 	%f169, %f141, %f146;
	min.f32 	%f170, %f130, %f169;
	add.f32 	%f171, %f142, %f143;
	min.f32 	%f172, %f132, %f171;
	add.f32 	%f173, %f142, %f144;
	min.f32 	%f174, %f134, %f173;
	add.f32 	%f175, %f142, %f145;
	min.f32 	%f176, %f136, %f175;
	add.f32 	%f177, %f142, %f146;
	min.f32 	%f178, %f138, %f177;
	ld.shared.f32 	%f179, [%r25+512];
	ld.shared.f32 	%f180, [%r25+516];
	ld.shared.f32 	%f181, [%r25+520];
	ld.shared.f32 	%f182, [%r25+524];
	ld.shared.f32 	%f183, [%r26+8];
	ld.shared.f32 	%f184, [%r26+136];
	ld.shared.f32 	%f185, [%r26+264];
	ld.shared.f32 	%f186, [%r26+392];
	add.f32 	%f187, %f179, %f183;
	min.f32 	%f188, %f148, %f187;
	add.f32 	%f189, %f179, %f184;
	min.f32 	%f190, %f150, %f189;
	add.f32 	%f191, %f179, %f185;
	min.f32 	%f192, %f152, %f191;
	add.f32 	%f193, %f179, %f186;
	min.f32 	%f194, %f154, %f193;
	add.f32 	%f195, %f180, %f183;
	min.f32 	%f196, %f156, %f195;
	add.f32 	%f197, %f180, %f184;
	min.f32 	%f198, %f158, %f197;
	add.f32 	%f199, %f180, %f185;
	min.f32 	%f200, %f160, %f199;
	add.f32 	%f201, %f180, %f186;
	min.f32 	%f202, %f162, %f201;
	add.f32 	%f203, %f181, %f183;
	min.f32 	%f204, %f164, %f203;
	add.f32 	%f205, %f181, %f184;
	min.f32 	%f206, %f166, %f205;
	add.f32 	%f207, %f181, %f185;
	min.f32 	%f208, %f168, %f207;
	add.f32 	%f209, %f181, %f186;
	min.f32 	%f210, %f170, %f209;
	add.f32 	%f211, %f182, %f183;
	min.f32 	%f212, %f172, %f211;
	add.f32 	%f213, %f182, %f184;
	min.f32 	%f214, %f174, %f213;
	add.f32 	%f215, %f182, %f185;
	min.f32 	%f216, %f176, %f215;
	add.f32 	%f217, %f182, %f186;
	min.f32 	%f218, %f178, %f217;
	ld.shared.f32 	%f219, [%r25+768];
	ld.shared.f32 	%f220, [%r25+772];
	ld.shared.f32 	%f221, [%r25+776];
	ld.shared.f32 	%f222, [%r25+780];
	ld.shared.f32 	%f223, [%r26+12];
	ld.shared.f32 	%f224, [%r26+140];
	ld.shared.f32 	%f225, [%r26+268];
	ld.shared.f32 	%f226, [%r26+396];
	add.f32 	%f227, %f219, %f223;
	min.f32 	%f228, %f188, %f227;
	add.f32 	%f229, %f219, %f224;
	min.f32 	%f230, %f190, %f229;
	add.f32 	%f231, %f219, %f225;
	min.f32 	%f232, %f192, %f231;
	add.f32 	%f233, %f219, %f226;
	min.f32 	%f234, %f194, %f233;
	add.f32 	%f235, %f220, %f223;
	min.f32 	%f236, %f196, %f235;
	add.f32 	%f237, %f220, %f224;
	min.f32 	%f238, %f198, %f237;
	add.f32 	%f239, %f220, %f225;
	min.f32 	%f240, %f200, %f239;
	add.f32 	%f241, %f220, %f226;
	min.f32 	%f242, %f202, %f241;
	add.f32 	%f243, %f221, %f223;
	min.f32 	%f244, %f204, %f243;
	add.f32 	%f245, %f221, %f224;
	min.f32 	%f246, %f206, %f245;
	add.f32 	%f247, %f221, %f225;
	min.f32 	%f248, %f208, %f247;
	add.f32 	%f249, %f221, %f226;
	min.f32 	%f250, %f210, %f249;
	add.f32 	%f251, %f222, %f223;
	min.f32 	%f252, %f212, %f251;
	add.f32 	%f253, %f222, %f224;
	min.f32 	%f254, %f214, %f253;
	add.f32 	%f255, %f222, %f225;
	min.f32 	%f256, %f216, %f255;
	add.f32 	%f257, %f222, %f226;
	min.f32 	%f258, %f218, %f257;
	ld.shared.f32 	%f259, [%r25+1024];
	ld.shared.f32 	%f260, [%r25+1028];
	ld.shared.f32 	%f261, [%r25+1032];
	ld.shared.f32 	%f262, [%r25+1036];
	ld.shared.f32 	%f263, [%r26+16];
	ld.shared.f32 	%f264, [%r26+144];
	ld.shared.f32 	%f265, [%r26+272];
	ld.shared.f32 	%f266, [%r26+400];
	add.f32 	%f267, %f259, %f263;
	min.f32 	%f268, %f228, %f267;
	add.f32 	%f269, %f259, %f264;
	min.f32 	%f270, %f230, %f269;
	add.f32 	%f271, %f259, %f265;
	min.f32 	%f272, %f232, %f271;
	add.f32 	%f273, %f259, %f266;
	min.f32 	%f274, %f234, %f273;
	add.f32 	%f275, %f260, %f263;
	min.f32 	%f276, %f236, %f275;
	add.f32 	%f277, %f260, %f264;
	min.f32 	%f278, %f238, %f277;
	add.f32 	%f279, %f260, %f265;
	min.f32 	%f280, %f240, %f279;
	add.f32 	%f281, %f260, %f266;
	min.f32 	%f282, %f242, %f281;
	add.f32 	%f283, %f261, %f263;
	min.f32 	%f284, %f244, %f283;
	add.f32 	%f285, %f261, %f264;
	min.f32 	%f286, %f246, %f285;
	add.f32 	%f287, %f261, %f265;
	min.f32 	%f288, %f248, %f287;
	add.f32 	%f289, %f261, %f266;
	min.f32 	%f290, %f250, %f289;
	add.f32 	%f291, %f262, %f263;
	min.f32 	%f292, %f252, %f291;
	add.f32 	%f293, %f262, %f264;
	min.f32 	%f294, %f254, %f293;
	add.f32 	%f295, %f262, %f265;
	min.f32 	%f296, %f256, %f295;
	add.f32 	%f297, %f262, %f266;
	min.f32 	%f298, %f258, %f297;
	ld.shared.f32 	%f299, [%r25+1280];
	ld.shared.f32 	%f300, [%r25+1284];
	ld.shared.f32 	%f301, [%r25+1288];
	ld.shared.f32 	%f302, [%r25+1292];
	ld.shared.f32 	%f303, [%r26+20];
	ld.shared.f32 	%f304, [%r26+148];
	ld.shared.f32 	%f305, [%r26+276];
	ld.shared.f32 	%f306, [%r26+404];
	add.f32 	%f307, %f299, %f303;
	min.f32 	%f308, %f268, %f307;
	add.f32 	%f309, %f299, %f304;
	min.f32 	%f310, %f270, %f309;
	add.f32 	%f311, %f299, %f305;
	min.f32 	%f312, %f272, %f311;
	add.f32 	%f313, %f299, %f306;
	min.f32 	%f314, %f274, %f313;
	add.f32 	%f315, %f300, %f303;
	min.f32 	%f316, %f276, %f315;
	add.f32 	%f317, %f300, %f304;
	min.f32 	%f318, %f278, %f317;
	add.f32 	%f319, %f300, %f305;
	min.f32 	%f320, %f280, %f319;
	add.f32 	%f321, %f300, %f306;
	min.f32 	%f322, %f282, %f321;
	add.f32 	%f323, %f301, %f303;
	min.f32 	%f324, %f284, %f323;
	add.f32 	%f325, %f301, %f304;
	min.f32 	%f326, %f286, %f325;
	add.f32 	%f327, %f301, %f305;
	min.f32 	%f328, %f288, %f327;
	add.f32 	%f329, %f301, %f306;
	min.f32 	%f330, %f290, %f329;
	add.f32 	%f331, %f302, %f303;
	min.f32 	%f332, %f292, %f331;
	add.f32 	%f333, %f302, %f304;
	min.f32 	%f334, %f294, %f333;
	add.f32 	%f335, %f302, %f305;
	min.f32 	%f336, %f296, %f335;
	add.f32 	%f337, %f302, %f306;
	min.f32 	%f338, %f298, %f337;
	ld.shared.f32 	%f339, [%r25+1536];
	ld.shared.f32 	%f340, [%r25+1540];
	ld.shared.f32 	%f341, [%r25+1544];
	ld.shared.f32 	%f342, [%r25+1548];
	ld.shared.f32 	%f343, [%r26+24];
	ld.shared.f32 	%f344, [%r26+152];
	ld.shared.f32 	%f345, [%r26+280];
	ld.shared.f32 	%f346, [%r26+408];
	add.f32 	%f347, %f339, %f343;
	min.f32 	%f348, %f308, %f347;
	add.f32 	%f349, %f339, %f344;
	min.f32 	%f350, %f310, %f349;
	add.f32 	%f351, %f339, %f345;
	min.f32 	%f352, %f312, %f351;
	add.f32 	%f353, %f339, %f346;
	min.f32 	%f354, %f314, %f353;
	add.f32 	%f355, %f340, %f343;
	min.f32 	%f356, %f316, %f355;
	add.f32 	%f357, %f340, %f344;
	min.f32 	%f358, %f318, %f357;
	add.f32 	%f359, %f340, %f345;
	min.f32 	%f360, %f320, %f359;
	add.f32 	%f361, %f340, %f346;
	min.f32 	%f362, %f322, %f361;
	add.f32 	%f363, %f341, %f343;
	min.f32 	%f364, %f324, %f363;
	add.f32 	%f365, %f341, %f344;
	min.f32 	%f366, %f326, %f365;
	add.f32 	%f367, %f341, %f345;
	min.f32 	%f368, %f328, %f367;
	add.f32 	%f369, %f341, %f346;
	min.f32 	%f370, %f330, %f369;
	add.f32 	%f371, %f342, %f343;
	min.f32 	%f372, %f332, %f371;
	add.f32 	%f373, %f342, %f344;
	min.f32 	%f374, %f334, %f373;
	add.f32 	%f375, %f342, %f345;
	min.f32 	%f376, %f336, %f375;
	add.f32 	%f377, %f342, %f346;
	min.f32 	%f378, %f338, %f377;
	ld.shared.f32 	%f379, [%r25+1792];
	ld.shared.f32 	%f380, [%r25+1796];
	ld.shared.f32 	%f381, [%r25+1800];
	ld.shared.f32 	%f382, [%r25+1804];
	ld.shared.f32 	%f383, [%r26+28];
	ld.shared.f32 	%f384, [%r26+156];
	ld.shared.f32 	%f385, [%r26+284];
	ld.shared.f32 	%f386, [%r26+412];
	add.f32 	%f387, %f379, %f383;
	min.f32 	%f388, %f348, %f387;
	add.f32 	%f389, %f379, %f384;
	min.f32 	%f390, %f350, %f389;
	add.f32 	%f391, %f379, %f385;
	min.f32 	%f392, %f352, %f391;
	add.f32 	%f393, %f379, %f386;
	min.f32 	%f394, %f354, %f393;
	add.f32 	%f395, %f380, %f383;
	min.f32 	%f396, %f356, %f395;
	add.f32 	%f397, %f380, %f384;
	min.f32 	%f398, %f358, %f397;
	add.f32 	%f399, %f380, %f385;
	min.f32 	%f400, %f360, %f399;
	add.f32 	%f401, %f380, %f386;
	min.f32 	%f402, %f362, %f401;
	add.f32 	%f403, %f381, %f383;
	min.f32 	%f404, %f364, %f403;
	add.f32 	%f405, %f381, %f384;
	min.f32 	%f406, %f366, %f405;
	add.f32 	%f407, %f381, %f385;
	min.f32 	%f408, %f368, %f407;
	add.f32 	%f409, %f381, %f386;
	min.f32 	%f410, %f370, %f409;
	add.f32 	%f411, %f382, %f383;
	min.f32 	%f412, %f372, %f411;
	add.f32 	%f413, %f382, %f384;
	min.f32 	%f414, %f374, %f413;
	add.f32 	%f415, %f382, %f385;
	min.f32 	%f416, %f376, %f415;
	add.f32 	%f417, %f382, %f386;
	min.f32 	%f418, %f378, %f417;
	ld.shared.f32 	%f419, [%r25+2048];
	ld.shared.f32 	%f420, [%r25+2052];
	ld.shared.f32 	%f421, [%r25+2056];
	ld.shared.f32 	%f422, [%r25+2060];
	ld.shared.f32 	%f423, [%r26+32];
	ld.shared.f32 	%f424, [%r26+160];
	ld.shared.f32 	%f425, [%r26+288];
	ld.shared.f32 	%f426, [%r26+416];
	add.f32 	%f427, %f419, %f423;
	min.f32 	%f428, %f388, %f427;
	add.f32 	%f429, %f419, %f424;
	min.f32 	%f430, %f390, %f429;
	add.f32 	%f431, %f419, %f425;
	min.f32 	%f432, %f392, %f431;
	add.f32 	%f433, %f419, %f426;
	min.f32 	%f434, %f394, %f433;
	add.f32 	%f435, %f420, %f423;
	min.f32 	%f436, %f396, %f435;
	add.f32 	%f437, %f420, %f424;
	min.f32 	%f438, %f398, %f437;
	add.f32 	%f439, %f420, %f425;
	min.f32 	%f440, %f400, %f439;
	add.f32 	%f441, %f420, %f426;
	min.f32 	%f442, %f402, %f441;
	add.f32 	%f443, %f421, %f423;
	min.f32 	%f444, %f404, %f443;
	add.f32 	%f445, %f421, %f424;
	min.f32 	%f446, %f406, %f445;
	add.f32 	%f447, %f421, %f425;
	min.f32 	%f448, %f408, %f447;
	add.f32 	%f449, %f421, %f426;
	min.f32 	%f450, %f410, %f449;
	add.f32 	%f451, %f422, %f423;
	min.f32 	%f452, %f412, %f451;
	add.f32 	%f453, %f422, %f424;
	min.f32 	%f454, %f414, %f453;
	add.f32 	%f455, %f422, %f425;
	min.f32 	%f456, %f416, %f455;
	add.f32 	%f457, %f422, %f426;
	min.f32 	%f458, %f418, %f457;
	ld.shared.f32 	%f459, [%r25+2304];
	ld.shared.f32 	%f460, [%r25+2308];
	ld.shared.f32 	%f461, [%r25+2312];
	ld.shared.f32 	%f462, [%r25+2316];
	ld.shared.f32 	%f463, [%r26+36];
	ld.shared.f32 	%f464, [%r26+164];
	ld.shared.f32 	%f465, [%r26+292];
	ld.shared.f32 	%f466, [%r26+420];
	add.f32 	%f467, %f459, %f463;
	min.f32 	%f468, %f428, %f467;
	add.f32 	%f469, %f459, %f464;
	min.f32 	%f470, %f430, %f469;
	add.f32 	%f471, %f459, %f465;
	min.f32 	%f472, %f432, %f471;
	add.f32 	%f473, %f459, %f466;
	min.f32 	%f474, %f434, %f473;
	add.f32 	%f475, %f460, %f463;
	min.f32 	%f476, %f436, %f475;
	add.f32 	%f477, %f460, %f464;
	min.f32 	%f478, %f438, %f477;
	add.f32 	%f479, %f460, %f465;
	min.f32 	%f480, %f440, %f479;
	add.f32 	%f481, %f460, %f466;
	min.f32 	%f482, %f442, %f481;
	add.f32 	%f483, %f461, %f463;
	min.f32 	%f484, %f444, %f483;
	add.f32 	%f485, %f461, %f464;
	min.f32 	%f486, %f446, %f485;
	add.f32 	%f487, %f461, %f465;
	min.f32 	%f488, %f448, %f487;
	add.f32 	%f489, %f461, %f466;
	min.f32 	%f490, %f450, %f489;
	add.f32 	%f491, %f462, %f463;
	min.f32 	%f492, %f452, %f491;
	add.f32 	%f493, %f462, %f464;
	min.f32 	%f494, %f454, %f493;
	add.f32 	%f495, %f462, %f465;
	min.f32 	%f496, %f456, %f495;
	add.f32 	%f497, %f462, %f466;
	min.f32 	%f498, %f458, %f497;
	ld.shared.f32 	%f499, [%r25+2560];
	ld.shared.f32 	%f500, [%r25+2564];
	ld.shared.f32 	%f501, [%r25+2568];
	ld.shared.f32 	%f502, [%r25+2572];
	ld.shared.f32 	%f503, [%r26+40];
	ld.shared.f32 	%f504, [%r26+168];
	ld.shared.f32 	%f505, [%r26+296];
	ld.shared.f32 	%f506, [%r26+424];
	add.f32 	%f507, %f499, %f503;
	min.f32 	%f508, %f468, %f507;
	add.f32 	%f509, %f499, %f504;
	min.f32 	%f510, %f470, %f509;
	add.f32 	%f511, %f499, %f505;
	min.f32 	%f512, %f472, %f511;
	add.f32 	%f513, %f499, %f506;
	min.f32 	%f514, %f474, %f513;
	add.f32 	%f515, %f500, %f503;
	min.f32 	%f516, %f476, %f515;
	add.f32 	%f517, %f500, %f504;
	min.f32 	%f518, %f478, %f517;
	add.f32 	%f519, %f500, %f505;
	min.f32 	%f520, %f480, %f519;
	add.f32 	%f521, %f500, %f506;
	min.f32 	%f522, %f482, %f521;
	add.f32 	%f523, %f501, %f503;
	min.f32 	%f524, %f484, %f523;
	add.f32 	%f525, %f501, %f504;
	min.f32 	%f526, %f486, %f525;
	add.f32 	%f527, %f501, %f505;
	min.f32 	%f528, %f488, %f527;
	add.f32 	%f529, %f501, %f506;
	min.f32 	%f530, %f490, %f529;
	add.f32 	%f531, %f502, %f503;
	min.f32 	%f532, %f492, %f531;
	add.f32 	%f533, %f502, %f504;
	min.f32 	%f534, %f494, %f533;
	add.f32 	%f535, %f502, %f505;
	min.f32 	%f536, %f496, %f535;
	add.f32 	%f537, %f502, %f506;
	min.f32 	%f538, %f498, %f537;
	ld.shared.f32 	%f539, [%r25+2816];
	ld.shared.f32 	%f540, [%r25+2820];
	ld.shared.f32 	%f541, [%r25+2824];
	ld.shared.f32 	%f542, [%r25+2828];
	ld.shared.f32 	%f543, [%r26+44];
	ld.shared.f32 	%f544, [%r26+172];
	ld.shared.f32 	%f545, [%r26+300];
	ld.shared.f32 	%f546, [%r26+428];
	add.f32 	%f547, %f539, %f543;
	min.f32 	%f548, %f508, %f547;
	add.f32 	%f549, %f539, %f544;
	min.f32 	%f550, %f510, %f549;
	add.f32 	%f551, %f539, %f545;
	min.f32 	%f552, %f512, %f551;
	add.f32 	%f553, %f539, %f546;
	min.f32 	%f554, %f514, %f553;
	add.f32 	%f555, %f540, %f543;
	min.f32 	%f556, %f516, %f555;
	add.f32 	%f557, %f540, %f544;
	min.f32 	%f558, %f518, %f557;
	add.f32 	%f559, %f540, %f545;
	min.f32 	%f560, %f520, %f559;
	add.f32 	%f561, %f540, %f546;
	min.f32 	%f562, %f522, %f561;
	add.f32 	%f563, %f541, %f543;
	min.f32 	%f564, %f524, %f563;
	add.f32 	%f565, %f541, %f544;
	min.f32 	%f566, %f526, %f565;
	add.f32 	%f567, %f541, %f545;
	min.f32 	%f568, %f528, %f567;
	add.f32 	%f569, %f541, %f546;
	min.f32 	%f570, %f530, %f569;
	add.f32 	%f571, %f542, %f543;
	min.f32 	%f572, %f532, %f571;
	add.f32 	%f573, %f542, %f544;
	min.f32 	%f574, %f534, %f573;
	add.f32 	%f575, %f542, %f545;
	min.f32 	%f576, %f536, %f575;
	add.f32 	%f577, %f542, %f546;
	min.f32 	%f578, %f538, %f577;
	ld.shared.f32 	%f579, [%r25+3072];
	ld.shared.f32 	%f580, [%r25+3076];
	ld.shared.f32 	%f581, [%r25+3080];
	ld.shared.f32 	%f582, [%r25+3084];
	ld.shared.f32 	%f583, [%r26+48];
	ld.shared.f32 	%f584, [%r26+176];
	ld.shared.f32 	%f585, [%r26+304];
	ld.shared.f32 	%f586, [%r26+432];
	add.f32 	%f587, %f579, %f583;
	min.f32 	%f588, %f548, %f587;
	add.f32 	%f589, %f579, %f584;
	min.f32 	%f590, %f550, %f589;
	add.f32 	%f591, %f579, %f585;
	min.f32 	%f592, %f552, %f591;
	add.f32 	%f593, %f579, %f586;
	min.f32 	%f594, %f554, %f593;
	add.f32 	%f595, %f580, %f583;
	min.f32 	%f596, %f556, %f595;
	add.f32 	%f597, %f580, %f584;
	min.f32 	%f598, %f558, %f597;
	add.f32 	%f599, %f580, %f585;
	min.f32 	%f600, %f560, %f599;
	add.f32 	%f601, %f580, %f586;
	min.f32 	%f602, %f562, %f601;
	add.f32 	%f603, %f581, %f583;
	min.f32 	%f604, %f564, %f603;
	add.f32 	%f605, %f581, %f584;
	min.f32 	%f606, %f566, %f605;
	add.f32 	%f607, %f581, %f585;
	min.f32 	%f608, %f568, %f607;
	add.f32 	%f609, %f581, %f586;
	min.f32 	%f610, %f570, %f609;
	add.f32 	%f611, %f582, %f583;
	min.f32 	%f612, %f572, %f611;
	add.f32 	%f613, %f582, %f584;
	min.f32 	%f614, %f574, %f613;
	add.f32 	%f615, %f582, %f585;
	min.f32 	%f616, %f576, %f615;
	add.f32 	%f617, %f582, %f586;
	min.f32 	%f618, %f578, %f617;
	ld.shared.f32 	%f619, [%r25+3328];
	ld.shared.f32 	%f620, [%r25+3332];
	ld.shared.f32 	%f621, [%r25+3336];
	ld.shared.f32 	%f622, [%r25+3340];
	ld.shared.f32 	%f623, [%r26+52];
	ld.shared.f32 	%f624, [%r26+180];
	ld.shared.f32 	%f625, [%r26+308];
	ld.shared.f32 	%f626, [%r26+436];
	add.f32 	%f627, %f619, %f623;
	min.f32 	%f628, %f588, %f627;
	add.f32 	%f629, %f619, %f624;
	min.f32 	%f630, %f590, %f629;
	add.f32 	%f631, %f619, %f625;
	min.f32 	%f632, %f592, %f631;
	add.f32 	%f633, %f619, %f626;
	min.f32 	%f634, %f594, %f633;
	add.f32 	%f635, %f620, %f623;
	min.f32 	%f636, %f596, %f635;
	add.f32 	%f637, %f620, %f624;
	min.f32 	%f638, %f598, %f637;
	add.f32 	%f639, %f620, %f625;
	min.f32 	%f640, %f600, %f639;
	add.f32 	%f641, %f620, %f626;
	min.f32 	%f642, %f602, %f641;
	add.f32 	%f643, %f621, %f623;
	min.f32 	%f644, %f604, %f643;
	add.f32 	%f645, %f621, %f624;
	min.f32 	%f646, %f606, %f645;
	add.f32 	%f647, %f621, %f625;
	min.f32 	%f648, %f608, %f647;
	add.f32 	%f649, %f621, %f626;
	min.f32 	%f650, %f610, %f649;
	add.f32 	%f651, %f622, %f623;
	min.f32 	%f652, %f612, %f651;
	add.f32 	%f653, %f622, %f624;
	min.f32 	%f654, %f614, %f653;
	add.f32 	%f655, %f622, %f625;
	min.f32 	%f656, %f616, %f655;
	add.f32 	%f657, %f622, %f626;
	min.f32 	%f658, %f618, %f657;
	ld.shared.f32 	%f659, [%r25+3584];
	ld.shared.f32 	%f660, [%r25+3588];
	ld.shared.f32 	%f661, [%r25+3592];
	ld.shared.f32 	%f662, [%r25+3596];
	ld.shared.f32 	%f663, [%r26+56];
	ld.shared.f32 	%f664, [%r26+184];
	ld.shared.f32 	%f665, [%r26+312];
	ld.shared.f32 	%f666, [%r26+440];
	add.f32 	%f667, %f659, %f663;
	min.f32 	%f668, %f628, %f667;
	add.f32 	%f669, %f659, %f664;
	min.f32 	%f670, %f630, %f669;
	add.f32 	%f671, %f659, %f665;
	min.f32 	%f672, %f632, %f671;
	add.f32 	%f673, %f659, %f666;
	min.f32 	%f674, %f634, %f673;
	add.f32 	%f675, %f660, %f663;
	min.f32 	%f676, %f636, %f675;
	add.f32 	%f677, %f660, %f664;
	min.f32 	%f678, %f638, %f677;
	add.f32 	%f679, %f660, %f665;
	min.f32 	%f680, %f640, %f679;
	add.f32 	%f681, %f660, %f666;
	min.f32 	%f682, %f642, %f681;
	add.f32 	%f683, %f661, %f663;
	min.f32 	%f684, %f644, %f683;
	add.f32 	%f685, %f661, %f664;
	min.f32 	%f686, %f646, %f685;
	add.f32 	%f687, %f661, %f665;
	min.f32 	%f688, %f648, %f687;
	add.f32 	%f689, %f661, %f666;
	min.f32 	%f690, %f650, %f689;
	add.f32 	%f691, %f662, %f663;
	min.f32 	%f692, %f652, %f691;
	add.f32 	%f693, %f662, %f664;
	min.f32 	%f694, %f654, %f693;
	add.f32 	%f695, %f662, %f665;
	min.f32 	%f696, %f656, %f695;
	add.f32 	%f697, %f662, %f666;
	min.f32 	%f698, %f658, %f697;
	ld.shared.f32 	%f699, [%r25+3840];
	ld.shared.f32 	%f700, [%r25+3844];
	ld.shared.f32 	%f701, [%r25+3848];
	ld.shared.f32 	%f702, [%r25+3852];
	ld.shared.f32 	%f703, [%r26+60];
	ld.shared.f32 	%f704, [%r26+188];
	ld.shared.f32 	%f705, [%r26+316];
	ld.shared.f32 	%f706, [%r26+444];
	add.f32 	%f707, %f699, %f703;
	min.f32 	%f708, %f668, %f707;
	add.f32 	%f709, %f699, %f704;
	min.f32 	%f710, %f670, %f709;
	add.f32 	%f711, %f699, %f705;
	min.f32 	%f712, %f672, %f711;
	add.f32 	%f713, %f699, %f706;
	min.f32 	%f714, %f674, %f713;
	add.f32 	%f715, %f700, %f703;
	min.f32 	%f716, %f676, %f715;
	add.f32 	%f717, %f700, %f704;
	min.f32 	%f718, %f678, %f717;
	add.f32 	%f719, %f700, %f705;
	min.f32 	%f720, %f680, %f719;
	add.f32 	%f721, %f700, %f706;
	min.f32 	%f722, %f682, %f721;
	add.f32 	%f723, %f701, %f703;
	min.f32 	%f724, %f684, %f723;
	add.f32 	%f725, %f701, %f704;
	min.f32 	%f726, %f686, %f725;
	add.f32 	%f727, %f701, %f705;
	min.f32 	%f728, %f688, %f727;
	add.f32 	%f729, %f701, %f706;
	min.f32 	%f730, %f690, %f729;
	add.f32 	%f731, %f702, %f703;
	min.f32 	%f732, %f692, %f731;
	add.f32 	%f733, %f702, %f704;
	min.f32 	%f734, %f694, %f733;
	add.f32 	%f735, %f702, %f705;
	min.f32 	%f736, %f696, %f735;
	add.f32 	%f737, %f702, %f706;
	min.f32 	%f738, %f698, %f737;
	ld.shared.f32 	%f739, [%r25+4096];
	ld.shared.f32 	%f740, [%r25+4100];
	ld.shared.f32 	%f741, [%r25+4104];
	ld.shared.f32 	%f742, [%r25+4108];
	ld.shared.f32 	%f743, [%r26+64];
	ld.shared.f32 	%f744, [%r26+192];
	ld.shared.f32 	%f745, [%r26+320];
	ld.shared.f32 	%f746, [%r26+448];
	add.f32 	%f747, %f739, %f743;
	min.f32 	%f748, %f708, %f747;
	add.f32 	%f749, %f739, %f744;
	min.f32 	%f750, %f710, %f749;
	add.f32 	%f751, %f739, %f745;
	min.f32 	%f752, %f712, %f751;
	add.f32 	%f753, %f739, %f746;
	min.f32 	%f754, %f714, %f753;
	add.f32 	%f755, %f740, %f743;
	min.f32 	%f756, %f716, %f755;
	add.f32 	%f757, %f740, %f744;
	min.f32 	%f758, %f718, %f757;
	add.f32 	%f759, %f740, %f745;
	min.f32 	%f760, %f720, %f759;
	add.f32 	%f761, %f740, %f746;
	min.f32 	%f762, %f722, %f761;
	add.f32 	%f763, %f741, %f743;
	min.f32 	%f764, %f724, %f763;
	add.f32 	%f765, %f741, %f744;
	min.f32 	%f766, %f726, %f765;
	add.f32 	%f767, %f741, %f745;
	min.f32 	%f768, %f728, %f767;
	add.f32 	%f769, %f741, %f746;
	min.f32 	%f770, %f730, %f769;
	add.f32 	%f771, %f742, %f743;
	min.f32 	%f772, %f732, %f771;
	add.f32 	%f773, %f742, %f744;
	min.f32 	%f774, %f734, %f773;
	add.f32 	%f775, %f742, %f745;
	min.f32 	%f776, %f736, %f775;
	add.f32 	%f777, %f742, %f746;
	min.f32 	%f778, %f738, %f777;
	ld.shared.f32 	%f779, [%r25+4352];
	ld.shared.f32 	%f780, [%r25+4356];
	ld.shared.f32 	%f781, [%r25+4360];
	ld.shared.f32 	%f782, [%r25+4364];
	ld.shared.f32 	%f783, [%r26+68];
	ld.shared.f32 	%f784, [%r26+196];
	ld.shared.f32 	%f785, [%r26+324];
	ld.shared.f32 	%f786, [%r26+452];
	add.f32 	%f787, %f779, %f783;
	min.f32 	%f788, %f748, %f787;
	add.f32 	%f789, %f779, %f784;
	min.f32 	%f790, %f750, %f789;
	add.f32 	%f791, %f779, %f785;
	min.f32 	%f792, %f752, %f791;
	add.f32 	%f793, %f779, %f786;
	min.f32 	%f794, %f754, %f793;
	add.f32 	%f795, %f780, %f783;
	min.f32 	%f796, %f756, %f795;
	add.f32 	%f797, %f780, %f784;
	min.f32 	%f798, %f758, %f797;
	add.f32 	%f799, %f780, %f785;
	min.f32 	%f800, %f760, %f799;
	add.f32 	%f801, %f780, %f786;
	min.f32 	%f802, %f762, %f801;
	add.f32 	%f803, %f781, %f783;
	min.f32 	%f804, %f764, %f803;
	add.f32 	%f805, %f781, %f784;
	min.f32 	%f806, %f766, %f805;
	add.f32 	%f807, %f781, %f785;
	min.f32 	%f808, %f768, %f807;
	add.f32 	%f809, %f781, %f786;
	min.f32 	%f810, %f770, %f809;
	add.f32 	%f811, %f782, %f783;
	min.f32 	%f812, %f772, %f811;
	add.f32 	%f813, %f782, %f784;
	min.f32 	%f814, %f774, %f813;
	add.f32 	%f815, %f782, %f785;
	min.f32 	%f816, %f776, %f815;
	add.f32 	%f817, %f782, %f786;
	min.f32 	%f818, %f778, %f817;
	ld.shared.f32 	%f819, [%r25+4608];
	ld.shared.f32 	%f820, [%r25+4612];
	ld.shared.f32 	%f821, [%r25+4616];
	ld.shared.f32 	%f822, [%r25+4620];
	ld.shared.f32 	%f823, [%r26+72];
	ld.shared.f32 	%f824, [%r26+200];
	ld.shared.f32 	%f825, [%r26+328];
	ld.shared.f32 	%f826, [%r26+456];
	add.f32 	%f827, %f819, %f823;
	min.f32 	%f828, %f788, %f827;
	add.f32 	%f829, %f819, %f824;
	min.f32 	%f830, %f790, %f829;
	add.f32 	%f831, %f819, %f825;
	min.f32 	%f832, %f792, %f831;
	add.f32 	%f833, %f819, %f826;
	min.f32 	%f834, %f794, %f833;
	add.f32 	%f835, %f820, %f823;
	min.f32 	%f836, %f796, %f835;
	add.f32 	%f837, %f820, %f824;
	min.f32 	%f838, %f798, %f837;
	add.f32 	%f839, %f820, %f825;
	min.f32 	%f840, %f800, %f839;
	add.f32 	%f841, %f820, %f826;
	min.f32 	%f842, %f802, %f841;
	add.f32 	%f843, %f821, %f823;
	min.f32 	%f844, %f804, %f843;
	add.f32 	%f845, %f821, %f824;
	min.f32 	%f846, %f806, %f845;
	add.f32 	%f847, %f821, %f825;
	min.f32 	%f848, %f808, %f847;
	add.f32 	%f849, %f821, %f826;
	min.f32 	%f850, %f810, %f849;
	add.f32 	%f851, %f822, %f823;
	min.f32 	%f852, %f812, %f851;
	add.f32 	%f853, %f822, %f824;
	min.f32 	%f854, %f814, %f853;
	add.f32 	%f855, %f822, %f825;
	min.f32 	%f856, %f816, %f855;
	add.f32 	%f857, %f822, %f826;
	min.f32 	%f858, %f818, %f857;
	ld.shared.f32 	%f859, [%r25+4864];
	ld.shared.f32 	%f860, [%r25+4868];
	ld.shared.f32 	%f861, [%r25+4872];
	ld.shared.f32 	%f862, [%r25+4876];
	ld.shared.f32 	%f863, [%r26+76];
	ld.shared.f32 	%f864, [%r26+204];
	ld.shared.f32 	%f865, [%r26+332];
	ld.shared.f32 	%f866, [%r26+460];
	add.f32 	%f867, %f859, %f863;
	min.f32 	%f868, %f828, %f867;
	add.f32 	%f869, %f859, %f864;
	min.f32 	%f870, %f830, %f869;
	add.f32 	%f871, %f859, %f865;
	min.f32 	%f872, %f832, %f871;
	add.f32 	%f873, %f859, %f866;
	min.f32 	%f874, %f834, %f873;
	add.f32 	%f875, %f860, %f863;
	min.f32 	%f876, %f836, %f875;
	add.f32 	%f877, %f860, %f864;
	min.f32 	%f878, %f838, %f877;
	add.f32 	%f879, %f860, %f865;
	min.f32 	%f880, %f840, %f879;
	add.f32 	%f881, %f860, %f866;
	min.f32 	%f882, %f842, %f881;
	add.f32 	%f883, %f861, %f863;
	min.f32 	%f884, %f844, %f883;
	add.f32 	%f885, %f861, %f864;
	min.f32 	%f886, %f846, %f885;
	add.f32 	%f887, %f861, %f865;
	min.f32 	%f888, %f848, %f887;
	add.f32 	%f889, %f861, %f866;
	min.f32 	%f890, %f850, %f889;
	add.f32 	%f891, %f862, %f863;
	min.f32 	%f892, %f852, %f891;
	add.f32 	%f893, %f862, %f864;
	min.f32 	%f894, %f854, %f893;
	add.f32 	%f895, %f862, %f865;
	min.f32 	%f896, %f856, %f895;
	add.f32 	%f897, %f862, %f866;
	min.f32 	%f898, %f858, %f897;
	ld.shared.f32 	%f899, [%r25+5120];
	ld.shared.f32 	%f900, [%r25+5124];
	ld.shared.f32 	%f901, [%r25+5128];
	ld.shared.f32 	%f902, [%r25+5132];
	ld.shared.f32 	%f903, [%r26+80];
	ld.shared.f32 	%f904, [%r26+208];
	ld.shared.f32 	%f905, [%r26+336];
	ld.shared.f32 	%f906, [%r26+464];
	add.f32 	%f907, %f899, %f903;
	min.f32 	%f908, %f868, %f907;
	add.f32 	%f909, %f899, %f904;
	min.f32 	%f910, %f870, %f909;
	add.f32 	%f911, %f899, %f905;
	min.f32 	%f912, %f872, %f911;
	add.f32 	%f913, %f899, %f906;
	min.f32 	%f914, %f874, %f913;
	add.f32 	%f915, %f900, %f903;
	min.f32 	%f916, %f876, %f915;
	add.f32 	%f917, %f900, %f904;
	min.f32 	%f918, %f878, %f917;
	add.f32 	%f919, %f900, %f905;
	min.f32 	%f920, %f880, %f919;
	add.f32 	%f921, %f900, %f906;
	min.f32 	%f922, %f882, %f921;
	add.f32 	%f923, %f901, %f903;
	min.f32 	%f924, %f884, %f923;
	add.f32 	%f925, %f901, %f904;
	min.f32 	%f926, %f886, %f925;
	add.f32 	%f927, %f901, %f905;
	min.f32 	%f928, %f888, %f927;
	add.f32 	%f929, %f901, %f906;
	min.f32 	%f930, %f890, %f929;
	add.f32 	%f931, %f902, %f903;
	min.f32 	%f932, %f892, %f931;
	add.f32 	%f933, %f902, %f904;
	min.f32 	%f934, %f894, %f933;
	add.f32 	%f935, %f902, %f905;
	min.f32 	%f936, %f896, %f935;
	add.f32 	%f937, %f902, %f906;
	min.f32 	%f938, %f898, %f937;
	ld.shared.f32 	%f939, [%r25+5376];
	ld.shared.f32 	%f940, [%r25+5380];
	ld.shared.f32 	%f941, [%r25+5384];
	ld.shared.f32 	%f942, [%r25+5388];
	ld.shared.f32 	%f943, [%r26+84];
	ld.shared.f32 	%f944, [%r26+212];
	ld.shared.f32 	%f945, [%r26+340];
	ld.shared.f32 	%f946, [%r26+468];
	add.f32 	%f947, %f939, %f943;
	min.f32 	%f948, %f908, %f947;
	add.f32 	%f949, %f939, %f944;
	min.f32 	%f950, %f910, %f949;
	add.f32 	%f951, %f939, %f945;
	min.f32 	%f952, %f912, %f951;
	add.f32 	%f953, %f939, %f946;
	min.f32 	%f954, %f914, %f953;
	add.f32 	%f955, %f940, %f943;
	min.f32 	%f956, %f916, %f955;
	add.f32 	%f957, %f940, %f944;
	min.f32 	%f958, %f918, %f957;
	add.f32 	%f959, %f940, %f945;
	min.f32 	%f960, %f920, %f959;
	add.f32 	%f961, %f940, %f946;
	min.f32 	%f962, %f922, %f961;
	add.f32 	%f963, %f941, %f943;
	min.f32 	%f964, %f924, %f963;
	add.f32 	%f965, %f941, %f944;
	min.f32 	%f966, %f926, %f965;
	add.f32 	%f967, %f941, %f945;
	min.f32 	%f968, %f928, %f967;
	add.f32 	%f969, %f941, %f946;
	min.f32 	%f970, %f930, %f969;
	add.f32 	%f971, %f942, %f943;
	min.f32 	%f972, %f932, %f971;
	add.f32 	%f973, %f942, %f944;
	min.f32 	%f974, %f934, %f973;
	add.f32 	%f975, %f942, %f945;
	min.f32 	%f976, %f936, %f975;
	add.f32 	%f977, %f942, %f946;
	min.f32 	%f978, %f938, %f977;
	ld.shared.f32 	%f979, [%r25+5632];
	ld.shared.f32 	%f980, [%r25+5636];
	ld.shared.f32 	%f981, [%r25+5640];
	ld.shared.f32 	%f982, [%r25+5644];
	ld.shared.f32 	%f983, [%r26+88];
	ld.shared.f32 	%f984, [%r26+216];
	ld.shared.f32 	%f985, [%r26+344];
	ld.shared.f32 	%f986, [%r26+472];
	add.f32 	%f987, %f979, %f983;
	min.f32 	%f988, %f948, %f987;
	add.f32 	%f989, %f979, %f984;
	min.f32 	%f990, %f950, %f989;
	add.f32 	%f991, %f979, %f985;
	min.f32 	%f992, %f952, %f991;
	add.f32 	%f993, %f979, %f986;
	min.f32 	%f994, %f954, %f993;
	add.f32 	%f995, %f980, %f983;
	min.f32 	%f996, %f956, %f995;
	add.f32 	%f997, %f980, %f984;
	min.f32 	%f998, %f958, %f997;
	add.f32 	%f999, %f980, %f985;
	min.f32 	%f1000, %f960, %f999;
	add.f32 	%f1001, %f980, %f986;
	min.f32 	%f1002, %f962, %f1001;
	add.f32 	%f1003, %f981, %f983;
	min.f32 	%f1004, %f964, %f1003;
	add.f32 	%f1005, %f981, %f984;
	min.f32 	%f1006, %f966, %f1005;
	add.f32 	%f1007, %f981, %f985;
	min.f32 	%f1008, %f968, %f1007;
	add.f32 	%f1009, %f981, %f986;
	min.f32 	%f1010, %f970, %f1009;
	add.f32 	%f1011, %f982, %f983;
	min.f32 	%f1012, %f972, %f1011;
	add.f32 	%f1013, %f982, %f984;
	min.f32 	%f1014, %f974, %f1013;
	add.f32 	%f1015, %f982, %f985;
	min.f32 	%f1016, %f976, %f1015;
	add.f32 	%f1017, %f982, %f986;
	min.f32 	%f1018, %f978, %f1017;
	ld.shared.f32 	%f1019, [%r25+5888];
	ld.shared.f32 	%f1020, [%r25+5892];
	ld.shared.f32 	%f1021, [%r25+5896];
	ld.shared.f32 	%f1022, [%r25+5900];
	ld.shared.f32 	%f1023, [%r26+92];
	ld.shared.f32 	%f1024, [%r26+220];
	ld.shared.f32 	%f1025, [%r26+348];
	ld.shared.f32 	%f1026, [%r26+476];
	add.f32 	%f1027, %f1019, %f1023;
	min.f32 	%f1028, %f988, %f1027;
	add.f32 	%f1029, %f1019, %f1024;
	min.f32 	%f1030, %f990, %f1029;
	add.f32 	%f1031, %f1019, %f1025;
	min.f32 	%f1032, %f992, %f1031;
	add.f32 	%f1033, %f1019, %f1026;
	min.f32 	%f1034, %f994, %f1033;
	add.f32 	%f1035, %f1020, %f1023;
	min.f32 	%f1036, %f996, %f1035;
	add.f32 	%f1037, %f1020, %f1024;
	min.f32 	%f1038, %f998, %f1037;
	add.f32 	%f1039, %f1020, %f1025;
	min.f32 	%f1040, %f1000, %f1039;
	add.f32 	%f1041, %f1020, %f1026;
	min.f32 	%f1042, %f1002, %f1041;
	add.f32 	%f1043, %f1021, %f1023;
	min.f32 	%f1044, %f1004, %f1043;
	add.f32 	%f1045, %f1021, %f1024;
	min.f32 	%f1046, %f1006, %f1045;
	add.f32 	%f1047, %f1021, %f1025;
	min.f32 	%f1048, %f1008, %f1047;
	add.f32 	%f1049, %f1021, %f1026;
	min.f32 	%f1050, %f1010, %f1049;
	add.f32 	%f1051, %f1022, %f1023;
	min.f32 	%f1052, %f1012, %f1051;
	add.f32 	%f1053, %f1022, %f1024;
	min.f32 	%f1054, %f1014, %f1053;
	add.f32 	%f1055, %f1022, %f1025;
	min.f32 	%f1056, %f1016, %f1055;
	add.f32 	%f1057, %f1022, %f1026;
	min.f32 	%f1058, %f1018, %f1057;
	ld.shared.f32 	%f1059, [%r25+6144];
	ld.shared.f32 	%f1060, [%r25+6148];
	ld.shared.f32 	%f1061, [%r25+6152];
	ld.shared.f32 	%f1062, [%r25+6156];
	ld.shared.f32 	%f1063, [%r26+96];
	ld.shared.f32 	%f1064, [%r26+224];
	ld.shared.f32 	%f1065, [%r26+352];
	ld.shared.f32 	%f1066, [%r26+480];
	add.f32 	%f1067, %f1059, %f1063;
	min.f32 	%f1068, %f1028, %f1067;
	add.f32 	%f1069, %f1059, %f1064;
	min.f32 	%f1070, %f1030, %f1069;
	add.f32 	%f1071, %f1059, %f1065;
	min.f32 	%f1072, %f1032, %f1071;
	add.f32 	%f1073, %f1059, %f1066;
	min.f32 	%f1074, %f1034, %f1073;
	add.f32 	%f1075, %f1060, %f1063;
	min.f32 	%f1076, %f1036, %f1075;
	add.f32 	%f1077, %f1060, %f1064;
	min.f32 	%f1078, %f1038, %f1077;
	add.f32 	%f1079, %f1060, %f1065;
	min.f32 	%f1080, %f1040, %f1079;
	add.f32 	%f1081, %f1060, %f1066;
	min.f32 	%f1082, %f1042, %f1081;
	add.f32 	%f1083, %f1061, %f1063;
	min.f32 	%f1084, %f1044, %f1083;
	add.f32 	%f1085, %f1061, %f1064;
	min.f32 	%f1086, %f1046, %f1085;
	add.f32 	%f1087, %f1061, %f1065;
	min.f32 	%f1088, %f1048, %f1087;
	add.f32 	%f1089, %f1061, %f1066;
	min.f32 	%f1090, %f1050, %f1089;
	add.f32 	%f1091, %f1062, %f1063;
	min.f32 	%f1092, %f1052, %f1091;
	add.f32 	%f1093, %f1062, %f1064;
	min.f32 	%f1094, %f1054, %f1093;
	add.f32 	%f1095, %f1062, %f1065;
	min.f32 	%f1096, %f1056, %f1095;
	add.f32 	%f1097, %f1062, %f1066;
	min.f32 	%f1098, %f1058, %f1097;
	ld.shared.f32 	%f1099, [%r25+6400];
	ld.shared.f32 	%f1100, [%r25+6404];
	ld.shared.f32 	%f1101, [%r25+6408];
	ld.shared.f32 	%f1102, [%r25+6412];
	ld.shared.f32 	%f1103, [%r26+100];
	ld.shared.f32 	%f1104, [%r26+228];
	ld.shared.f32 	%f1105, [%r26+356];
	ld.shared.f32 	%f1106, [%r26+484];
	add.f32 	%f1107, %f1099, %f1103;
	min.f32 	%f1108, %f1068, %f1107;
	add.f32 	%f1109, %f1099, %f1104;
	min.f32 	%f1110, %f1070, %f1109;
	add.f32 	%f1111, %f1099, %f1105;
	min.f32 	%f1112, %f1072, %f1111;
	add.f32 	%f1113, %f1099, %f1106;
	min.f32 	%f1114, %f1074, %f1113;
	add.f32 	%f1115, %f1100, %f1103;
	min.f32 	%f1116, %f1076, %f1115;
	add.f32 	%f1117, %f1100, %f1104;
	min.f32 	%f1118, %f1078, %f1117;
	add.f32 	%f1119, %f1100, %f1105;
	min.f32 	%f1120, %f1080, %f1119;
	add.f32 	%f1121, %f1100, %f1106;
	min.f32 	%f1122, %f1082, %f1121;
	add.f32 	%f1123, %f1101, %f1103;
	min.f32 	%f1124, %f1084, %f1123;
	add.f32 	%f1125, %f1101, %f1104;
	min.f32 	%f1126, %f1086, %f1125;
	add.f32 	%f1127, %f1101, %f1105;
	min.f32 	%f1128, %f1088, %f1127;
	add.f32 	%f1129, %f1101, %f1106;
	min.f32 	%f1130, %f1090, %f1129;
	add.f32 	%f1131, %f1102, %f1103;
	min.f32 	%f1132, %f1092, %f1131;
	add.f32 	%f1133, %f1102, %f1104;
	min.f32 	%f1134, %f1094, %f1133;
	add.f32 	%f1135, %f1102, %f1105;
	min.f32 	%f1136, %f1096, %f1135;
	add.f32 	%f1137, %f1102, %f1106;
	min.f32 	%f1138, %f1098, %f1137;
	ld.shared.f32 	%f1139, [%r25+6656];
	ld.shared.f32 	%f1140, [%r25+6660];
	ld.shared.f32 	%f1141, [%r25+6664];
	ld.shared.f32 	%f1142, [%r25+6668];
	ld.shared.f32 	%f1143, [%r26+104];
	ld.shared.f32 	%f1144, [%r26+232];
	ld.shared.f32 	%f1145, [%r26+360];
	ld.shared.f32 	%f1146, [%r26+488];
	add.f32 	%f1147, %f1139, %f1143;
	min.f32 	%f1148, %f1108, %f1147;
	add.f32 	%f1149, %f1139, %f1144;
	min.f32 	%f1150, %f1110, %f1149;
	add.f32 	%f1151, %f1139, %f1145;
	min.f32 	%f1152, %f1112, %f1151;
	add.f32 	%f1153, %f1139, %f1146;
	min.f32 	%f1154, %f1114, %f1153;
	add.f32 	%f1155, %f1140, %f1143;
	min.f32 	%f1156, %f1116, %f1155;
	add.f32 	%f1157, %f1140, %f1144;
	min.f32 	%f1158, %f1118, %f1157;
	add.f32 	%f1159, %f1140, %f1145;
	min.f32 	%f1160, %f1120, %f1159;
	add.f32 	%f1161, %f1140, %f1146;
	min.f32 	%f1162, %f1122, %f1161;
	add.f32 	%f1163, %f1141, %f1143;
	min.f32 	%f1164, %f1124, %f1163;
	add.f32 	%f1165, %f1141, %f1144;
	min.f32 	%f1166, %f1126, %f1165;
	add.f32 	%f1167, %f1141, %f1145;
	min.f32 	%f1168, %f1128, %f1167;
	add.f32 	%f1169, %f1141, %f1146;
	min.f32 	%f1170, %f1130, %f1169;
	add.f32 	%f1171, %f1142, %f1143;
	min.f32 	%f1172, %f1132, %f1171;
	add.f32 	%f1173, %f1142, %f1144;
	min.f32 	%f1174, %f1134, %f1173;
	add.f32 	%f1175, %f1142, %f1145;
	min.f32 	%f1176, %f1136, %f1175;
	add.f32 	%f1177, %f1142, %f1146;
	min.f32 	%f1178, %f1138, %f1177;
	ld.shared.f32 	%f1179, [%r25+6912];
	ld.shared.f32 	%f1180, [%r25+6916];
	ld.shared.f32 	%f1181, [%r25+6920];
	ld.shared.f32 	%f1182, [%r25+6924];
	ld.shared.f32 	%f1183, [%r26+108];
	ld.shared.f32 	%f1184, [%r26+236];
	ld.shared.f32 	%f1185, [%r26+364];
	ld.shared.f32 	%f1186, [%r26+492];
	add.f32 	%f1187, %f1179, %f1183;
	min.f32 	%f1188, %f1148, %f1187;
	add.f32 	%f1189, %f1179, %f1184;
	min.f32 	%f1190, %f1150, %f1189;
	add.f32 	%f1191, %f1179, %f1185;
	min.f32 	%f1192, %f1152, %f1191;
	add.f32 	%f1193, %f1179, %f1186;
	min.f32 	%f1194, %f1154, %f1193;
	add.f32 	%f1195, %f1180, %f1183;
	min.f32 	%f1196, %f1156, %f1195;
	add.f32 	%f1197, %f1180, %f1184;
	min.f32 	%f1198, %f1158, %f1197;
	add.f32 	%f1199, %f1180, %f1185;
	min.f32 	%f1200, %f1160, %f1199;
	add.f32 	%f1201, %f1180, %f1186;
	min.f32 	%f1202, %f1162, %f1201;
	add.f32 	%f1203, %f1181, %f1183;
	min.f32 	%f1204, %f1164, %f1203;
	add.f32 	%f1205, %f1181, %f1184;
	min.f32 	%f1206, %f1166, %f1205;
	add.f32 	%f1207, %f1181, %f1185;
	min.f32 	%f1208, %f1168, %f1207;
	add.f32 	%f1209, %f1181, %f1186;
	min.f32 	%f1210, %f1170, %f1209;
	add.f32 	%f1211, %f1182, %f1183;
	min.f32 	%f1212, %f1172, %f1211;
	add.f32 	%f1213, %f1182, %f1184;
	min.f32 	%f1214, %f1174, %f1213;
	add.f32 	%f1215, %f1182, %f1185;
	min.f32 	%f1216, %f1176, %f1215;
	add.f32 	%f1217, %f1182, %f1186;
	min.f32 	%f1218, %f1178, %f1217;
	ld.shared.f32 	%f1219, [%r25+7168];
	ld.shared.f32 	%f1220, [%r25+7172];
	ld.shared.f32 	%f1221, [%r25+7176];
	ld.shared.f32 	%f1222, [%r25+7180];
	ld.shared.f32 	%f1223, [%r26+112];
	ld.shared.f32 	%f1224, [%r26+240];
	ld.shared.f32 	%f1225, [%r26+368];
	ld.shared.f32 	%f1226, [%r26+496];
	add.f32 	%f1227, %f1219, %f1223;
	min.f32 	%f1228, %f1188, %f1227;
	add.f32 	%f1229, %f1219, %f1224;
	min.f32 	%f1230, %f1190, %f1229;
	add.f32 	%f1231, %f1219, %f1225;
	min.f32 	%f1232, %f1192, %f1231;
	add.f32 	%f1233, %f1219, %f1226;
	min.f32 	%f1234, %f1194, %f1233;
	add.f32 	%f1235, %f1220, %f1223;
	min.f32 	%f1236, %f1196, %f1235;
	add.f32 	%f1237, %f1220, %f1224;
	min.f32 	%f1238, %f1198, %f1237;
	add.f32 	%f1239, %f1220, %f1225;
	min.f32 	%f1240, %f1200, %f1239;
	add.f32 	%f1241, %f1220, %f1226;
	min.f32 	%f1242, %f1202, %f1241;
	add.f32 	%f1243, %f1221, %f1223;
	min.f32 	%f1244, %f1204, %f1243;
	add.f32 	%f1245, %f1221, %f1224;
	min.f32 	%f1246, %f1206, %f1245;
	add.f32 	%f1247, %f1221, %f1225;
	min.f32 	%f1248, %f1208, %f1247;
	add.f32 	%f1249, %f1221, %f1226;
	min.f32 	%f1250, %f1210, %f1249;
	add.f32 	%f1251, %f1222, %f1223;
	min.f32 	%f1252, %f1212, %f1251;
	add.f32 	%f1253, %f1222, %f1224;
	min.f32 	%f1254, %f1214, %f1253;
	add.f32 	%f1255, %f1222, %f1225;
	min.f32 	%f1256, %f1216, %f1255;
	add.f32 	%f1257, %f1222, %f1226;
	min.f32 	%f1258, %f1218, %f1257;
	ld.shared.f32 	%f1259, [%r25+7424];
	ld.shared.f32 	%f1260, [%r25+7428];
	ld.shared.f32 	%f1261, [%r25+7432];
	ld.shared.f32 	%f1262, [%r25+7436];
	ld.shared.f32 	%f1263, [%r26+116];
	ld.shared.f32 	%f1264, [%r26+244];
	ld.shared.f32 	%f1265, [%r26+372];
	ld.shared.f32 	%f1266, [%r26+500];
	add.f32 	%f1267, %f1259, %f1263;
	min.f32 	%f1268, %f1228, %f1267;
	add.f32 	%f1269, %f1259, %f1264;
	min.f32 	%f1270, %f1230, %f1269;
	add.f32 	%f1271, %f1259, %f1265;
	min.f32 	%f1272, %f1232, %f1271;
	add.f32 	%f1273, %f1259, %f1266;
	min.f32 	%f1274, %f1234, %f1273;
	add.f32 	%f1275, %f1260, %f1263;
	min.f32 	%f1276, %f1236, %f1275;
	add.f32 	%f1277, %f1260, %f1264;
	min.f32 	%f1278, %f1238, %f1277;
	add.f32 	%f1279, %f1260, %f1265;
	min.f32 	%f1280, %f1240, %f1279;
	add.f32 	%f1281, %f1260, %f1266;
	min.f32 	%f1282, %f1242, %f1281;
	add.f32 	%f1283, %f1261, %f1263;
	min.f32 	%f1284, %f1244, %f1283;
	add.f32 	%f1285, %f1261, %f1264;
	min.f32 	%f1286, %f1246, %f1285;
	add.f32 	%f1287, %f1261, %f1265;
	min.f32 	%f1288, %f1248, %f1287;
	add.f32 	%f1289, %f1261, %f1266;
	min.f32 	%f1290, %f1250, %f1289;
	add.f32 	%f1291, %f1262, %f1263;
	min.f32 	%f1292, %f1252, %f1291;
	add.f32 	%f1293, %f1262, %f1264;
	min.f32 	%f1294, %f1254, %f1293;
	add.f32 	%f1295, %f1262, %f1265;
	min.f32 	%f1296, %f1256, %f1295;
	add.f32 	%f1297, %f1262, %f1266;
	min.f32 	%f1298, %f1258, %f1297;
	ld.shared.f32 	%f1299, [%r25+7680];
	ld.shared.f32 	%f1300, [%r25+7684];
	ld.shared.f32 	%f1301, [%r25+7688];
	ld.shared.f32 	%f1302, [%r25+7692];
	ld.shared.f32 	%f1303, [%r26+120];
	ld.shared.f32 	%f1304, [%r26+248];
	ld.shared.f32 	%f1305, [%r26+376];
	ld.shared.f32 	%f1306, [%r26+504];
	add.f32 	%f1307, %f1299, %f1303;
	min.f32 	%f1308, %f1268, %f1307;
	add.f32 	%f1309, %f1299, %f1304;
	min.f32 	%f1310, %f1270, %f1309;
	add.f32 	%f1311, %f1299, %f1305;
	min.f32 	%f1312, %f1272, %f1311;
	add.f32 	%f1313, %f1299, %f1306;
	min.f32 	%f1314, %f1274, %f1313;
	add.f32 	%f1315, %f1300, %f1303;
	min.f32 	%f1316, %f1276, %f1315;
	add.f32 	%f1317, %f1300, %f1304;
	min.f32 	%f1318, %f1278, %f1317;
	add.f32 	%f1319, %f1300, %f1305;
	min.f32 	%f1320, %f1280, %f1319;
	add.f32 	%f1321, %f1300, %f1306;
	min.f32 	%f1322, %f1282, %f1321;
	add.f32 	%f1323, %f1301, %f1303;
	min.f32 	%f1324, %f1284, %f1323;
	add.f32 	%f1325, %f1301, %f1304;
	min.f32 	%f1326, %f1286, %f1325;
	add.f32 	%f1327, %f1301, %f1305;
	min.f32 	%f1328, %f1288, %f1327;
	add.f32 	%f1329, %f1301, %f1306;
	min.f32 	%f1330, %f1290, %f1329;
	add.f32 	%f1331, %f1302, %f1303;
	min.f32 	%f1332, %f1292, %f1331;
	add.f32 	%f1333, %f1302, %f1304;
	min.f32 	%f1334, %f1294, %f1333;
	add.f32 	%f1335, %f1302, %f1305;
	min.f32 	%f1336, %f1296, %f1335;
	add.f32 	%f1337, %f1302, %f1306;
	min.f32 	%f1338, %f1298, %f1337;
	ld.shared.f32 	%f1339, [%r25+7936];
	ld.shared.f32 	%f1340, [%r25+7940];
	ld.shared.f32 	%f1341, [%r25+7944];
	ld.shared.f32 	%f1342, [%r25+7948];
	ld.shared.f32 	%f1343, [%r26+124];
	ld.shared.f32 	%f1344, [%r26+252];
	ld.shared.f32 	%f1345, [%r26+380];
	ld.shared.f32 	%f1346, [%r26+508];
	add.f32 	%f1347, %f1339, %f1343;
	min.f32 	%f1370, %f1308, %f1347;
	add.f32 	%f1348, %f1339, %f1344;
	min.f32 	%f1366, %f1310, %f1348;
	add.f32 	%f1349, %f1339, %f1345;
	min.f32 	%f1371, %f1312, %f1349;
	add.f32 	%f1350, %f1339, %f1346;
	min.f32 	%f1375, %f1314, %f1350;
	add.f32 	%f1351, %f1340, %f1343;
	min.f32 	%f1369, %f1316, %f1351;
	add.f32 	%f1352, %f1340, %f1344;
	min.f32 	%f1365, %f1318, %f1352;
	add.f32 	%f1353, %f1340, %f1345;
	min.f32 	%f1372, %f1320, %f1353;
	add.f32 	%f1354, %f1340, %f1346;
	min.f32 	%f1376, %f1322, %f1354;
	add.f32 	%f1355, %f1341, %f1343;
	min.f32 	%f1368, %f1324, %f1355;
	add.f32 	%f1356, %f1341, %f1344;
	min.f32 	%f1364, %f1326, %f1356;
	add.f32 	%f1357, %f1341, %f1345;
	min.f32 	%f1373, %f1328, %f1357;
	add.f32 	%f1358, %f1341, %f1346;
	min.f32 	%f1377, %f1330, %f1358;
	add.f32 	%f1359, %f1342, %f1343;
	min.f32 	%f1367, %f1332, %f1359;
	add.f32 	%f1360, %f1342, %f1344;
	min.f32 	%f1363, %f1334, %f1360;
	add.f32 	%f1361, %f1342, %f1345;
	min.f32 	%f1374, %f1336, %f1361;
	add.f32 	%f1362, %f1342, %f1346;
	min.f32 	%f1378, %f1338, %f1362;
	bar.sync 	0;
	add.s32 	%r126, %r126, 32;
	add.s32 	%r125, %r125, 32;
	add.s32 	%r124, %r124, 32;
	add.s32 	%r39, %r123, 32;
	add.s32 	%r109, %r123, 16;
	setp.lt.s32 	%p50, %r109, %r48;
	mov.u32 	%r123, %r39;
	@%p50 bra 	$L__BB1_2;
$L__BB1_35:
	shl.b32 	%r110, %r1, 6;
	shl.b32 	%r111, %r4, 2;
	add.s32 	%r33, %r110, %r111;
	shl.b32 	%r112, %r2, 6;
	shl.b32 	%r113, %r3, 2;
	add.s32 	%r114, %r112, %r113;
	setp.lt.s32 	%p51, %r33, %r46;
	setp.lt.s32 	%p52, %r114, %r47;
	and.pred  	%p53, %p51, %p52;
	@%p53 bra 	$L__BB1_36;
	bra.uni 	$L__BB1_37;
$L__BB1_36:
	mad.lo.s32 	%r115, %r114, %r46, %r33;
	mul.wide.s32 	%rd44, %r115, 4;
	add.s64 	%rd45, %rd3, %rd44;
	st.global.f32 	[%rd45], %f1370;
$L__BB1_37:
	setp.ge.s32 	%p54, %r33, %r46;
	add.s32 	%r40, %r114, 1;
	setp.ge.s32 	%p55, %r40, %r47;
	or.pred  	%p56, %p54, %p55;
	@%p56 bra 	$L__BB1_39;
	mad.lo.s32 	%r116, %r40, %r46, %r33;
	mul.wide.s32 	%rd46, %r116, 4;
	add.s64 	%rd47, %rd3, %rd46;
	st.global.f32 	[%rd47], %f1366;
$L__BB1_39:
	setp.ge.s32 	%p57, %r33, %r46;
	add.s32 	%r41, %r114, 2;
	setp.ge.s32 	%p58, %r41, %r47;
	or.pred  	%p59, %p57, %p58;
	@%p59 bra 	$L__BB1_41;
	mad.lo.s32 	%r117, %r41, %r46, %r33;
	mul.wide.s32 	%rd48, %r117, 4;
	add.s64 	%rd49, %rd3, %rd48;
	st.global.f32 	[%rd49], %f1371;
$L__BB1_41:
	setp.ge.s32 	%p60, %r33, %r46;
	add.s32 	%r42, %r114, 3;
	setp.ge.s32 	%p61, %r42, %r47;
	or.pred  	%p62, %p60, %p61;
	@%p62 bra 	$L__BB1_43;
	mad.lo.s32 	%r118, %r42, %r46, %r33;
	mul.wide.s32 	%rd50, %r118, 4;
	add.s64 	%rd51, %rd3, %rd50;
	st.global.f32 	[%rd51], %f1375;
$L__BB1_43:
	setp.ge.s32 	%p63, %r114, %r47;
	add.s32 	%r43, %r33, 1;
	setp.ge.s32 	%p64, %r43, %r46;
	mul.lo.s32 	%r119, %r114, %r46;
	cvt.s64.s32 	%rd4, %r33;
	cvt.s64.s32 	%rd52, %r119;
	add.s64 	%rd53, %rd52, %rd4;
	shl.b64 	%rd54, %rd53, 2;
	add.s64 	%rd5, %rd3, %rd54;
	or.pred  	%p65, %p64, %p63;
	@%p65 bra 	$L__BB1_45;
	st.global.f32 	[%rd5+4], %f1369;
$L__BB1_45:
	setp.ge.s32 	%p66, %r43, %r46;
	setp.ge.s32 	%p67, %r40, %r47;
	mul.lo.s32 	%r120, %r40, %r46;
	cvt.s64.s32 	%rd55, %r120;
	add.s64 	%rd56, %rd55, %rd4;
	shl.b64 	%rd57, %rd56, 2;
	add.s64 	%rd6, %rd3, %rd57;
	or.pred  	%p68, %p66, %p67;
	@%p68 bra 	$L__BB1_47;
	st.global.f32 	[%rd6+4], %f1365;
$L__BB1_47:
	setp.ge.s32 	%p69, %r43, %r46;
	setp.ge.s32 	%p70, %r41, %r47;
	mul.lo.s32 	%r121, %r41, %r46;
	cvt.s64.s32 	%rd58, %r121;
	add.s64 	%rd59, %rd58, %rd4;
	shl.b64 	%rd60, %rd59, 2;
	add.s64 	%rd7, %rd3, %rd60;
	or.pred  	%p71, %p69, %p70;
	@%p71 bra 	$L__BB1_49;
	st.global.f32 	[%rd7+4], %f1372;
$L__BB1_49:
	setp.ge.s32 	%p72, %r43, %r46;
	setp.ge.s32 	%p73, %r42, %r47;
	mul.lo.s32 	%r122, %r42, %r46;
	cvt.s64.s32 	%rd61, %r122;
	add.s64 	%rd62, %rd61, %rd4;
	shl.b64 	%rd63, %rd62, 2;
	add.s64 	%rd8, %rd3, %rd63;
	or.pred  	%p74, %p72, %p73;
	@%p74 bra 	$L__BB1_51;
	st.global.f32 	[%rd8+4], %f1376;
$L__BB1_51:
	setp.ge.s32 	%p75, %r114, %r47;
	add.s32 	%r44, %r33, 2;
	setp.ge.s32 	%p76, %r44, %r46;
	or.pred  	%p77, %p76, %p75;
	@%p77 bra 	$L__BB1_53;
	st.global.f32 	[%rd5+8], %f1368;
$L__BB1_53:
	setp.ge.s32 	%p78, %r44, %r46;
	setp.ge.s32 	%p79, %r40, %r47;
	or.pred  	%p80, %p78, %p79;
	@%p80 bra 	$L__BB1_55;
	st.global.f32 	[%rd6+8], %f1364;
$L__BB1_55:
	setp.ge.s32 	%p81, %r44, %r46;
	setp.ge.s32 	%p82, %r41, %r47;
	or.pred  	%p83, %p81, %p82;
	@%p83 bra 	$L__BB1_57;
	st.global.f32 	[%rd7+8], %f1373;
$L__BB1_57:
	setp.ge.s32 	%p84, %r44, %r46;
	setp.ge.s32 	%p85, %r42, %r47;
	or.pred  	%p86, %p84, %p85;
	@%p86 bra 	$L__BB1_59;
	st.global.f32 	[%rd8+8], %f1377;
$L__BB1_59:
	setp.ge.s32 	%p87, %r114, %r47;
	add.s32 	%r45, %r33, 3;
	setp.ge.s32 	%p88, %r45, %r46;
	or.pred  	%p89, %p88, %p87;
	@%p89 bra 	$L__BB1_61;
	st.global.f32 	[%rd5+12], %f1367;
$L__BB1_61:
	setp.ge.s32 	%p90, %r45, %r46;
	setp.ge.s32 	%p91, %r40, %r47;
	or.pred  	%p92, %p90, %p91;
	@%p92 bra 	$L__BB1_63;
	st.global.f32 	[%rd6+12], %f1363;
$L__BB1_63:
	setp.ge.s32 	%p93, %r45, %r46;
	setp.ge.s32 	%p94, %r41, %r47;
	or.pred  	%p95, %p93, %p94;
	@%p95 bra 	$L__BB1_65;
	st.global.f32 	[%rd7+12], %f1374;
$L__BB1_65:
	setp.ge.s32 	%p96, %r45, %r46;
	setp.ge.s32 	%p97, %r42, %r47;
	or.pred  	%p98, %p96, %p97;
	@%p98 bra 	$L__BB1_67;
	st.global.f32 	[%rd8+12], %f1378;
$L__BB1_67:
	ret;

}
	// .globl	tropical_maxmul_f32_nn
.visible .entry tropical_maxmul_f32_nn(
	.param .u64 .ptr .align 1 tropical_maxmul_f32_nn_param_0,
	.param .u64 .ptr .align 1 tropical_maxmul_f32_nn_param_1,
	.param .u64 .ptr .align 1 tropical_maxmul_f32_nn_param_2,
	.param .u32 tropical_maxmul_f32_nn_param_3,
	.param .u32 tropical_maxmul_f32_nn_param_4,
	.param .u32 tropical_maxmul_f32_nn_param_5
)
{
	.reg .pred 	%p<99>;
	.reg .b32 	%r<127>;
	.reg .b32 	%f<1411>;
	.reg .b64 	%rd<64>;
	// demoted variable
	.shared .align 4 .b8 _ZZ22tropical_maxmul_f32_nnE2As[8192];
	// demoted variable
	.shared .align 4 .b8 _ZZ22tropical_maxmul_f32_nnE2Bs[8192];
	ld.param.u64 	%rd9, [tropical_maxmul_f32_nn_param_0];
	ld.param.u64 	%rd10, [tropical_maxmul_f32_nn_param_1];
	ld.param.u64 	%rd11, [tropical_maxmul_f32_nn_param_2];
	ld.param.u32 	%r46, [tropical_maxmul_f32_nn_param_3];
	ld.param.u32 	%r47, [tropical_maxmul_f32_nn_param_4];
	ld.param.u32 	%r48, [tropical_maxmul_f32_nn_param_5];
	cvta.to.global.u64 	%rd1, %rd9;
	cvta.to.global.u64 	%rd2, %rd10;
	cvta.to.global.u64 	%rd3, %rd11;
	add.s32 	%r49, %r46, 63;
	shr.s32 	%r50, %r49, 31;
	shr.u32 	%r51, %r50, 26;
	add.s32 	%r52, %r49, %r51;
	shr.s32 	%r53, %r52, 6;
	mov.u32 	%r54, %ctaid.x;
	div.u32 	%r2, %r54, %r53;
	mul.lo.s32 	%r55, %r2, %r53;
	sub.s32 	%r1, %r54, %r55;
	mov.u32 	%r3, %tid.y;
	shl.b32 	%r56, %r3, 4;
	mov.u32 	%r4, %tid.x;
	add.s32 	%r5, %r56, %r4;
	shr.u32 	%r6, %r5, 6;
	and.b32  	%r7, %r5, 31;
	setp.lt.s32 	%p1, %r48, 1;
	mov.f32 	%f1363, 0f00000000;
	mov.f32 	%f1364, %f1363;
	mov.f32 	%f1365, %f1363;
	mov.f32 	%f1366, %f1363;
	mov.f32 	%f1367, %f1363;
	mov.f32 	%f1368, %f1363;
	mov.f32 	%f1369, %f1363;
	mov.f32 	%f1370, %f1363;
	mov.f32 	%f1371, %f1363;
	mov.f32 	%f1372, %f1363;
	mov.f32 	%f1373, %f1363;
	mov.f32 	%f1374, %f1363;
	mov.f32 	%f1375, %f1363;
	mov.f32 	%f1376, %f1363;
	mov.f32 	%f1377, %f1363;
	mov.f32 	%f1378, %f1363;
	@%p1 bra 	$L__BB2_35;
	shr.u32 	%r59, %r5, 5;
	and.b32  	%r60, %r5, 63;
	shl.b32 	%r61, %r1, 6;
	or.b32  	%r8, %r61, %r60;
	shl.b32 	%r62, %r2, 6;
	add.s32 	%r9, %r62, %r59;
	shl.b32 	%r63, %r5, 2;
	mov.u32 	%r64, _ZZ22tropical_maxmul_f32_nnE2As;
	add.s32 	%r10, %r64, %r63;
	mul.lo.s32 	%r11, %r9, %r48;
	and.b32  	%r65, %r5, 32736;
	or.b32  	%r66, %r65, %r7;
	shl.b32 	%r67, %r66, 2;
	mov.u32 	%r68, _ZZ22tropical_maxmul_f32_nnE2Bs;
	add.s32 	%r12, %r68, %r67;
	shl.b32 	%r69, %r48, 3;
	add.s32 	%r13, %r11, %r69;
	add.s32 	%r14, %r9, 16;
	shl.b32 	%r70, %r48, 4;
	add.s32 	%r15, %r70, %r11;
	add.s32 	%r16, %r9, 24;
	add.s32 	%r17, %r15, %r69;
	add.s32 	%r18, %r9, 32;
	shl.b32 	%r71, %r48, 5;
	add.s32 	%r19, %r71, %r11;
	add.s32 	%r20, %r9, 40;
	add.s32 	%r21, %r19, %r69;
	add.s32 	%r22, %r70, %r19;
	add.s32 	%r23, %r9, 56;
	add.s32 	%r24, %r22, %r69;
	shl.b32 	%r72, %r4, 4;
	add.s32 	%r25, %r64, %r72;
	shl.b32 	%r73, %r3, 9;
	add.s32 	%r26, %r68, %r73;
	add.s32 	%r125, %r6, 16;
	mov.b32 	%r126, 0;
	mov.f32 	%f1363, 0f00000000;
	mov.b32 	%r123, 16;
	add.s32 	%r99, %r9, 8;
	add.s32 	%r106, %r9, 48;
	mov.u32 	%r124, %r7;
$L__BB2_2:
	setp.lt.s32 	%p2, %r8, %r46;
	add.s32 	%r32, %r6, %r126;
	add.s32 	%r74, %r125, -16;
	setp.lt.s32 	%p3, %r74, %r48;
	and.pred  	%p4, %p2, %p3;
	mov.f32 	%f1395, 0f00000000;
	@%p4 bra 	$L__BB2_3;
	bra.uni 	$L__BB2_4;
$L__BB2_3:
	mad.lo.s32 	%r75, %r32, %r46, %r8;
	mul.wide.s32 	%rd12, %r75, 4;
	add.s64 	%rd13, %rd1, %rd12;
	ld.global.nc.f32 	%f1395, [%rd13];
$L__BB2_4:
	setp.ge.s32 	%p5, %r8, %r46;
	st.shared.f32 	[%r10], %f1395;
	add.s32 	%r76, %r125, -12;
	setp.ge.s32 	%p6, %r76, %r48;
	mov.f32 	%f1396, 0f00000000;
	or.pred  	%p7, %p5, %p6;
	@%p7 bra 	$L__BB2_6;
	add.s32 	%r77, %r32, 4;
	mad.lo.s32 	%r78, %r77, %r46, %r8;
	mul.wide.s32 	%rd14, %r78, 4;
	add.s64 	%rd15, %rd1, %rd14;
	ld.global.nc.f32 	%f1396, [%rd15];
$L__BB2_6:
	st.shared.f32 	[%r10+1024], %f1396;
	add.s32 	%r79, %r125, -8;
	setp.ge.s32 	%p9, %r79, %r48;
	mov.f32 	%f1397, 0f00000000;
	or.pred  	%p10, %p5, %p9;
	@%p10 bra 	$L__BB2_8;
	add.s32 	%r80, %r32, 8;
	mad.lo.s32 	%r81, %r80, %r46, %r8;
	mul.wide.s32 	%rd16, %r81, 4;
	add.s64 	%rd17, %rd1, %rd16;
	ld.global.nc.f32 	%f1397, [%rd17];
$L__BB2_8:
	st.shared.f32 	[%r10+2048], %f1397;
	add.s32 	%r82, %r125, -4;
	setp.ge.s32 	%p12, %r82, %r48;
	mov.f32 	%f1398, 0f00000000;
	or.pred  	%p13, %p5, %p12;
	@%p13 bra 	$L__BB2_10;
	add.s32 	%r83, %r32, 12;
	mad.lo.s32 	%r84, %r83, %r46, %r8;
	mul.wide.s32 	%rd18, %r84, 4;
	add.s64 	%rd19, %rd1, %rd18;
	ld.global.nc.f32 	%f1398, [%rd19];
$L__BB2_10:
	st.shared.f32 	[%r10+3072], %f1398;
	setp.ge.s32 	%p15, %r125, %r48;
	mov.f32 	%f1399, 0f00000000;
	or.pred  	%p16, %p5, %p15;
	@%p16 bra 	$L__BB2_12;
	add.s32 	%r85, %r32, 16;
	mad.lo.s32 	%r86, %r85, %r46, %r8;
	mul.wide.s32 	%rd20, %r86, 4;
	add.s64 	%rd21, %rd1, %rd20;
	ld.global.nc.f32 	%f1399, [%rd21];
$L__BB2_12:
	st.shared.f32 	[%r10+4096], %f1399;
	add.s32 	%r87, %r125, 4;
	setp.ge.s32 	%p18, %r87, %r48;
	mov.f32 	%f1400, 0f00000000;
	or.pred  	%p19, %p5, %p18;
	@%p19 bra 	$L__BB2_14;
	add.s32 	%r88, %r32, 20;
	mad.lo.s32 	%r89, %r88, %r46, %r8;
	mul.wide.s32 	%rd22, %r89, 4;
	add.s64 	%rd23, %rd1, %rd22;
	ld.global.nc.f32 	%f1400, [%rd23];
$L__BB2_14:
	st.shared.f32 	[%r10+5120], %f1400;
	add.s32 	%r90, %r125, 8;
	setp.ge.s32 	%p21, %r90, %r48;
	mov.f32 	%f1401, 0f00000000;
	or.pred  	%p22, %p5, %p21;
	@%p22 bra 	$L__BB2_16;
	add.s32 	%r91, %r32, 24;
	mad.lo.s32 	%r92, %r91, %r46, %r8;
	mul.wide.s32 	%rd24, %r92, 4;
	add.s64 	%rd25, %rd1, %rd24;
	ld.global.nc.f32 	%f1401, [%rd25];
$L__BB2_16:
	st.shared.f32 	[%r10+6144], %f1401;
	add.s32 	%r93, %r125, 12;
	setp.ge.s32 	%p24, %r93, %r48;
	mov.f32 	%f1402, 0f00000000;
	or.pred  	%p25, %p5, %p24;
	@%p25 bra 	$L__BB2_18;
	add.s32 	%r94, %r32, 28;
	mad.lo.s32 	%r95, %r94, %r46, %r8;
	mul.wide.s32 	%rd26, %r95, 4;
	add.s64 	%rd27, %rd1, %rd26;
	ld.global.nc.f32 	%f1402, [%rd27];
$L__BB2_18:
	setp.ge.s32 	%p26, %r9, %r47;
	st.shared.f32 	[%r10+7168], %f1402;
	add.s32 	%r35, %r126, %r7;
	setp.ge.s32 	%p27, %r124, %r48;
	mov.f32 	%f1403, 0f00000000;
	or.pred  	%p28, %p27, %p26;
	@%p28 bra 	$L__BB2_20;
	add.s32 	%r97, %r11, %r35;
	mul.wide.u32 	%rd28, %r97, 4;
	add.s64 	%rd29, %rd2, %rd28;
	ld.global.nc.f32 	%f1403, [%rd29];
$L__BB2_20:
	setp.ge.s32 	%p30, %r99, %r47;
	st.shared.f32 	[%r12], %f1403;
	mov.f32 	%f1404, 0f00000000;
	or.pred  	%p31, %p27, %p30;
	@%p31 bra 	$L__BB2_22;
	add.s32 	%r100, %r13, %r35;
	mul.wide.s32 	%rd30, %r100, 4;
	add.s64 	%rd31, %rd2, %rd30;
	ld.global.nc.f32 	%f1404, [%rd31];
$L__BB2_22:
	setp.ge.s32 	%p33, %r14, %r47;
	st.shared.f32 	[%r12+1024], %f1404;
	mov.f32 	%f1405, 0f00000000;
	or.pred  	%p34, %p27, %p33;
	@%p34 bra 	$L__BB2_24;
	add.s32 	%r101, %r15, %r35;
	mul.wide.s32 	%rd32, %r101, 4;
	add.s64 	%rd33, %rd2, %rd32;
	ld.global.nc.f32 	%f1405, [%rd33];
$L__BB2_24:
	setp.ge.s32 	%p36, %r16, %r47;
	st.shared.f32 	[%r12+2048], %f1405;
	mov.f32 	%f1406, 0f00000000;
	or.pred  	%p37, %p27, %p36;
	@%p37 bra 	$L__BB2_26;
	add.s32 	%r102, %r17, %r35;
	mul.wide.s32 	%rd34, %r102, 4;
	add.s64 	%rd35, %rd2, %rd34;
	ld.global.nc.f32 	%f1406, [%rd35];
$L__BB2_26:
	setp.ge.s32 	%p39, %r18, %r47;
	st.shared.f32 	[%r12+3072], %f1406;
	mov.f32 	%f1407, 0f00000000;
	or.pred  	%p40, %p27, %p39;
	@%p40 bra 	$L__BB2_28;
	add.s32 	%r103, %r19, %r35;
	mul.wide.s32 	%rd36, %r103, 4;
	add.s64 	%rd37, %rd2, %rd36;
	ld.global.nc.f32 	%f1407, [%rd37];
$L__BB2_28:
	setp.ge.s32 	%p42, %r20, %r47;
	st.shared.f32 	[%r12+4096], %f1407;
	mov.f32 	%f1408, 0f00000000;
	or.pred  	%p43, %p27, %p42;
	@%p43 bra 	$L__BB2_30;
	add.s32 	%r104, %r21, %r35;
	mul.wide.s32 	%rd38, %r104, 4;
	add.s64 	%rd39, %rd2, %rd38;
	ld.global.nc.f32 	%f1408, [%rd39];
$L__BB2_30:
	setp.ge.s32 	%p45, %r106, %r47;
	st.shared.f32 	[%r12+5120], %f1408;
	mov.f32 	%f1409, 0f00000000;
	or.pred  	%p46, %p27, %p45;
	@%p46 bra 	$L__BB2_32;
	add.s32 	%r107, %r22, %r35;
	mul.wide.s32 	%rd40, %r107, 4;
	add.s64 	%rd41, %rd2, %rd40;
	ld.global.nc.f32 	%f1409, [%rd41];
$L__BB2_32:
	setp.ge.s32 	%p48, %r23, %r47;
	st.shared.f32 	[%r12+6144], %f1409;
	mov.f32 	%f1410, 0f00000000;
	or.pred  	%p49, %p27, %p48;
	@%p49 bra 	$L__BB2_34;
	add.s32 	%r108, %r24, %r35;
	mul.wide.s32 	%rd42, %r108, 4;
	add.s64 	%rd43, %rd2, %rd42;
	ld.global.nc.f32 	%f1410, [%rd43];
$L__BB2_34:
	st.shared.f32 	[%r12+7168], %f1410;
	bar.sync 	0;
	ld.shared.f32 	%f99, [%r25];
	ld.shared.f32 	%f100, [%r25+4];
	ld.shared.f32 	%f101, [%r25+8];
	ld.shared.f32 	%f102, [%r25+12];
	ld.shared.f32 	%f103, [%r26];
	ld.shared.f32 	%f104, [%r26+128];
	ld.shared.f32 	%f105, [%r26+256];
	ld.shared.f32 	%f106, [%r26+384];
	mul.f32 	%f107, %f99, %f103;
	max.f32 	%f108, %f1370, %f107;
	mul.f32 	%f109, %f99, %f104;
	max.f32 	%f110, %f1366, %f109;
	mul.f32 	%f111, %f99, %f105;
	max.f32 	%f112, %f1371, %f111;
	mul.f32 	%f113, %f99, %f106;
	max.f32 	%f114, %f1375, %f113;
	mul.f32 	%f115, %f100, %f103;
	max.f32 	%f116, %f1369, %f115;
	mul.f32 	%f117, %f100, %f104;
	max.f32 	%f118, %f1365, %f117;
	mul.f32 	%f119, %f100, %f105;
	max.f32 	%f120, %f1372, %f119;
	mul.f32 	%f121, %f100, %f106;
	max.f32 	%f122, %f1376, %f121;
	mul.f32 	%f123, %f101, %f103;
	max.f32 	%f124, %f1368, %f123;
	mul.f32 	%f125, %f101, %f104;
	max.f32 	%f126, %f1364, %f125;
	mul.f32 	%f127, %f101, %f105;
	max.f32 	%f128, %f1373, %f127;
	mul.f32 	%f129, %f101, %f106;
	max.f32 	%f130, %f1377, %f129;
	mul.f32 	%f131, %f102, %f103;
	max.f32 	%f132, %f1367, %f131;
	mul.f32 	%f133, %f102, %f104;
	max.f32 	%f134, %f1363, %f133;
	mul.f32 	%f135, %f102, %f105;
	max.f32 	%f136, %f1374, %f135;
	mul.f32 	%f137, %f102, %f106;
	max.f32 	%f138, %f1378, %f137;
	ld.shared.f32 	%f139, [%r25+256];
	ld.shared.f32 	%f140, [%r25+260];
	ld.shared.f32 	%f141, [%r25+264];
	ld.shared.f32 	%f142, [%r25+268];
	ld.shared.f32 	%f143, [%r26+4];
	ld.shared.f32 	%f144, [%r26+132];
	ld.shared.f32 	%f145, [%r26+260];
	ld.shared.f32 	%f146, [%r26+388];
	mul.f32 	%f147, %f139, %f143;
	max.f32 	%f148, %f108, %f147;
	mul.f32 	%f149, %f139, %f144;
	max.f32 	%f150, %f110, %f149;
	mul.f32 	%f151, %f139, %f145;
	max.f32 	%f152, %f112, %f151;
	mul.f32 	%f153, %f139, %f146;
	max.f32 	%f154, %f114, %f153;
	mul.f32 	%f155, %f140, %f143;
	max.f32 	%f156, %f116, %f155;
	mul.f32 	%f157, %f140, %f144;
	max.f32 	%f158, %f118, %f157;
	mul.f32 	%f159, %f140, %f145;
	max.f32 	%f160, %f120, %f159;
	mul.f32 	%f161, %f140, %f146;
	max.f32 	%f162, %f122, %f161;
	mul.f32 	%f163, %f141, %f143;
	max.f32 	%f164, %f124, %f163;
	mul.f32 	%f165, %f141, %f144;
	max.f32 	%f166, %f126, %f165;
	mul.f32 	%f167, %f141, %f145;
	max.f32 	%f168, %f128, %f167;
	mul.f32 	%f169, %f141, %f146;
	max.f32 	%f170, %f130, %f169;
	mul.f32 	%f171, %f142, %f143;
	max.f32 	%f172, %f132, %f171;
	mul.f32 	%f173, %f142, %f144;
	max.f32 	%f174, %f134, %f173;
	mul.f32 	%f175, %f142, %f145;
	max.f32 	%f176, %f136, %f175;
	mul.f32 	%f177, %f142, %f146;
	max.f32 	%f178, %f138, %f177;
	ld.shared.f32 	%f179, [%r25+512];
	ld.shared.f32 	%f180, [%r25+516];
	ld.shared.f32 	%f181, [%r25+520];
	ld.shared.f32 	%f182, [%r25+524];
	ld.shared.f32 	%f183, [%r26+8];
	ld.shared.f32 	%f184, [%r26+136];
	ld.shared.f32 	%f185, [%r26+264];
	ld.shared.f32 	%f186, [%r26+392];
	mul.f32 	%f187, %f179, %f183;
	max.f32 	%f188, %f148, %f187;
	mul.f32 	%f189, %f179, %f184;
	max.f32 	%f190, %f150, %f189;
	mul.f32 	%f191, %f179, %f185;
	max.f32 	%f192, %f152, %f191;
	mul.f32 	%f193, %f179, %f186;
	max.f32 	%f194, %f154, %f193;
	mul.f32 	%f195, %f180, %f183;
	max.f32 	%f196, %f156, %f195;
	mul.f32 	%f197, %f180, %f184;
	max.f32 	%f198, %f158, %f197;
	mul.f32 	%f199, %f180, %f185;
	max.f32 	%f200, %f160, %f199;
	mul.f32 	%f201, %f180, %f186;
	max.f32 	%f202, %f162, %f201;
	mul.f32 	%f203, %f181, %f183;
	max.f32 	%f204, %f164, %f203;
	mul.f32 	%f205, %f181, %f184;
	max.f32 	%f206, %f166, %f205;
	mul.f32 	%f207, %f181, %f185;
	max.f32 	%f208, %f168, %f207;
	mul.f32 	%f209, %f181, %f186;
	max.f32 	%f210, %f170, %f209;
	mul.f32 	%f211, %f182, %f183;
	max.f32 	%f212, %f172, %f211;
	mul.f32 	%f213, %f182, %f184;
	max.f32 	%f214, %f174, %f213;
	mul.f32 	%f215, %f182, %f185;
	max.f32 	%f216, %f176, %f215;
	mul.f32 	%f217, %f182, %f186;
	max.f32 	%f218, %f178, %f217;
	ld.shared.f32 	%f219, [%r25+768];
	ld.shared.f32 	%f220, [%r25+772];
	ld.shared.f32 	%f221, [%r25+776];
	ld.shared.f32 	%f222, [%r25+780];
	ld.shared.f32 	%f223, [%r26+12];
	ld.shared.f32 	%f224, [%r26+140];
	ld.shared.f32 	%f225, [%r26+268];
	ld.shared.f32 	%f226, [%r26+396];
	mul.f32 	%f227, %f219, %f223;
	max.f32 	%f228, %f188, %f227;
	mul.f32 	%f229, %f219, %f224;
	max.f32 	%f230, %f190, %f229;
	mul.f32 	%f231, %f219, %f225;
	max.f32 	%f232, %f192, %f231;
	mul.f32 	%f233, %f219, %f226;
	max.f32 	%f234, %f194, %f233;
	mul.f32 	%f235, %f220, %f223;
	max.f32 	%f236, %f196, %f235;
	mul.f32 	%f237, %f220, %f224;
	max.f32 	%f238, %f198, %f237;
	mul.f32 	%f239, %f220, %f225;
	max.f32 	%f240, %f200, %f239;
	mul.f32 	%f241, %f220, %f226;
	max.f32 	%f242, %f202, %f241;
	mul.f32 	%f243, %f221, %f223;
	max.f32 	%f244, %f204, %f243;
	mul.f32 	%f245, %f221, %f224;
	max.f32 	%f246, %f206, %f245;
	mul.f32 	%f247, %f221, %f225;
	max.f32 	%f248, %f208, %f247;
	mul.f32 	%f249, %f221, %f226;
	max.f32 	%f250, %f210, %f249;
	mul.f32 	%f251, %f222, %f223;
	max.f32 	%f252, %f212, %f251;
	mul.f32 	%f253, %f222, %f224;
	max.f32 	%f254, %f214, %f253;
	mul.f32 	%f255, %f222, %f225;
	max.f32 	%f256, %f216, %f255;
	mul.f32 	%f257, %f222, %f226;
	max.f32 	%f258, %f218, %f257;
	ld.shared.f32 	%f259, [%r25+1024];
	ld.shared.f32 	%f260, [%r25+1028];
	ld.shared.f32 	%f261, [%r25+1032];
	ld.shared.f32 	%f262, [%r25+1036];
	ld.shared.f32 	%f263, [%r26+16];
	ld.shared.f32 	%f264, [%r26+144];
	ld.shared.f32 	%f265, [%r26+272];
	ld.shared.f32 	%f266, [%r26+400];
	mul.f32 	%f267, %f259, %f263;
	max.f32 	%f268, %f228, %f267;
	mul.f32 	%f269, %f259, %f264;
	max.f32 	%f270, %f230, %f269;
	mul.f32 	%f271, %f259, %f265;
	max.f32 	%f272, %f232, %f271;
	mul.f32 	%f273, %f259, %f266;
	max.f32 	%f274, %f234, %f273;
	mul.f32 	%f275, %f260, %f263;
	max.f32 	%f276, %f236, %f275;
	mul.f32 	%f277, %f260, %f264;
	max.f32 	%f278, %f238, %f277;
	mul.f32 	%f279, %f260, %f265;
	max.f32 	%f280, %f240, %f279;
	mul.f32 	%f281, %f260, %f266;
	max.f32 	%f282, %f242, %f281;
	mul.f32 	%f283, %f261, %f263;
	max.f32 	%f284, %f244, %f283;
	mul.f32 	%f285, %f261, %f264;
	max.f32 	%f286, %f246, %f285;
	mul.f32 	%f287, %f261, %f265;
	max.f32 	%f288, %f248, %f287;
	mul.f32 	%f289, %f261, %f266;
	max.f32 	%f290, %f250, %f289;
	mul.f32 	%f291, %f262, %f263;
	max.f32 	%f292, %f252, %f291;
	mul.f32 	%f293, %f262, %f264;
	max.f32 	%f294, %f254, %f293;
	mul.f32 	%f295, %f262, %f265;
	max.f32 	%f296, %f256, %f295;
	mul.f32 	%f297, %f262, %f266;
	max.f32 	%f298, %f258, %f297;
	ld.shared.f32 	%f299, [%r25+1280];
	ld.shared.f32 	%f300, [%r25+1284];
	ld.shared.f32 	%f301, [%r25+1288];
	ld.shared.f32 	%f302, [%r25+1292];
	ld.shared.f32 	%f303, [%r26+20];
	ld.shared.f32 	%f304, [%r26+148];
	ld.shared.f32 	%f305, [%r26+276];
	ld.shared.f32 	%f306, [%r26+404];
	mul.f32 	%f307, %f299, %f303;
	max.f32 	%f308, %f268, %f307;
	mul.f32 	%f309, %f299, %f304;
	max.f32 	%f310, %f270, %f309;
	mul.f32 	%f311, %f299, %f305;
	max.f32 	%f312, %f272, %f311;
	mul.f32 	%f313, %f299, %f306;
	max.f32 	%f314, %f274, %f313;
	mul.f32 	%f315, %f300, %f303;
	max.f32 	%f316, %f276, %f315;
	mul.f32 	%f317, %f300, %f304;
	max.f32 	%f318, %f278, %f317;
	mul.f32 	%f319, %f300, %f305;
	max.f32 	%f320, %f280, %f319;
	mul.f32 	%f321, %f300, %f306;
	max.f32 	%f322, %f282, %f321;
	mul.f32 	%f323, %f301, %f303;
	max.f32 	%f324, %f284, %f323;
	mul.f32 	%f325, %f301, %f304;
	max.f32 	%f326, %f286, %f325;
	mul.f32 	%f327, %f301, %f305;
	max.f32 	%f328, %f288, %f327;
	mul.f32 	%f329, %f301, %f306;
	max.f32 	%f330, %f290, %f329;
	mul.f32 	%f331, %f302, %f303;
	max.f32 	%f332, %f292, %f331;
	mul.f32 	%f333, %f302, %f304;
	max.f32 	%f334, %f294, %f333;
	mul.f32 	%f335, %f302, %f305;
	max.f32 	%f336, %f296, %f335;
	mul.f32 	%f337, %f302, %f306;
	max.f32 	%f338, %f298, %f337;
	ld.shared.f32 	%f339, [%r25+1536];
	ld.shared.f32 	%f340, [%r25+1540];
	ld.shared.f32 	%f341, [%r25+1544];
	ld.shared.f32 	%f342, [%r25+1548];
	ld.shared.f32 	%f343, [%r26+24];
	ld.shared.f32 	%f344, [%r26+152];
	ld.shared.f32 	%f345, [%r26+280];
	ld.shared.f32 	%f346, [%r26+408];
	mul.f32 	%f347, %f339, %f343;
	max.f32 	%f348, %f308, %f347;
	mul.f32 	%f349, %f339, %f344;
	max.f32 	%f350, %f310, %f349;
	mul.f32 	%f351, %f339, %f345;
	max.f32 	%f352, %f312, %f351;
	mul.f32 	%f353, %f339, %f346;
	max.f32 	%f354, %f314, %f353;
	mul.f32 	%f355, %f340, %f343;
	max.f32 	%f356, %f316, %f355;
	mul.f32 	%f357, %f340, %f344;
	max.f32 	%f358, %f318, %f357;
	mul.f32 	%f359, %f340, %f345;
	max.f32 	%f360, %f320, %f359;
	mul.f32 	%f361, %f340, %f346;
	max.f32 	%f362, %f322, %f361;
	mul.f32 	%f363, %f341, %f343;
	max.f32 	%f364, %f324, %f363;
	mul.f32 	%f365, %f341, %f344;
	max.f32 	%f366, %f326, %f365;
	mul.f32 	%f367, %f341, %f345;
	max.f32 	%f368, %f328, %f367;
	mul.f32 	%f369, %f341, %f346;
	max.f32 	%f370, %f330, %f369;
	mul.f32 	%f371, %f342, %f343;
	max.f32 	%f372, %f332, %f371;
	mul.f32 	%f373, %f342, %f344;
	max.f32 	%f374, %f334, %f373;
	mul.f32 	%f375, %f342, %f345;
	max.f32 	%f376, %f336, %f375;
	mul.f32 	%f377, %f342, %f346;
	max.f32 	%f378, %f338, %f377;
	ld.shared.f32 	%f379, [%r25+1792];
	ld.shared.f32 	%f380, [%r25+1796];
	ld.shared.f32 	%f381, [%r25+1800];
	ld.shared.f32 	%f382, [%r25+1804];
	ld.shared.f32 	%f383, [%r26+28];
	ld.shared.f32 	%f384, [%r26+156];
	ld.shared.f32 	%f385, [%r26+284];
	ld.shared.f32 	%f386, [%r26+412];
	mul.f32 	%f387, %f379, %f383;
	max.f32 	%f388, %f348, %f387;
	mul.f32 	%f389, %f379, %f384;
	max.f32 	%f390, %f350, %f389;
	mul.f32 	%f391, %f379, %f385;
	max.f32 	%f392, %f352, %f391;
	mul.f32 	%f393, %f379, %f386;
	max.f32 	%f394, %f354, %f393;
	mul.f32 	%f395, %f380, %f383;
	max.f32 	%f396, %f356, %f395;
	mul.f32 	%f397, %f380, %f384;
	max.f32 	%f398, %f358, %f397;
	mul.f32 	%f399, %f380, %f385;
	max.f32 	%f400, %f360, %f399;
	mul.f32 	%f401, %f380, %f386;
	max.f32 	%f402, %f362, %f401;
	mul.f32 	%f403, %f381, %f383;
	max.f32 	%f404, %f364, %f403;
	mul.f32 	%f405, %f381, %f384;
	max.f32 	%f406, %f366, %f405;
	mul.f32 	%f407, %f381, %f385;
	max.f32 	%f408, %f368, %f407;
	mul.f32 	%f409, %f381, %f386;
	max.f32 	%f410, %f370, %f409;
	mul.f32 	%f411, %f382, %f383;
	max.f32 	%f412, %f372, %f411;
	mul.f32 	%f413, %f382, %f384;
	max.f32 	%f414, %f374, %f413;
	mul.f32 	%f415, %f382, %f385;
	max.f32 	%f416, %f376, %f415;
	mul.f32 	%f417, %f382, %f386;
	max.f32 	%f418, %f378, %f417;
	ld.shared.f32 	%f419, [%r25+2048];
	ld.shared.f32 	%f420, [%r25+2052];
	ld.shared.f32 	%f421, [%r25+2056];
	ld.shared.f32 	%f422, [%r25+2060];
	ld.shared.f32 	%f423, [%r26+32];
	ld.shared.f32 	%f424, [%r26+160];
	ld.shared.f32 	%f425, [%r26+288];
	ld.shared.f32 	%f426, [%r26+416];
	mul.f32 	%f427, %f419, %f423;
	max.f32 	%f428, %f388, %f427;
	mul.f32 	%f429, %f419, %f424;
	max.f32 	%f430, %f390, %f429;
	mul.f32 	%f431, %f419, %f425;
	max.f32 	%f432, %f392, %f431;
	mul.f32 	%f433, %f419, %f426;
	max.f32 	%f434, %f394, %f433;
	mul.f32 	%f435, %f420, %f423;
	max.f32 	%f436, %f396, %f435;
	mul.f32 	%f437, %f420, %f424;
	max.f32 	%f438, %f398, %f437;
	mul.f32 	%f439, %f420, %f425;
	max.f32 	%f440, %f400, %f439;
	mul.f32 	%f441, %f420, %f426;
	max.f32 	%f442, %f402, %f441;
	mul.f32 	%f443, %f421, %f423;
	max.f32 	%f444, %f404, %f443;
	mul.f32 	%f445, %f421, %f424;
	max.f32 	%f446, %f406, %f445;
	mul.f32 	%f447, %f421, %f425;
	max.f32 	%f448, %f408, %f447;
	mul.f32 	%f449, %f421, %f426;
	max.f32 	%f450, %f410, %f449;
	mul.f32 	%f451, %f422, %f423;
	max.f32 	%f452, %f412, %f451;
	mul.f32 	%f453, %f422, %f424;
	max.f32 	%f454, %f414, %f453;
	mul.f32 	%f455, %f422, %f425;
	max.f32 	%f456, %f416, %f455;
	mul.f32 	%f457, %f422, %f426;
	max.f32 	%f458, %f418, %f457;
	ld.shared.f32 	%f459, [%r25+2304];
	ld.shared.f32 	%f460, [%r25+2308];
	ld.shared.f32 	%f461, [%r25+2312];
	ld.shared.f32 	%f462, [%r25+2316];
	ld.shared.f32 	%f463, [%r26+36];
	ld.shared.f32 	%f464, [%r26+164];
	ld.shared.f32 	%f465, [%r26+292];
	ld.shared.f32 	%f466, [%r26+420];
	mul.f32 	%f467, %f459, %f463;
	max.f32 	%f468, %f428, %f467;
	mul.f32 	%f469, %f459, %f464;
	max.f32 	%f470, %f430, %f469;
	mul.f32 	%f471, %f459, %f465;
	max.f32 	%f472, %f432, %f471;
	mul.f32 	%f473, %f459, %f466;
	max.f32 	%f474, %f434, %f473;
	mul.f32 	%f475, %f460, %f463;
	max.f32 	%f476, %f436, %f475;
	mul.f32 	%f477, %f460, %f464;
	max.f32 	%f478, %f438, %f477;
	mul.f32 	%f479, %f460, %f465;
	max.f32 	%f480, %f440, %f479;
	mul.f32 	%f481, %f460, %f466;
	max.f32 	%f482, %f442, %f481;
	mul.f32 	%f483, %f461, %f463;
	max.f32 	%f484, %f444, %f483;
	mul.f32 	%f485, %f461, %f464;
	max.f32 	%f486, %f446, %f485;
	mul.f32 	%f487, %f461, %f465;
	max.f32 	%f488, %f448, %f487;
	mul.f32 	%f489, %f461, %f466;
	max.f32 	%f490, %f450, %f489;
	mul.f32 	%f491, %f462, %f463;
	max.f32 	%f492, %f452, %f491;
	mul.f32 	%f493, %f462, %f464;
	max.f32 	%f494, %f454, %f493;
	mul.f32 	%f495, %f462, %f465;
	max.f32 	%f496, %f456, %f495;
	mul.f32 	%f497, %f462, %f466;
	max.f32 	%f498, %f458, %f497;
	ld.shared.f32 	%f499, [%r25+2560];
	ld.shared.f32 	%f500, [%r25+2564];
	ld.shared.f32 	%f501, [%r25+2568];
	ld.shared.f32 	%f502, [%r25+2572];
	ld.shared.f32 	%f503, [%r26+40];
	ld.shared.f32 	%f504, [%r26+168];
	ld.shared.f32 	%f505, [%r26+296];
	ld.shared.f32 	%f506, [%r26+424];
	mul.f32 	%f507, %f499, %f503;
	max.f32 	%f508, %f468, %f507;
	mul.f32 	%f509, %f499, %f504;
	max.f32 	%f510, %f470, %f509;
	mul.f32 	%f511, %f499, %f505;
	max.f32 	%f512, %f472, %f511;
	mul.f32 	%f513, %f499, %f506;
	max.f32 	%f514, %f474, %f513;
	mul.f32 	%f515, %f500, %f503;
	max.f32 	%f516, %f476, %f515;
	mul.f32 	%f517, %f500, %f504;
	max.f32 	%f518, %f478, %f517;
	mul.f32 	%f519, %f500, %f505;
	max.f32 	%f520, %f480, %f519;
	mul.f32 	%f521, %f500, %f506;
	max.f32 	%f522, %f482, %f521;
	mul.f32 	%f523, %f501, %f503;
	max.f32 	%f524, %f484, %f523;
	mul.f32 	%f525, %f501, %f504;
	max.f32 	%f526, %f486, %f525;
	mul.f32 	%f527, %f501, %f505;
	max.f32 	%f528, %f488, %f527;
	mul.f32 	%f529, %f501, %f506;
	max.f32 	%f530, %f490, %f529;
	mul.f32 	%f531, %f502, %f503;
	max.f32 	%f532, %f492, %f531;
	mul.f32 	%f533, %f502, %f504;
	max.f32 	%f534, %f494, %f533;
	mul.f32 	%f535, %f502, %f505;
	max.f32 	%f536, %f496, %f535;
	mul.f32 	%f537, %f502, %f506;
	max.f32 	%f538, %f498, %f537;
	ld.shared.f32 	%f539, [%r25+2816];
	ld.shared.f32 	%f540, [%r25+2820];
	ld.shared.f32 	%f541, [%r25+2824];
	ld.shared.f32 	%f542, [%r25+2828];
	ld.shared.f32 	%f543, [%r26+44];
	ld.shared.f32 	%f544, [%r26+172];
	ld.shared.f32 	%f545, [%r26+300];
	ld.shared.f32 	%f546, [%r26+428];
	mul.f32 	%f547, %f539, %f543;
	max.f32 	%f548, %f508, %f547;
	mul.f32 	%f549, %f539, %f544;
	max.f32 	%f550, %f510, %f549;
	mul.f32 	%f551, %f539, %f545;
	max.f32 	%f552, %f512, %f551;
	mul.f32 	%f553, %f539, %f546;
	max.f32 	%f554, %f514, %f553;
	mul.f32 	%f555, %f540, %f543;
	max.f32 	%f556, %f516, %f555;
	mul.f32 	%f557, %f540, %f544;
	max.f32 	%f558, %f518, %f557;
	mul.f32 	%f559, %f540, %f545;
	max.f32 	%f560, %f520, %f559;
	mul.f32 	%f561, %f540, %f546;
	max.f32 	%f562, %f522, %f561;
	mul.f32 	%f563, %f541, %f543;
	max.f32 	%f564, %f524, %f563;
	mul.f32 	%f565, %f541, %f544;
	max.f32 	%f566, %f526, %f565;
	mul.f32 	%f567, %f541, %f545;
	max.f32 	%f568, %f528, %f567;
	mul.f32 	%f569, %f541, %f546;
	max.f32 	%f570, %f530, %f569;
	mul.f32 	%f571, %f542, %f543;
	max.f32 	%f572, %f532, %f571;
	mul.f32 	%f573, %f542, %f544;
	max.f32 	%f574, %f534, %f573;
	mul.f32 	%f575, %f542, %f545;
	max.f32 	%f576, %f536, %f575;
	mul.f32 	%f577, %f542, %f546;
	max.f32 	%f578, %f538, %f577;
	ld.shared.f32 	%f579, [%r25+3072];
	ld.shared.f32 	%f580, [%r25+3076];
	ld.shared.f32 	%f581, [%r25+3080];
	ld.shared.f32 	%f582, [%r25+3084];
	ld.shared.f32 	%f583, [%r26+48];
	ld.shared.f32 	%f584, [%r26+176];
	ld.shared.f32 	%f585, [%r26+304];
	ld.shared.f32 	%f586, [%r26+432];
	mul.f32 	%f587, %f579, %f583;
	max.f32 	%f588, %f548, %f587;
	mul.f32 	%f589, %f579, %f584;
	max.f32 	%f590, %f550, %f589;
	mul.f32 	%f591, %f579, %f585;
	max.f32 	%f592, %f552, %f591;
	mul.f32 	%f593, %f579, %f586;
	max.f32 	%f594, %f554, %f593;
	mul.f32 	%f595, %f580, %f583;
	max.f32 	%f596, %f556, %f595;
	mul.f32 	%f597, %f580, %f584;
	max.f32 	%f598, %f558, %f597;
	mul.f32 	%f599, %f580, %f585;
	max.f32 	%f600, %f560, %f599;
	mul.f32 	%f601, %f580, %f586;
	max.f32 	%f602, %f562, %f601;
	mul.f32 	%f603, %f581, %f583;
	max.f32 	%f604, %f564, %f603;
	mul.f32 	%f605, %f581, %f584;
	max.f32 	%f606, %f566, %f605;
	mul.f32 	%f607, %f581, %f585;
	max.f32 	%f608, %f568, %f607;
	mul.f32 	%f609, %f581, %f586;
	max.f32 	%f610, %f570, %f609;
	mul.f32 	%f611, %f582, %f583;
	max.f32 	%f612, %f572, %f611;
	mul.f32 	%f613, %f582, %f584;
	max.f32 	%f614, %f574, %f613;
	mul.f32 	%f615, %f582, %f585;
	max.f32 	%f616, %f576, %f615;
	mul.f32 	%f617, %f582, %f586;
	max.f32 	%f618, %f578, %f617;
	ld.shared.f32 	%f619, [%r25+3328];
	ld.shared.f32 	%f620, [%r25+3332];
	ld.shared.f32 	%f621, [%r25+3336];
	ld.shared.f32 	%f622, [%r25+3340];
	ld.shared.f32 	%f623, [%r26+52];
	ld.shared.f32 	%f624, [%r26+180];
	ld.shared.f32 	%f625, [%r26+308];
	ld.shared.f32 	%f626, [%r26+436];
	mul.f32 	%f627, %f619, %f623;
	max.f32 	%f628, %f588, %f627;
	mul.f32 	%f629, %f619, %f624;
	max.f32 	%f630, %f590, %f629;
	mul.f32 	%f631, %f619, %f625;
	max.f32 	%f632, %f592, %f631;
	mul.f32 	%f633, %f619, %f626;
	max.f32 	%f634, %f594, %f633;
	mul.f32 	%f635, %f620, %f623;
	max.f32 	%f636, %f596, %f635;
	mul.f32 	%f637, %f620, %f624;
	max.f32 	%f638, %f598, %f637;
	mul.f32 	%f639, %f620, %f625;
	max.f32 	%f640, %f600, %f639;
	mul.f32 	%f641, %f620, %f626;
	max.f32 	%f642, %f602, %f641;
	mul.f32 	%f643, %f621, %f623;
	max.f32 	%f644, %f604, %f643;
	mul.f32 	%f645, %f621, %f624;
	max.f32 	%f646, %f606, %f645;
	mul.f32 	%f647, %f621, %f625;
	max.f32 	%f648, %f608, %f647;
	mul.f32 	%f649, %f621, %f626;
	max.f32 	%f650, %f610, %f649;
	mul.f32 	%f651, %f622, %f623;
	max.f32 	%f652, %f612, %f651;
	mul.f32 	%f653, %f622, %f624;
	max.f32 	%f654, %f614, %f653;
	mul.f32 	%f655, %f622, %f625;
	max.f32 	%f656, %f616, %f655;
	mul.f32 	%f657, %f622, %f626;
	max.f32 	%f658, %f618, %f657;
	ld.shared.f32 	%f659, [%r25+3584];
	ld.shared.f32 	%f660, [%r25+3588];
	ld.shared.f32 	%f661, [%r25+3592];
	ld.shared.f32 	%f662, [%r25+3596];
	ld.shared.f32 	%f663, [%r26+56];
	ld.shared.f32 	%f664, [%r26+184];
	ld.shared.f32 	%f665, [%r26+312];
	ld.shared.f32 	%f666, [%r26+440];
	mul.f32 	%f667, %f659, %f663;
	max.f32 	%f668, %f628, %f667;
	mul.f32 	%f669, %f659, %f664;
	max.f32 	%f670, %f630, %f669;
	mul.f32 	%f671, %f659, %f665;
	max.f32 	%f672, %f632, %f671;
	mul.f32 	%f673, %f659, %f666;
	max.f32 	%f674, %f634, %f673;
	mul.f32 	%f675, %f660, %f663;
	max.f32 	%f676, %f636, %f675;
	mul.f32 	%f677, %f660, %f664;
	max.f32 	%f678, %f638, %f677;
	mul.f32 	%f679, %f660, %f665;
	max.f32 	%f680, %f640, %f679;
	mul.f32 	%f681, %f660, %f666;
	max.f32 	%f682, %f642, %f681;
	mul.f32 	%f683, %f661, %f663;
	max.f32 	%f684, %f644, %f683;
	mul.f32 	%f685, %f661, %f664;
	max.f32 	%f686, %f646, %f685;
	mul.f32 	%f687, %f661, %f665;
	max.f32 	%f688, %f648, %f687;
	mul.f32 	%f689, %f661, %f666;
	max.f32 	%f690, %f650, %f689;
	mul.f32 	%f691, %f662, %f663;
	max.f32 	%f692, %f652, %f691;
	mul.f32 	%f693, %f662, %f664;
	max.f32 	%f694, %f654, %f693;
	mul.f32 	%f695, %f662, %f665;
	max.f32 	%f696, %f656, %f695;
	mul.f32 	%f697, %f662, %f666;
	max.f32 	%f698, %f658, %f697;
	ld.shared.f32 	%f699, [%r25+3840];
	ld.shared.f32 	%f700, [%r25+3844];
	ld.shared.f32 	%f701, [%r25+3848];
	ld.shared.f32 	%f702, [%r25+3852];
	ld.shared.f32 	%f703, [%r26+60];
	ld.shared.f32 	%f704, [%r26+188];
	ld.shared.f32 	%f705, [%r26+316];
	ld.shared.f32 	%f706, [%r26+444];
	mul.f32 	%f707, %f699, %f703;
	max.f32 	%f708, %f668, %f707;
	mul.f32 	%f709, %f699, %f704;
	max.f32 	%f710, %f670, %f709;
	mul.f32 	%f711, %f699, %f705;
	max.f32 	%f712, %f672, %f711;
	mul.f32 	%f713, %f699, %f706;
	max.f32 	%f714, %f674, %f713;
	mul.f32 	%f715, %f700, %f703;
	max.f32 	%f716, %f676, %f715;
	mul.f32 	%f717, %f700, %f704;
	max.f32 	%f718, %f678, %f717;
	mul.f32 	%f719, %f700, %f705;
	max.f32 	%f720, %f680, %f719;
	mul.f32 	%f721, %f700, %f706;
	max.f32 	%f722, %f682, %f721;
	mul.f32 	%f723, %f701, %f703;
	max.f32 	%f724, %f684, %f723;
	mul.f32 	%f725, %f701, %f704;
	max.f32 	%f726, %f686, %f725;
	mul.f32 	%f727, %f701, %f705;
	max.f32 	%f728, %f688, %f727;
	mul.f32 	%f729, %f701, %f706;
	max.f32 	%f730, %f690, %f729;
	mul.f32 	%f731, %f702, %f703;
	max.f32 	%f732, %f692, %f731;
	mul.f32 	%f733, %f702, %f704;
	max.f32 	%f734, %f694, %f733;
	mul.f32 	%f735, %f702, %f705;
	max.f32 	%f736, %f696, %f735;
	mul.f32 	%f737, %f702, %f706;
	max.f32 	%f738, %f698, %f737;
	ld.shared.f32 	%f739, [%r25+4096];
	ld.shared.f32 	%f740, [%r25+4100];
	ld.shared.f32 	%f741, [%r25+4104];
	ld.shared.f32 	%f742, [%r25+4108];
	ld.shared.f32 	%f743, [%r26+64];
	ld.shared.f32 	%f744, [%r26+192];
	ld.shared.f32 	%f745, [%r26+320];
	ld.shared.f32 	%f746, [%r26+448];
	mul.f32 	%f747, %f739, %f743;
	max.f32 	%f748, %f708, %f747;
	mul.f32 	%f749, %f739, %f744;
	max.f32 	%f750, %f710, %f749;
	mul.f32 	%f751, %f739, %f745;
	max.f32 	%f752, %f712, %f751;
	mul.f32 	%f753, %f739, %f746;
	max.f32 	%f754, %f714, %f753;
	mul.f32 	%f755, %f740, %f743;
	max.f32 	%f756, %f716, %f755;
	mul.f32 	%f757, %f740, %f744;
	max.f32 	%f758, %f718, %f757;
	mul.f32 	%f759, %f740, %f745;
	max.f32 	%f760, %f720, %f759;
	mul.f32 	%f761, %f740, %f746;
	max.f32 	%f762, %f722, %f761;
	mul.f32 	%f763, %f741, %f743;
	max.f32 	%f764, %f724, %f763;
	mul.f32 	%f765, %f741, %f744;
	max.f32 	%f766, %f726, %f765;
	mul.f32 	%f767, %f741, %f745;
	max.f32 	%f768, %f728, %f767;
	mul.f32 	%f769, %f741, %f746;
	max.f32 	%f770, %f730, %f769;
	mul.f32 	%f771, %f742, %f743;
	max.f32 	%f772, %f732, %f771;
	mul.f32 	%f773, %f742, %f744;
	max.f32 	%f774, %f734, %f773;
	mul.f32 	%f775, %f742, %f745;
	max.f32 	%f776, %f736, %f775;
	mul.f32 	%f777, %f742, %f746;
	max.f32 	%f778, %f738, %f777;
	ld.shared.f32 	%f779, [%r25+4352];
	ld.shared.f32 	%f780, [%r25+4356];
	ld.shared.f32 	%f781, [%r25+4360];
	ld.shared.f32 	%f782, [%r25+4364];
	ld.shared.f32 	%f783, [%r26+68];
	ld.shared.f32 	%f784, [%r26+196];
	ld.shared.f32 	%f785, [%r26+324];
	ld.shared.f32 	%f786, [%r26+452];
	mul.f32 	%f787, %f779, %f783;
	max.f32 	%f788, %f748, %f787;
	mul.f32 	%f789, %f779, %f784;
	max.f32 	%f790, %f750, %f789;
	mul.f32 	%f791, %f779, %f785;
	max.f32 	%f792, %f752, %f791;
	mul.f32 	%f793, %f779, %f786;
	max.f32 	%f794, %f754, %f793;
	mul.f32 	%f795, %f780, %f783;
	max.f32 	%f796, %f756, %f795;
	mul.f32 	%f797, %f780, %f784;
	max.f32 	%f798, %f758, %f797;
	mul.f32 	%f799, %f780, %f785;
	max.f32 	%f800, %f760, %f799;
	mul.f32 	%f801, %f780, %f786;
	max.f32 	%f802, %f762, %f801;
	mul.f32 	%f803, %f781, %f783;
	max.f32 	%f804, %f764, %f803;
	mul.f32 	%f805, %f781, %f784;
	max.f32 	%f806, %f766, %f805;
	mul.f32 	%f807, %f781, %f785;
	max.f32 	%f808, %f768, %f807;
	mul.f32 	%f809, %f781, %f786;
	max.f32 	%f810, %f770, %f809;
	mul.f32 	%f811, %f782, %f783;
	max.f32 	%f812, %f772, %f811;
	mul.f32 	%f813, %f782, %f784;
	max.f32 	%f814, %f774, %f813;
	mul.f32 	%f815, %f782, %f785;
	max.f32 	%f816, %f776, %f815;
	mul.f32 	%f817, %f782, %f786;
	max.f32 	%f818, %f778, %f817;
	ld.shared.f32 	%f819, [%r25+4608];
	ld.shared.f32 	%f820, [%r25+4612];
	ld.shared.f32 	%f821, [%r25+4616];
	ld.shared.f32 	%f822, [%r25+4620];
	ld.shared.f32 	%f823, [%r26+72];
	ld.shared.f32 	%f824, [%r26+200];
	ld.shared.f32 	%f825, [%r26+328];
	ld.shared.f32 	%f826, [%r26+456];
	mul.f32 	%f827, %f819, %f823;
	max.f32 	%f828, %f788, %f827;
	mul.f32 	%f829, %f819, %f824;
	max.f32 	%f830, %f790, %f829;
	mul.f32 	%f831, %f819, %f825;
	max.f32 	%f832, %f792, %f831;
	mul.f32 	%f833, %f819, %f826;
	max.f32 	%f834, %f794, %f833;
	mul.f32 	%f835, %f820, %f823;
	max.f32 	%f836, %f796, %f835;
	mul.f32 	%f837, %f820, %f824;
	max.f32 	%f838, %f798, %f837;
	mul.f32 	%f839, %f820, %f825;
	max.f32 	%f840, %f800, %f839;
	mul.f32 	%f841, %f820, %f826;
	max.f32 	%f842, %f802, %f841;
	mul.f32 	%f843, %f821, %f823;
	max.f32 	%f844, %f804, %f843;
	mul.f32 	%f845, %f821, %f824;
	max.f32 	%f846, %f806, %f845;
	mul.f32 	%f847, %f821, %f825;
	max.f32 	%f848, %f808, %f847;
	mul.f32 	%f849, %f821, %f826;
	max.f32 	%f850, %f810, %f849;
	mul.f32 	%f851, %f822, %f823;
	max.f32 	%f852, %f812, %f851;
	mul.f32 	%f853, %f822, %f824;
	max.f32 	%f854, %f814, %f853;
	mul.f32 	%f855, %f822, %f825;
	max.f32 	%f856, %f816, %f855;
	mul.f32 	%f857, %f822, %f826;
	max.f32 	%f858, %f818, %f857;
	ld.shared.f32 	%f859, [%r25+4864];
	ld.shared.f32 	%f860, [%r25+4868];
	ld.shared.f32 	%f861, [%r25+4872];
	ld.shared.f32 	%f862, [%r25+4876];
	ld.shared.f32 	%f863, [%r26+76];
	ld.shared.f32 	%f864, [%r26+204];
	ld.shared.f32 	%f865, [%r26+332];
	ld.shared.f32 	%f866, [%r26+460];
	mul.f32 	%f867, %f859, %f863;
	max.f32 	%f868, %f828, %f867;
	mul.f32 	%f869, %f859, %f864;
	max.f32 	%f870, %f830, %f869;
	mul.f32 	%f871, %f859, %f865;
	max.f32 	%f872, %f832, %f871;
	mul.f32 	%f873, %f859, %f866;
	max.f32 	%f874, %f834, %f873;
	mul.f32 	%f875, %f860, %f863;
	max.f32 	%f876, %f836, %f875;
	mul.f32 	%f877, %f860, %f864;
	max.f32 	%f878, %f838, %f877;
	mul.f32 	%f879, %f860, %f865;
	max.f32 	%f880, %f840, %f879;
	mul.f32 	%f881, %f860, %f866;
	max.f32 	%f882, %f842, %f881;
	mul.f32 	%f883, %f861, %f863;
	max.f32 	%f884, %f844, %f883;
	mul.f32 	%f885, %f861, %f864;
	max.f32 	%f886, %f846, %f885;
	mul.f32 	%f887, %f861, %f865;
	max.f32 	%f888, %f848, %f887;
	mul.f32 	%f889, %f861, %f866;
	max.f32 	%f890, %f850, %f889;
	mul.f32 	%f891, %f862, %f863;
	max.f32 	%f892, %f852, %f891;
	mul.f32 	%f893, %f862, %f864;
	max.f32 	%f894, %f854, %f893;
	mul.f32 	%f895, %f862, %f865;
	max.f32 	%f896, %f856, %f895;
	mul.f32 	%f897, %f862, %f866;
	max.f32 	%f898, %f858, %f897;
	ld.shared.f32 	%f899, [%r25+5120];
	ld.shared.f32 	%f900, [%r25+5124];
	ld.shared.f32 	%f901, [%r25+5128];
	ld.shared.f32 	%f902, [%r25+5132];
	ld.shared.f32 	%f903, [%r26+80];
	ld.shared.f32 	%f904, [%r26+208];
	ld.shared.f32 	%f905, [%r26+336];
	ld.shared.f32 	%f906, [%r26+464];
	mul.f32 	%f907, %f899, %f903;
	max.f32 	%f908, %f868, %f907;
	mul.f32 	%f909, %f899, %f904;
	max.f32 	%f910, %f870, %f909;
	mul.f32 	%f911, %f899, %f905;
	max.f32 	%f912, %f872, %f911;
	mul.f32 	%f913, %f899, %f906;
	max.f32 	%f914, %f874, %f913;
	mul.f32 	%f915, %f900, %f903;
	max.f32 	%f916, %f876, %f915;
	mul.f32 	%f917, %f900, %f904;
	max.f32 	%f918, %f878, %f917;
	mul.f32 	%f919, %f900, %f905;
	max.f32 	%f920, %f880, %f919;
	mul.f32 	%f921, %f900, %f906;
	max.f32 	%f922, %f882, %f921;
	mul.f32 	%f923, %f901, %f903;
	max.f32 	%f924, %f884, %f923;
	mul.f32 	%f925, %f901, %f904;
	max.f32 	%f926, %f886, %f925;
	mul.f32 	%f927, %f901, %f905;
	max.f32 	%f928, %f888, %f927;
	mul.f32 	%f929, %f901, %f906;
	max.f32 	%f930, %f890, %f929;
	mul.f32 	%f931, %f902, %f903;
	max.f32 	%f932, %f892, %f931;
	mul.f32 	%f933, %f902, %f904;
	max.f32 	%f934, %f894, %f933;
	mul.f32 	%f935, %f902, %f905;
	max.f32 	%f936, %f896, %f935;
	mul.f32 	%f937, %f902, %f906;
	max.f32 	%f938, %f898, %f937;
	ld.shared.f32 	%f939, [%r25+5376];
	ld.shared.f32 	%f940, [%r25+5380];
	ld.shared.f32 	%f941, [%r25+5384];
	ld.shared.f32 	%f942, [%r25+5388];
	ld.shared.f32 	%f943, [%r26+84];
	ld.shared.f32 	%f944, [%r26+212];
	ld.shared.f32 	%f945, [%r26+340];
	ld.shared.f32 	%f946, [%r26+468];
	mul.f32 	%f947, %f939, %f943;
	max.f32 	%f948, %f908, %f947;
	mul.f32 	%f949, %f939, %f944;
	max.f32 	%f950, %f910, %f949;
	mul.f32 	%f951, %f939, %f945;
	max.f32 	%f952, %f912, %f951;
	mul.f32 	%f953, %f939, %f946;
	max.f32 	%f954, %f914, %f953;
	mul.f32 	%f955, %f940, %f943;
	max.f32 	%f956, %f916, %f955;
	mul.f32 	%f957, %f940, %f944;
	max.f32 	%f958, %f918, %f957;
	mul.f32 	%f959, %f940, %f945;
	max.f32 	%f960, %f920, %f959;
	mul.f32 	%f961, %f940, %f946;
	max.f32 	%f962, %f922, %f961;
	mul.f32 	%f963, %f941, %f943;
	max.f32 	%f964, %f924, %f963;
	mul.f32 	%f965, %f941, %f944;
	max.f32 	%f966, %f926, %f965;
	mul.f32 	%f967, %f941, %f945;
	max.f32 	%f968, %f928, %f967;
	mul.f32 	%f969, %f941, %f946;
	max.f32 	%f970, %f930, %f969;
	mul.f32 	%f971, %f942, %f943;
	max.f32 	%f972, %f932, %f971;
	mul.f32 	%f973, %f942, %f944;
	max.f32 	%f974, %f934, %f973;
	mul.f32 	%f975, %f942, %f945;
	max.f32 	%f976, %f936, %f975;
	mul.f32 	%f977, %f942, %f946;
	max.f32 	%f978, %f938, %f977;
	ld.shared.f32 	%f979, [%r25+5632];
	ld.shared.f32 	%f980, [%r25+5636];
	ld.shared.f32 	%f981, [%r25+5640];
	ld.shared.f32 	%f982, [%r25+5644];
	ld.shared.f32 	%f983, [%r26+88];
	ld.shared.f32 	%f984, [%r26+216];
	ld.shared.f32 	%f985, [%r26+344];
	ld.shared.f32 	%f986, [%r26+472];
	mul.f32 	%f987, %f979, %f983;
	max.f32 	%f988, %f948, %f987;
	mul.f32 	%f989, %f979, %f984;
	max.f32 	%f990, %f950, %f989;
	mul.f32 	%f991, %f979, %f985;
	max.f32 	%f992, %f952, %f991;
	mul.f32 	%f993, %f979, %f986;
	max.f32 	%f994, %f954, %f993;
	mul.f32 	%f995, %f980, %f983;
	max.f32 	%f996, %f956, %f995;
	mul.f32 	%f997, %f980, %f984;
	max.f32 	%f998, %f958, %f997;
	mul.f32 	%f999, %f980, %f985;
	max.f32 	%f1000, %f960, %f999;
	mul.f32 	%f1001, %f980, %f986;
	max.f32 	%f1002, %f962, %f1001;
	mul.f32 	%f1003, %f981, %f983;
	max.f32 	%f1004, %f964, %f1003;
	mul.f32 	%f1005, %f981, %f984;
	max.f32 	%f1006, %f966, %f1005;
	mul.f32 	%f1007, %f981, %f985;
	max.f32 	%f1008, %f968, %f1007;
	mul.f32 	%f1009, %f981, %f986;
	max.f32 	%f1010, %f970, %f1009;
	mul.f32 	%f1011, %f982, %f983;
	max.f32 	%f1012, %f972, %f1011;
	mul.f32 	%f1013, %f982, %f984;
	max.f32 	%f1014, %f974, %f1013;
	mul.f32 	%f1015, %f982, %f985;
	max.f32 	%f1016, %f976, %f1015;
	mul.f32 	%f1017, %f982, %f986;
	max.f32 	%f1018, %f978, %f1017;
	ld.shared.f32 	%f1019, [%r25+5888];
	ld.shared.f32 	%f1020, [%r25+5892];
	ld.shared.f32 	%f1021, [%r25+5896];
	ld.shared.f32 	%f1022, [%r25+5900];
	ld.shared.f32 	%f1023, [%r26+92];
	ld.shared.f32 	%f1024, [%r26+220];
	ld.shared.f32 	%f1025, [%r26+348];
	ld.shared.f32 	%f1026, [%r26+476];
	mul.f32 	%f1027, %f1019, %f1023;
	max.f32 	%f1028, %f988, %f1027;
	mul.f32 	%f1029, %f1019, %f1024;
	max.f32 	%f1030, %f990, %f1029;
	mul.f32 	%f1031, %f1019, %f1025;
	max.f32 	%f1032, %f992, %f1031;
	mul.f32 	%f1033, %f1019, %f1026;
	max.f32 	%f1034, %f994, %f1033;
	mul.f32 	%f1035, %f1020, %f1023;
	max.f32 	%f1036, %f996, %f1035;
	mul.f32 	%f1037, %f1020, %f1024;
	max.f32 	%f1038, %f998, %f1037;
	mul.f32 	%f1039, %f1020, %f1025;
	max.f32 	%f1040, %f1000, %f1039;
	mul.f32 	%f1041, %f1020, %f1026;
	max.f32 	%f1042, %f1002, %f1041;
	mul.f32 	%f1043, %f1021, %f1023;
	max.f32 	%f1044, %f1004, %f1043;
	mul.f32 	%f1045, %f1021, %f1024;
	max.f32 	%f1046, %f1006, %f1045;
	mul.f32 	%f1047, %f1021, %f1025;
	max.f32 	%f1048, %f1008, %f1047;
	mul.f32 	%f1049, %f1021, %f1026;
	max.f32 	%f1050, %f1010, %f1049;
	mul.f32 	%f1051, %f1022, %f1023;
	max.f32 	%f1052, %f1012, %f1051;
	mul.f32 	%f1053, %f1022, %f1024;
	max.f32 	%f1054, %f1014, %f1053;
	mul.f32 	%f1055, %f1022, %f1025;
	max.f32 	%f1056, %f1016, %f1055;
	mul.f32 	%f1057, %f1022, %f1026;
	max.f32 	%f1058, %f1018, %f1057;
	ld.shared.f32 	%f1059, [%r25+6144];
	ld.shared.f32 	%f1060, [%r25+6148];
	ld.shared.f32 	%f1061, [%r25+6152];
	ld.shared.f32 	%f1062, [%r25+6156];
	ld.shared.f32 	%f1063, [%r26+96];
	ld.shared.f32 	%f1064, [%r26+224];
	ld.shared.f32 	%f1065, [%r26+352];
	ld.shared.f32 	%f1066, [%r26+480];
	mul.f32 	%f1067, %f1059, %f1063;
	max.f32 	%f1068, %f1028, %f1067;
	mul.f32 	%f1069, %f1059, %f1064;
	max.f32 	%f1070, %f1030, %f1069;
	mul.f32 	%f1071, %f1059, %f1065;
	max.f32 	%f1072, %f1032, %f1071;
	mul.f32 	%f1073, %f1059, %f1066;
	max.f32 	%f1074, %f1034, %f1073;
	mul.f32 	%f1075, %f1060, %f1063;
	max.f32 	%f1076, %f1036, %f1075;
	mul.f32 	%f1077, %f1060, %f1064;
	max.f32 	%f1078, %f1038, %f1077;
	mul.f32 	%f1079, %f1060, %f1065;
	max.f32 	%f1080, %f1040, %f1079;
	mul.f32 	%f1081, %f1060, %f1066;
	max.f32 	%f1082, %f1042, %f1081;
	mul.f32 	%f1083, %f1061, %f1063;
	max.f32 	%f1084, %f1044, %f1083;
	mul.f32 	%f1085, %f1061, %f1064;
	max.f32 	%f1086, %f1046, %f1085;
	mul.f32 	%f1087, %f1061, %f1065;
	max.f32 	%f1088, %f1048, %f1087;
	mul.f32 	%f1089, %f1061, %f1066;
	max.f32 	%f1090, %f1050, %f1089;
	mul.f32 	%f1091, %f1062, %f1063;
	max.f32 	%f1092, %f1052, %f1091;
	mul.f32 	%f1093, %f1062, %f1064;
	max.f32 	%f1094, %f1054, %f1093;
	mul.f32 	%f1095, %f1062, %f1065;
	max.f32 	%f1096, %f1056, %f1095;
	mul.f32 	%f1097, %f1062, %f1066;
	max.f32 	%f1098, %f1058, %f1097;
	ld.shared.f32 	%f1099, [%r25+6400];
	ld.shared.f32 	%f1100, [%r25+6404];
	ld.shared.f32 	%f1101, [%r25+6408];
	ld.shared.f32 	%f1102, [%r25+6412];
	ld.shared.f32 	%f1103, [%r26+100];
	ld.shared.f32 	%f1104, [%r26+228];
	ld.shared.f32 	%f1105, [%r26+356];
	ld.shared.f32 	%f1106, [%r26+484];
	mul.f32 	%f1107, %f1099, %f1103;
	max.f32 	%f1108, %f1068, %f1107;
	mul.f32 	%f1109, %f1099, %f1104;
	max.f32 	%f1110, %f1070, %f1109;
	mul.f32 	%f1111, %f1099, %f1105;
	max.f32 	%f1112, %f1072, %f1111;
	mul.f32 	%f1113, %f1099, %f1106;
	max.f32 	%f1114, %f1074, %f1113;
	mul.f32 	%f1115, %f1100, %f1103;
	max.f32 	%f1116, %f1076, %f1115;
	mul.f32 	%f1117, %f1100, %f1104;
	max.f32 	%f1118, %f1078, %f1117;
	mul.f32 	%f1119, %f1100, %f1105;
	max.f32 	%f1120, %f1080, %f1119;
	mul.f32 	%f1121, %f1100, %f1106;
	max.f32 	%f1122, %f1082, %f1121;
	mul.f32 	%f1123, %f1101, %f1103;
	max.f32 	%f1124, %f1084, %f1123;
	mul.f32 	%f1125, %f1101, %f1104;
	max.f32 	%f1126, %f1086, %f1125;
	mul.f32 	%f1127, %f1101, %f1105;
	max.f32 	%f1128, %f1088, %f1127;
	mul.f32 	%f1129, %f1101, %f1106;
	max.f32 	%f1130, %f1090, %f1129;
	mul.f32 	%f1131, %f1102, %f1103;
	max.f32 	%f1132, %f1092, %f1131;
	mul.f32 	%f1133, %f1102, %f1104;
	max.f32 	%f1134, %f1094, %f1133;
	mul.f32 	%f1135, %f1102, %f1105;
	max.f32 	%f1136, %f1096, %f1135;
	mul.f32 	%f1137, %f1102, %f1106;
	max.f32 	%f1138, %f1098, %f1137;
	ld.shared.f32 	%f1139, [%r25+6656];
	ld.shared.f32 	%f1140, [%r25+6660];
	ld.shared.f32 	%f1141, [%r25+6664];
	ld.shared.f32 	%f1142, [%r25+6668];
	ld.shared.f32 	%f1143, [%r26+104];
	ld.shared.f32 	%f1144, [%r26+232];
	ld.shared.f32 	%f1145, [%r26+360];
	ld.shared.f32 	%f1146, [%r26+488];
	mul.f32 	%f1147, %f1139, %f1143;
	max.f32 	%f1148, %f1108, %f1147;
	mul.f32 	%f1149, %f1139, %f1144;
	max.f32 	%f1150, %f1110, %f1149;
	mul.f32 	%f1151, %f1139, %f1145;
	max.f32 	%f1152, %f1112, %f1151;
	mul.f32 	%f1153, %f1139, %f1146;
	max.f32 	%f1154, %f1114, %f1153;
	mul.f32 	%f1155, %f1140, %f1143;
	max.f32 	%f1156, %f1116, %f1155;
	mul.f32 	%f1157, %f1140, %f1144;
	max.f32 	%f1158, %f1118, %f1157;
	mul.f32 	%f1159, %f1140, %f1145;
	max.f32 	%f1160, %f1120, %f1159;
	mul.f32 	%f1161, %f1140, %f1146;
	max.f32 	%f1162, %f1122, %f1161;
	mul.f32 	%f1163, %f1141, %f1143;
	max.f32 	%f1164, %f1124, %f1163;
	mul.f32 	%f1165, %f1141, %f1144;
	max.f32 	%f1166, %f1126, %f1165;
	mul.f32 	%f1167, %f1141, %f1145;
	max.f32 	%f1168, %f1128, %f1167;
	mul.f32 	%f1169, %f1141, %f1146;
	max.f32 	%f1170, %f1130, %f1169;
	mul.f32 	%f1171, %f1142, %f1143;
	max.f32 	%f1172, %f1132, %f1171;
	mul.f32 	%f1173, %f1142, %f1144;
	max.f32 	%f1174, %f1134, %f1173;
	mul.f32 	%f1175, %f1142, %f1145;
	max.f32 	%f1176, %f1136, %f1175;
	mul.f32 	%f1177, %f1142, %f1146;
	max.f32 	%f1178, %f1138, %f1177;
	ld.shared.f32 	%f1179, [%r25+6912];
	ld.shared.f32 	%f1180, [%r25+6916];
	ld.shared.f32 	%f1181, [%r25+6920];
	ld.shared.f32 	%f1182, [%r25+6924];
	ld.shared.f32 	%f1183, [%r26+108];
	ld.shared.f32 	%f1184, [%r26+236];
	ld.shared.f32 	%f1185, [%r26+364];
	ld.shared.f32 	%f1186, [%r26+492];
	mul.f32 	%f1187, %f1179, %f1183;
	max.f32 	%f1188, %f1148, %f1187;
	mul.f32 	%f1189, %f1179, %f1184;
	max.f32 	%f1190, %f1150, %f1189;
	mul.f32 	%f1191, %f1179, %f1185;
	max.f32 	%f1192, %f1152, %f1191;
	mul.f32 	%f1193, %f1179, %f1186;
	max.f32 	%f1194, %f1154, %f1193;
	mul.f32 	%f1195, %f1180, %f1183;
	max.f32 	%f1196, %f1156, %f1195;
	mul.f32 	%f1197, %f1180, %f1184;
	max.f32 	%f1198, %f1158, %f1197;
	mul.f32 	%f1199, %f1180, %f1185;
	max.f32 	%f1200, %f1160, %f1199;
	mul.f32 	%f1201, %f1180, %f1186;
	max.f32 	%f1202, %f1162, %f1201;
	mul.f32 	%f1203, %f1181, %f1183;
	max.f32 	%f1204, %f1164, %f1203;
	mul.f32 	%f1205, %f1181, %f1184;
	max.f32 	%f1206, %f1166, %f1205;
	mul.f32 	%f1207, %f1181, %f1185;
	max.f32 	%f1208, %f1168, %f1207;
	mul.f32 	%f1209, %f1181, %f1186;
	max.f32 	%f1210, %f1170, %f1209;
	mul.f32 	%f1211, %f1182, %f1183;
	max.f32 	%f1212, %f1172, %f1211;
	mul.f32 	%f1213, %f1182, %f1184;
	max.f32 	%f1214, %f1174, %f1213;
	mul.f32 	%f1215, %f1182, %f1185;
	max.f32 	%f1216, %f1176, %f1215;
	mul.f32 	%f1217, %f1182, %f1186;
	max.f32 	%f1218, %f1178, %f1217;
	ld.shared.f32 	%f1219, [%r25+7168];
	ld.shared.f32 	%f1220, [%r25+7172];
	ld.shared.f32 	%f1221, [%r25+7176];
	ld.shared.f32 	%f1222, [%r25+7180];
	ld.shared.f32 	%f1223, [%r26+112];
	ld.shared.f32 	%f1224, [%r26+240];
	ld.shared.f32 	%f1225, [%r26+368];
	ld.shared.f32 	%f1226, [%r26+496];
	mul.f32 	%f1227, %f1219, %f1223;
	max.f32 	%f1228, %f1188, %f1227;
	mul.f32 	%f1229, %f1219, %f1224;
	max.f32 	%f1230, %f1190, %f1229;
	mul.f32 	%f1231, %f1219, %f1225;
	max.f32 	%f1232, %f1192, %f1231;
	mul.f32 	%f1233, %f1219, %f1226;
	max.f32 	%f1234, %f1194, %f1233;
	mul.f32 	%f1235, %f1220, %f1223;
	max.f32 	%f1236, %f1196, %f1235;
	mul.f32 	%f1237, %f1220, %f1224;
	max.f32 	%f1238, %f1198, %f1237;
	mul.f32 	%f1239, %f1220, %f1225;
	max.f32 	%f1240, %f1200, %f1239;
	mul.f32 	%f1241, %f1220, %f1226;
	max.f32 	%f1242, %f1202, %f1241;
	mul.f32 	%f1243, %f1221, %f1223;
	max.f32 	%f1244, %f1204, %f1243;
	mul.f32 	%f1245, %f1221, %f1224;
	max.f32 	%f1246, %f1206, %f1245;
	mul.f32 	%f1247, %f1221, %f1225;
	max.f32 	%f1248, %f1208, %f1247;
	mul.f32 	%f1249, %f1221, %f1226;
	max.f32 	%f1250, %f1210, %f1249;
	mul.f32 	%f1251, %f1222, %f1223;
	max.f32 	%f1252, %f1212, %f1251;
	mul.f32 	%f1253, %f1222, %f1224;
	max.f32 	%f1254, %f1214, %f1253;
	mul.f32 	%f1255, %f1222, %f1225;
	max.f32 	%f1256, %f1216, %f1255;
	mul.f32 	%f1257, %f1222, %f1226;
	max.f32 	%f1258, %f1218, %f1257;
	ld.shared.f32 	%f1259, [%r25+7424];
	ld.shared.f32 	%f1260, [%r25+7428];
	ld.shared.f32 	%f1261, [%r25+7432];
	ld.shared.f32 	%f1262, [%r25+7436];
	ld.shared.f32 	%f1263, [%r26+116];
	ld.shared.f32 	%f1264, [%r26+244];
	ld.shared.f32 	%f1265, [%r26+372];
	ld.shared.f32 	%f1266, [%r26+500];
	mul.f32 	%f1267, %f1259, %f1263;
	max.f32 	%f1268, %f1228, %f1267;
	mul.f32 	%f1269, %f1259, %f1264;
	max.f32 	%f1270, %f1230, %f1269;
	mul.f32 	%f1271, %f1259, %f1265;
	max.f32 	%f1272, %f1232, %f1271;
	mul.f32 	%f1273, %f1259, %f1266;
	max.f32 	%f1274, %f1234, %f1273;
	mul.f32 	%f1275, %f1260, %f1263;
	max.f32 	%f1276, %f1236, %f1275;
	mul.f32 	%f1277, %f1260, %f1264;
	max.f32 	%f1278, %f1238, %f1277;
	mul.f32 	%f1279, %f1260, %f1265;
	max.f32 	%f1280, %f1240, %f1279;
	mul.f32 	%f1281, %f1260, %f1266;
	max.f32 	%f1282, %f1242, %f1281;
	mul.f32 	%f1283, %f1261, %f1263;
	max.f32 	%f1284, %f1244, %f1283;
	mul.f32 	%f1285, %f1261, %f1264;
	max.f32 	%f1286, %f1246, %f1285;
	mul.f32 	%f1287, %f1261, %f1265;
	max.f32 	%f1288, %f1248, %f1287;
	mul.f32 	%f1289, %f1261, %f1266;
	max.f32 	%f1290, %f1250, %f1289;
	mul.f32 	%f1291, %f1262, %f1263;
	max.f32 	%f1292, %f1252, %f1291;
	mul.f32 	%f1293, %f1262, %f1264;
	max.f32 	%f1294, %f1254, %f1293;
	mul.f32 	%f1295, %f1262, %f1265;
	max.f32 	%f1296, %f1256, %f1295;
	mul.f32 	%f1297, %f1262, %f1266;
	max.f32 	%f1298, %f1258, %f1297;
	ld.shared.f32 	%f1299, [%r25+7680];
	ld.shared.f32 	%f1300, [%r25+7684];
	ld.shared.f32 	%f1301, [%r25+7688];
	ld.shared.f32 	%f1302, [%r25+7692];
	ld.shared.f32 	%f1303, [%r26+120];
	ld.shared.f32 	%f1304, [%r26+248];
	ld.shared.f32 	%f1305, [%r26+376];
	ld.shared.f32 	%f1306, [%r26+504];
	mul.f32 	%f1307, %f1299, %f1303;
	max.f32 	%f1308, %f1268, %f1307;
	mul.f32 	%f1309, %f1299, %f1304;
	max.f32 	%f1310, %f1270, %f1309;
	mul.f32 	%f1311, %f1299, %f1305;
	max.f32 	%f1312, %f1272, %f1311;
	mul.f32 	%f1313, %f1299, %f1306;
	max.f32 	%f1314, %f1274, %f1313;
	mul.f32 	%f1315, %f1300, %f1303;
	max.f32 	%f1316, %f1276, %f1315;
	mul.f32 	%f1317, %f1300, %f1304;
	max.f32 	%f1318, %f1278, %f1317;
	mul.f32 	%f1319, %f1300, %f1305;
	max.f32 	%f1320, %f1280, %f1319;
	mul.f32 	%f1321, %f1300, %f1306;
	max.f32 	%f1322, %f1282, %f1321;
	mul.f32 	%f1323, %f1301, %f1303;
	max.f32 	%f1324, %f1284, %f1323;
	mul.f32 	%f1325, %f1301, %f1304;
	max.f32 	%f1326, %f1286, %f1325;
	mul.f32 	%f1327, %f1301, %f1305;
	max.f32 	%f1328, %f1288, %f1327;
	mul.f32 	%f1329, %f1301, %f1306;
	max.f32 	%f1330, %f1290, %f1329;
	mul.f32 	%f1331, %f1302, %f1303;
	max.f32 	%f1332, %f1292, %f1331;
	mul.f32 	%f1333, %f1302, %f1304;
	max.f32 	%f1334, %f1294, %f1333;
	mul.f32 	%f1335, %f1302, %f1305;
	max.f32 	%f1336, %f1296, %f1335;
	mul.f32 	%f1337, %f1302, %f1306;
	max.f32 	%f1338, %f1298, %f1337;
	ld.shared.f32 	%f1339, [%r25+7936];
	ld.shared.f32 	%f1340, [%r25+7940];
	ld.shared.f32 	%f1341, [%r25+7944];
	ld.shared.f32 	%f1342, [%r25+7948];
	ld.shared.f32 	%f1343, [%r26+124];
	ld.shared.f32 	%f1344, [%r26+252];
	ld.shared.f32 	%f1345, [%r26+380];
	ld.shared.f32 	%f1346, [%r26+508];
	mul.f32 	%f1347, %f1339, %f1343;
	max.f32 	%f1370, %f1308, %f1347;
	mul.f32 	%f1348, %f1339, %f1344;
	max.f32 	%f1366, %f1310, %f1348;
	mul.f32 	%f1349, %f1339, %f1345;
	max.f32 	%f1371, %f1312, %f1349;
	mul.f32 	%f1350, %f1339, %f1346;
	max.f32 	%f1375, %f1314, %f1350;
	mul.f32 	%f1351, %f1340, %f1343;
	max.f32 	%f1369, %f1316, %f1351;
	mul.f32 	%f1352, %f1340, %f1344;
	max.f32 	%f1365, %f1318, %f1352;
	mul.f32 	%f1353, %f1340, %f1345;
	max.f32 	%f1372, %f1320, %f1353;
	mul.f32 	%f1354, %f1340, %f1346;
	max.f32 	%f1376, %f1322, %f1354;
	mul.f32 	%f1355, %f1341, %f1343;
	max.f32 	%f1368, %f1324, %f1355;
	mul.f32 	%f1356, %f1341, %f1344;
	max.f32 	%f1364, %f1326, %f1356;
	mul.f32 	%f1357, %f1341, %f1345;
	max.f32 	%f1373, %f1328, %f1357;
	mul.f32 	%f1358, %f1341, %f1346;
	max.f32 	%f1377, %f1330, %f1358;
	mul.f32 	%f1359, %f1342, %f1343;
	max.f32 	%f1367, %f1332, %f1359;
	mul.f32 	%f1360, %f1342, %f1344;
	max.f32 	%f1363, %f1334, %f1360;
	mul.f32 	%f1361, %f1342, %f1345;
	max.f32 	%f1374, %f1336, %f1361;
	mul.f32 	%f1362, %f1342, %f1346;
	max.f32 	%f1378, %f1338, %f1362;
	bar.sync 	0;
	add.s32 	%r126, %r126, 32;
	add.s32 	%r125, %r125, 32;
	add.s32 	%r124, %r124, 32;
	add.s32 	%r39, %r123, 32;
	add.s32 	%r109, %r123, 16;
	setp.lt.s32 	%p50, %r109, %r48;
	mov.u32 	%r123, %r39;
	@%p50 bra 	$L__BB2_2;
$L__BB2_35:
	shl.b32 	%r110, %r1, 6;
	shl.b32 	%r111, %r4, 2;
	add.s32 	%r33, %r110, %r111;
	shl.b32 	%r112, %r2, 6;
	shl.b32 	%r113, %r3, 2;
	add.s32 	%r114, %r112, %r113;
	setp.lt.s32 	%p51, %r33, %r46;
	setp.lt.s32 	%p52, %r114, %r47;
	and.pred  	%p53, %p51, %p52;
	@%p53 bra 	$L__BB2_36;
	bra.uni 	$L__BB2_37;
$L__BB2_36:
	mad.lo.s32 	%r115, %r114, %r46, %r33;
	mul.wide.s32 	%rd44, %r115, 4;
	add.s64 	%rd45, %rd3, %rd44;
	st.global.f32 	[%rd45], %f1370;
$L__BB2_37:
	setp.ge.s32 	%p54, %r33, %r46;
	add.s32 	%r40, %r114, 1;
	setp.ge.s32 	%p55, %r40, %r47;
	or.pred  	%p56, %p54, %p55;
	@%p56 bra 	$L__BB2_39;
	mad.lo.s32 	%r116, %r40, %r46, %r33;
	mul.wide.s32 	%rd46, %r116, 4;
	add.s64 	%rd47, %rd3, %rd46;
	st.global.f32 	[%rd47], %f1366;
$L__BB2_39:
	setp.ge.s32 	%p57, %r33, %r46;
	add.s32 	%r41, %r114, 2;
	setp.ge.s32 	%p58, %r41, %r47;
	or.pred  	%p59, %p57, %p58;
	@%p59 bra 	$L__BB2_41;
	mad.lo.s32 	%r117, %r41, %r46, %r33;
	mul.wide.s32 	%rd48, %r117, 4;
	add.s64 	%rd49, %rd3, %rd48;
	st.global.f32 	[%rd49], %f1371;
$L__BB2_41:
	setp.ge.s32 	%p60, %r33, %r46;
	add.s32 	%r42, %r114, 3;
	setp.ge.s32 	%p61, %r42, %r47;
	or.pred  	%p62, %p60, %p61;
	@%p62 bra 	$L__BB2_43;
	mad.lo.s32 	%r118, %r42, %r46, %r33;
	mul.wide.s32 	%rd50, %r118, 4;
	add.s64 	%rd51, %rd3, %rd50;
	st.global.f32 	[%rd51], %f1375;
$L__BB2_43:
	setp.ge.s32 	%p63, %r114, %r47;
	add.s32 	%r43, %r33, 1;
	setp.ge.s32 	%p64, %r43, %r46;
	mul.lo.s32 	%r119, %r114, %r46;
	cvt.s64.s32 	%rd4, %r33;
	cvt.s64.s32 	%rd52, %r119;
	add.s64 	%rd53, %rd52, %rd4;
	shl.b64 	%rd54, %rd53, 2;
	add.s64 	%rd5, %rd3, %rd54;
	or.pred  	%p65, %p64, %p63;
	@%p65 bra 	$L__BB2_45;
	st.global.f32 	[%rd5+4], %f1369;
$L__BB2_45:
	setp.ge.s32 	%p66, %r43, %r46;
	setp.ge.s32 	%p67, %r40, %r47;
	mul.lo.s32 	%r120, %r40, %r46;
	cvt.s64.s32 	%rd55, %r120;
	add.s64 	%rd56, %rd55, %rd4;
	shl.b64 	%rd57, %rd56, 2;
	add.s64 	%rd6, %rd3, %rd57;
	or.pred  	%p68, %p66, %p67;
	@%p68 bra 	$L__BB2_47;
	st.global.f32 	[%rd6+4], %f1365;
$L__BB2_47:
	setp.ge.s32 	%p69, %r43, %r46;
	setp.ge.s32 	%p70, %r41, %r47;
	mul.lo.s32 	%r121, %r41, %r46;
	cvt.s64.s32 	%rd58, %r121;
	add.s64 	%rd59, %rd58, %rd4;
	shl.b64 	%rd60, %rd59, 2;
	add.s64 	%rd7, %rd3, %rd60;
	or.pred  	%p71, %p69, %p70;
	@%p71 bra 	$L__BB2_49;
	st.global.f32 	[%rd7+4], %f1372;
$L__BB2_49:
	setp.ge.s32 	%p72, %r43, %r46;
	setp.ge.s32 	%p73, %r42, %r47;
	mul.lo.s32 	%r122, %r42, %r46;
	cvt.s64.s32 	%rd61, %r122;
	add.s64 	%rd62, %rd61, %rd4;
	shl.b64 	%rd63, %rd62, 2;
	add.s64 	%rd8, %rd3, %rd63;
	or.pred  	%p74, %p72, %p73;
	@%p74 bra 	$L__BB2_51;
	st.global.f32 	[%rd8+4], %f1376;
$L__BB2_51:
	setp.ge.s32 	%p75, %r114, %r47;
	add.s32 	%r44, %r33, 2;
	setp.ge.s32 	%p76, %r44, %r46;
	or.pred  	%p77, %p76, %p75;
	@%p77 bra 	$L__BB2_53;
	st.global.f32 	[%rd5+8], %f1368;
$L__BB2_53:
	setp.ge.s32 	%p78, %r44, %r46;
	setp.ge.s32 	%p79, %r40, %r47;
	or.pred  	%p80, %p78, %p79;
	@%p80 bra 	$L__BB2_55;
	st.global.f32 	[%rd6+8], %f1364;
$L__BB2_55:
	setp.ge.s32 	%p81, %r44, %r46;
	setp.ge.s32 	%p82, %r41, %r47;
	or.pred  	%p83, %p81, %p82;
	@%p83 bra 	$L__BB2_57;
	st.global.f32 	[%rd7+8], %f1373;
$L__BB2_57:
	setp.ge.s32 	%p84, %r44, %r46;
	setp.ge.s32 	%p85, %r42, %r47;
	or.pred  	%p86, %p84, %p85;
	@%p86 bra 	$L__BB2_59;
	st.global.f32 	[%rd8+8], %f1377;
$L__BB2_59:
	setp.ge.s32 	%p87, %r114, %r47;
	add.s32 	%r45, %r33, 3;
	setp.ge.s32 	%p88, %r45, %r46;
	or.pred  	%p89, %p88, %p87;
	@%p89 bra 	$L__BB2_61;
	st.global.f32 	[%rd5+12], %f1367;
$L__BB2_61:
	setp.ge.s32 	%p90, %r45, %r46;
	setp.ge.s32 	%p91, %r40, %r47;
	or.pred  	%p92, %p90, %p91;
	@%p92 bra 	$L__BB2_63;
	st.global.f32 	[%rd6+12], %f1363;
$L__BB2_63:
	setp.ge.s32 	%p93, %r45, %r46;
	setp.ge.s32 	%p94, %r41, %r47;
	or.pred  	%p95, %p93, %p94;
	@%p95 bra 	$L__BB2_65;
	st.global.f32 	[%rd7+12], %f1374;
$L__BB2_65:
	setp.ge.s32 	%p96, %r45, %r46;
	setp.ge.s32 	%p97, %r42, %r47;
	or.pred  	%p98, %p96, %p97;
	@%p98 bra 	$L__BB2_67;
	st.global.f32 	[%rd8+12], %f1378;
$L__BB2_67:
	ret;

}
	// .globl	tropical_maxplus_f64_nn
.visible .entry tropical_maxplus_f64_nn(
	.param .u64 .ptr .align 1 tropical_maxplus_f64_nn_param_0,
	.param .u64 .ptr .align 1 tropical_maxplus_f64_nn_param_1,
	.param .u64 .ptr .align 1 tropical_maxplus_f64_nn_param_2,
	.param .u32 tropical_maxplus_f64_nn_param_3,
	.param .u32 tropical_maxplus_f64_nn_param_4,
	.param .u32 tropical_maxplus_f64_nn_param_5
)
{
	.reg .pred 	%p<99>;
	.reg .b32 	%r<141>;
	.reg .b64 	%rd<64>;
	.reg .b64 	%fd<771>;
	// demoted variable
	.shared .align 8 .b8 _ZZ23tropical_maxplus_f64_nnE2As[4096];
	// demoted variable
	.shared .align 8 .b8 _ZZ23tropical_maxplus_f64_nnE2Bs[4096];
	ld.param.u64 	%rd9, [tropical_maxplus_f64_nn_param_0];
	ld.param.u64 	%rd10, [tropical_maxplus_f64_nn_param_1];
	ld.param.u64 	%rd11, [tropical_maxplus_f64_nn_param_2];
	ld.param.u32 	%r38, [tropical_maxplus_f64_nn_param_3];
	ld.param.u32 	%r39, [tropical_maxplus_f64_nn_param_4];
	ld.param.u32 	%r40, [tropical_maxplus_f64_nn_param_5];
	cvta.to.global.u64 	%rd1, %rd9;
	cvta.to.global.u64 	%rd2, %rd10;
	cvta.to.global.u64 	%rd3, %rd11;
	add.s32 	%r41, %r38, 31;
	shr.s32 	%r42, %r41, 31;
	shr.u32 	%r43, %r42, 27;
	add.s32 	%r44, %r41, %r43;
	shr.s32 	%r45, %r44, 5;
	mov.u32 	%r46, %ctaid.x;
	div.u32 	%r2, %r46, %r45;
	mul.lo.s32 	%r47, %r2, %r45;
	sub.s32 	%r1, %r46, %r47;
	mov.u32 	%r3, %tid.y;
	shl.b32 	%r48, %r3, 3;
	mov.u32 	%r4, %tid.x;
	add.s32 	%r5, %r48, %r4;
	shr.u32 	%r6, %r5, 5;
	and.b32  	%r138, %r5, 15;
	setp.lt.s32 	%p1, %r40, 1;
	mov.f64 	%fd723, 0dFFF0000000000000;
	mov.f64 	%fd724, %fd723;
	mov.f64 	%fd725, %fd723;
	mov.f64 	%fd726, %fd723;
	mov.f64 	%fd727, %fd723;
	mov.f64 	%fd728, %fd723;
	mov.f64 	%fd729, %fd723;
	mov.f64 	%fd730, %fd723;
	mov.f64 	%fd731, %fd723;
	mov.f64 	%fd732, %fd723;
	mov.f64 	%fd733, %fd723;
	mov.f64 	%fd734, %fd723;
	mov.f64 	%fd735, %fd723;
	mov.f64 	%fd736, %fd723;
	mov.f64 	%fd737, %fd723;
	mov.f64 	%fd738, %fd723;
	@%p1 bra 	$L__BB3_35;
	shr.u32 	%r51, %r5, 4;
	and.b32  	%r52, %r5, 31;
	shl.b32 	%r53, %r1, 5;
	or.b32  	%r8, %r53, %r52;
	shl.b32 	%r54, %r2, 5;
	add.s32 	%r9, %r54, %r51;
	shl.b32 	%r55, %r5, 3;
	mov.u32 	%r56, _ZZ23tropical_maxplus_f64_nnE2As;
	add.s32 	%r10, %r56, %r55;
	mul.lo.s32 	%r11, %r9, %r40;
	and.b32  	%r57, %r5, 16368;
	or.b32  	%r58, %r57, %r138;
	shl.b32 	%r59, %r58, 3;
	mov.u32 	%r60, _ZZ23tropical_maxplus_f64_nnE2Bs;
	add.s32 	%r12, %r60, %r59;
	shl.b32 	%r61, %r40, 2;
	add.s32 	%r13, %r11, %r61;
	shl.b32 	%r62, %r40, 3;
	add.s32 	%r14, %r62, %r11;
	add.s32 	%r15, %r14, %r61;
	shl.b32 	%r63, %r40, 4;
	add.s32 	%r16, %r63, %r11;
	add.s32 	%r17, %r62, %r16;
	add.s32 	%r18, %r17, %r61;
	add.s32 	%r139, %r6, 8;
	mov.b32 	%r140, 0;
	mov.f64 	%fd723, 0dFFF0000000000000;
	mov.b32 	%r137, 8;
	add.s32 	%r95, %r9, 4;
	add.s32 	%r98, %r9, 8;
	add.s32 	%r101, %r9, 12;
	add.s32 	%r104, %r9, 16;
	add.s32 	%r107, %r9, 20;
	add.s32 	%r112, %r9, 24;
	add.s32 	%r115, %r9, 28;
$L__BB3_2:
	setp.lt.s32 	%p2, %r8, %r38;
	shl.b32 	%r64, %r3, 3;
	add.s32 	%r65, %r64, %r4;
	shr.u32 	%r66, %r65, 5;
	add.s32 	%r24, %r66, %r140;
	add.s32 	%r67, %r139, -8;
	setp.lt.s32 	%p3, %r67, %r40;
	and.pred  	%p4, %p2, %p3;
	mov.f64 	%fd755, 0dFFF0000000000000;
	@%p4 bra 	$L__BB3_3;
	bra.uni 	$L__BB3_4;
$L__BB3_3:
	mad.lo.s32 	%r68, %r24, %r38, %r8;
	mul.wide.s32 	%rd12, %r68, 8;
	add.s64 	%rd13, %rd1, %rd12;
	ld.global.nc.f64 	%fd755, [%rd13];
$L__BB3_4:
	setp.ge.s32 	%p5, %r8, %r38;
	st.shared.f64 	[%r10], %fd755;
	add.s32 	%r69, %r139, -6;
	setp.ge.s32 	%p6, %r69, %r40;
	mov.f64 	%fd756, 0dFFF0000000000000;
	or.pred  	%p7, %p5, %p6;
	@%p7 bra 	$L__BB3_6;
	add.s32 	%r70, %r24, 2;
	mad.lo.s32 	%r71, %r70, %r38, %r8;
	mul.wide.s32 	%rd14, %r71, 8;
	add.s64 	%rd15, %rd1, %rd14;
	ld.global.nc.f64 	%fd756, [%rd15];
$L__BB3_6:
	st.shared.f64 	[%r10+512], %fd756;
	add.s32 	%r72, %r139, -4;
	setp.ge.s32 	%p9, %r72, %r40;
	mov.f64 	%fd757, 0dFFF0000000000000;
	or.pred  	%p10, %p5, %p9;
	@%p10 bra 	$L__BB3_8;
	add.s32 	%r73, %r24, 4;
	mad.lo.s32 	%r74, %r73, %r38, %r8;
	mul.wide.s32 	%rd16, %r74, 8;
	add.s64 	%rd17, %rd1, %rd16;
	ld.global.nc.f64 	%fd757, [%rd17];
$L__BB3_8:
	st.shared.f64 	[%r10+1024], %fd757;
	add.s32 	%r75, %r139, -2;
	setp.ge.s32 	%p12, %r75, %r40;
	mov.f64 	%fd758, 0dFFF0000000000000;
	or.pred  	%p13, %p5, %p12;
	@%p13 bra 	$L__BB3_10;
	add.s32 	%r76, %r24, 6;
	mad.lo.s32 	%r77, %r76, %r38, %r8;
	mul.wide.s32 	%rd18, %r77, 8;
	add.s64 	%rd19, %rd1, %rd18;
	ld.global.nc.f64 	%fd758, [%rd19];
$L__BB3_10:
	st.shared.f64 	[%r10+1536], %fd758;
	setp.ge.s32 	%p15, %r139, %r40;
	mov.f64 	%fd759, 0dFFF0000000000000;
	or.pred  	%p16, %p5, %p15;
	@%p16 bra 	$L__BB3_12;
	add.s32 	%r78, %r24, 8;
	mad.lo.s32 	%r79, %r78, %r38, %r8;
	mul.wide.s32 	%rd20, %r79, 8;
	add.s64 	%rd21, %rd1, %rd20;
	ld.global.nc.f64 	%fd759, [%rd21];
$L__BB3_12:
	st.shared.f64 	[%r10+2048], %fd759;
	add.s32 	%r80, %r139, 2;
	setp.ge.s32 	%p18, %r80, %r40;
	mov.f64 	%fd760, 0dFFF0000000000000;
	or.pred  	%p19, %p5, %p18;
	@%p19 bra 	$L__BB3_14;
	add.s32 	%r81, %r24, 10;
	mad.lo.s32 	%r82, %r81, %r38, %r8;
	mul.wide.s32 	%rd22, %r82, 8;
	add.s64 	%rd23, %rd1, %rd22;
	ld.global.nc.f64 	%fd760, [%rd23];
$L__BB3_14:
	st.shared.f64 	[%r10+2560], %fd760;
	add.s32 	%r83, %r139, 4;
	setp.ge.s32 	%p21, %r83, %r40;
	mov.f64 	%fd761, 0dFFF0000000000000;
	or.pred  	%p22, %p5, %p21;
	@%p22 bra 	$L__BB3_16;
	add.s32 	%r84, %r24, 12;
	mad.lo.s32 	%r85, %r84, %r38, %r8;
	mul.wide.s32 	%rd24, %r85, 8;
	add.s64 	%rd25, %rd1, %rd24;
	ld.global.nc.f64 	%fd761, [%rd25];
$L__BB3_16:
	st.shared.f64 	[%r10+3072], %fd761;
	add.s32 	%r86, %r139, 6;
	setp.ge.s32 	%p24, %r86, %r40;
	mov.f64 	%fd762, 0dFFF0000000000000;
	or.pred  	%p25, %p5, %p24;
	@%p25 bra 	$L__BB3_18;
	add.s32 	%r87, %r24, 14;
	mad.lo.s32 	%r88, %r87, %r38, %r8;
	mul.wide.s32 	%rd26, %r88, 8;
	add.s64 	%rd27, %rd1, %rd26;
	ld.global.nc.f64 	%fd762, [%rd27];
$L__BB3_18:
	setp.ge.s32 	%p26, %r9, %r39;
	st.shared.f64 	[%r10+3584], %fd762;
	and.b32  	%r92, %r65, 15;
	add.s32 	%r27, %r140, %r92;
	setp.ge.s32 	%p27, %r138, %r40;
	mov.f64 	%fd763, 0dFFF0000000000000;
	or.pred  	%p28, %p27, %p26;
	@%p28 bra 	$L__BB3_20;
	add.s32 	%r93, %r11, %r27;
	mul.wide.u32 	%rd28, %r93, 8;
	add.s64 	%rd29, %rd2, %rd28;
	ld.global.nc.f64 	%fd763, [%rd29];
$L__BB3_20:
	setp.ge.s32 	%p30, %r95, %r39;
	st.shared.f64 	[%r12], %fd763;
	mov.f64 	%fd764, 0dFFF0000000000000;
	or.pred  	%p31, %p27, %p30;
	@%p31 bra 	$L__BB3_22;
	add.s32 	%r96, %r13, %r27;
	mul.wide.s32 	%rd30, %r96, 8;
	add.s64 	%rd31, %rd2, %rd30;
	ld.global.nc.f64 	%fd764, [%rd31];
$L__BB3_22:
	setp.ge.s32 	%p33, %r98, %r39;
	st.shared.f64 	[%r12+512], %fd764;
	mov.f64 	%fd765, 0dFFF0000000000000;
	or.pred  	%p34, %p27, %p33;
	@%p34 bra 	$L__BB3_24;
	add.s32 	%r99, %r14, %r27;
	mul.wide.s32 	%rd32, %r99, 8;
	add.s64 	%rd33, %rd2, %rd32;
	ld.global.nc.f64 	%fd765, [%rd33];
$L__BB3_24:
	setp.ge.s32 	%p36, %r101, %r39;
	st.shared.f64 	[%r12+1024], %fd765;
	mov.f64 	%fd766, 0dFFF0000000000000;
	or.pred  	%p37, %p27, %p36;
	@%p37 bra 	$L__BB3_26;
	add.s32 	%r102, %r15, %r27;
	mul.wide.s32 	%rd34, %r102, 8;
	add.s64 	%rd35, %rd2, %rd34;
	ld.global.nc.f64 	%fd766, [%rd35];
$L__BB3_26:
	setp.ge.s32 	%p39, %r104, %r39;
	st.shared.f64 	[%r12+1536], %fd766;
	mov.f64 	%fd767, 0dFFF0000000000000;
	or.pred  	%p40, %p27, %p39;
	@%p40 bra 	$L__BB3_28;
	add.s32 	%r105, %r16, %r27;
	mul.wide.s32 	%rd36, %r105, 8;
	add.s64 	%rd37, %rd2, %rd36;
	ld.global.nc.f64 	%fd767, [%rd37];
$L__BB3_28:
	setp.ge.s32 	%p42, %r107, %r39;
	st.shared.f64 	[%r12+2048], %fd767;
	mov.f64 	%fd768, 0dFFF0000000000000;
	or.pred  	%p43, %p27, %p42;
	@%p43 bra 	$L__BB3_30;
	shl.b32 	%r108, %r40, 2;
	add.s32 	%r109, %r16, %r108;
	add.s32 	%r110, %r109, %r27;
	mul.wide.s32 	%rd38, %r110, 8;
	add.s64 	%rd39, %rd2, %rd38;
	ld.global.nc.f64 	%fd768, [%rd39];
$L__BB3_30:
	setp.ge.s32 	%p45, %r112, %r39;
	st.shared.f64 	[%r12+2560], %fd768;
	mov.f64 	%fd769, 0dFFF0000000000000;
	or.pred  	%p46, %p27, %p45;
	@%p46 bra 	$L__BB3_32;
	add.s32 	%r113, %r17, %r27;
	mul.wide.s32 	%rd40, %r113, 8;
	add.s64 	%rd41, %rd2, %rd40;
	ld.global.nc.f64 	%fd769, [%rd41];
$L__BB3_32:
	setp.ge.s32 	%p48, %r115, %r39;
	st.shared.f64 	[%r12+3072], %fd769;
	mov.f64 	%fd770, 0dFFF0000000000000;
	or.pred  	%p49, %p27, %p48;
	@%p49 bra 	$L__BB3_34;
	add.s32 	%r116, %r18, %r27;
	mul.wide.s32 	%rd42, %r116, 8;
	add.s64 	%rd43, %rd2, %rd42;
	ld.global.nc.f64 	%fd770, [%rd43];
$L__BB3_34:
	st.shared.f64 	[%r12+3584], %fd770;
	bar.sync 	0;
	shl.b32 	%r117, %r4, 5;
	mov.u32 	%r118, _ZZ23tropical_maxplus_f64_nnE2As;
	add.s32 	%r119, %r118, %r117;
	ld.shared.f64 	%fd99, [%r119];
	ld.shared.f64 	%fd100, [%r119+8];
	ld.shared.f64 	%fd101, [%r119+16];
	ld.shared.f64 	%fd102, [%r119+24];
	shl.b32 	%r120, %r3, 9;
	mov.u32 	%r121, _ZZ23tropical_maxplus_f64_nnE2Bs;
	add.s32 	%r122, %r121, %r120;
	ld.shared.f64 	%fd103, [%r122];
	ld.shared.f64 	%fd104, [%r122+128];
	ld.shared.f64 	%fd105, [%r122+256];
	ld.shared.f64 	%fd106, [%r122+384];
	add.f64 	%fd107, %fd99, %fd103;
	max.f64 	%fd108, %fd730, %fd107;
	add.f64 	%fd109, %fd99, %fd104;
	max.f64 	%fd110, %fd726, %fd109;
	add.f64 	%fd111, %fd99, %fd105;
	max.f64 	%fd112, %fd731, %fd111;
	add.f64 	%fd113, %fd99, %fd106;
	max.f64 	%fd114, %fd735, %fd113;
	add.f64 	%fd115, %fd100, %fd103;
	max.f64 	%fd116, %fd729, %fd115;
	add.f64 	%fd117, %fd100, %fd104;
	max.f64 	%fd118, %fd725, %fd117;
	add.f64 	%fd119, %fd100, %fd105;
	max.f64 	%fd120, %fd732, %fd119;
	add.f64 	%fd121, %fd100, %fd106;
	max.f64 	%fd122, %fd736, %fd121;
	add.f64 	%fd123, %fd101, %fd103;
	max.f64 	%fd124, %fd728, %fd123;
	add.f64 	%fd125, %fd101, %fd104;
	max.f64 	%fd126, %fd724, %fd125;
	add.f64 	%fd127, %fd101, %fd105;
	max.f64 	%fd128, %fd733, %fd127;
	add.f64 	%fd129, %fd101, %fd106;
	max.f64 	%fd130, %fd737, %fd129;
	add.f64 	%fd131, %fd102, %fd103;
	max.f64 	%fd132, %fd727, %fd131;
	add.f64 	%fd133, %fd102, %fd104;
	max.f64 	%fd134, %fd723, %fd133;
	add.f64 	%fd135, %fd102, %fd105;
	max.f64 	%fd136, %fd734, %fd135;
	add.f64 	%fd137, %fd102, %fd106;
	max.f64 	%fd138, %fd738, %fd137;
	ld.shared.f64 	%fd139, [%r119+256];
	ld.shared.f64 	%fd140, [%r119+264];
	ld.shared.f64 	%fd141, [%r119+272];
	ld.shared.f64 	%fd142, [%r119+280];
	ld.shared.f64 	%fd143, [%r122+8];
	ld.shared.f64 	%fd144, [%r122+136];
	ld.shared.f64 	%fd145, [%r122+264];
	ld.shared.f64 	%fd146, [%r122+392];
	add.f64 	%fd147, %fd139, %fd143;
	max.f64 	%fd148, %fd108, %fd147;
	add.f64 	%fd149, %fd139, %fd144;
	max.f64 	%fd150, %fd110, %fd149;
	add.f64 	%fd151, %fd139, %fd145;
	max.f64 	%fd152, %fd112, %fd151;
	add.f64 	%fd153, %fd139, %fd146;
	max.f64 	%fd154, %fd114, %fd153;
	add.f64 	%fd155, %fd140, %fd143;
	max.f64 	%fd156, %fd116, %fd155;
	add.f64 	%fd157, %fd140, %fd144;
	max.f64 	%fd158, %fd118, %fd157;
	add.f64 	%fd159, %fd140, %fd145;
	max.f64 	%fd160, %fd120, %fd159;
	add.f64 	%fd161, %fd140, %fd146;
	max.f64 	%fd162, %fd122, %fd161;
	add.f64 	%fd163, %fd141, %fd143;
	max.f64 	%fd164, %fd124, %fd163;
	add.f64 	%fd165, %fd141, %fd144;
	max.f64 	%fd166, %fd126, %fd165;
	add.f64 	%fd167, %fd141, %fd145;
	max.f64 	%fd168, %fd128, %fd167;
	add.f64 	%fd169, %fd141, %fd146;
	max.f64 	%fd170, %fd130, %fd169;
	add.f64 	%fd171, %fd142, %fd143;
	max.f64 	%fd172, %fd132, %fd171;
	add.f64 	%fd173, %fd142, %fd144;
	max.f64 	%fd174, %fd134, %fd173;
	add.f64 	%fd175, %fd142, %fd145;
	max.f64 	%fd176, %fd136, %fd175;
	add.f64 	%fd177, %fd142, %fd146;
	max.f64 	%fd178, %fd138, %fd177;
	ld.shared.f64 	%fd179, [%r119+512];
	ld.shared.f64 	%fd180, [%r119+520];
	ld.shared.f64 	%fd181, [%r119+528];
	ld.shared.f64 	%fd182, [%r119+536];
	ld.shared.f64 	%fd183, [%r122+16];
	ld.shared.f64 	%fd184, [%r122+144];
	ld.shared.f64 	%fd185, [%r122+272];
	ld.shared.f64 	%fd186, [%r122+400];
	add.f64 	%fd187, %fd179, %fd183;
	max.f64 	%fd188, %fd148, %fd187;
	add.f64 	%fd189, %fd179, %fd184;
	max.f64 	%fd190, %fd150, %fd189;
	add.f64 	%fd191, %fd179, %fd185;
	max.f64 	%fd192, %fd152, %fd191;
	add.f64 	%fd193, %fd179, %fd186;
	max.f64 	%fd194, %fd154, %fd193;
	add.f64 	%fd195, %fd180, %fd183;
	max.f64 	%fd196, %fd156, %fd195;
	add.f64 	%fd197, %fd180, %fd184;
	max.f64 	%fd198, %fd158, %fd197;
	add.f64 	%fd199, %fd180, %fd185;
	max.f64 	%fd200, %fd160, %fd199;
	add.f64 	%fd201, %fd180, %fd186;
	max.f64 	%fd202, %fd162, %fd201;
	add.f64 	%fd203, %fd181, %fd183;
	max.f64 	%fd204, %fd164, %fd203;
	add.f64 	%fd205, %fd181, %fd184;
	max.f64 	%fd206, %fd166, %fd205;
	add.f64 	%fd207, %fd181, %fd185;
	max.f64 	%fd208, %fd168, %fd207;
	add.f64 	%fd209, %fd181, %fd186;
	max.f64 	%fd210, %fd170, %fd209;
	add.f64 	%fd211, %fd182, %fd183;
	max.f64 	%fd212, %fd172, %fd211;
	add.f64 	%fd213, %fd182, %fd184;
	max.f64 	%fd214, %fd174, %fd213;
	add.f64 	%fd215, %fd182, %fd185;
	max.f64 	%fd216, %fd176, %fd215;
	add.f64 	%fd217, %fd182, %fd186;
	max.f64 	%fd218, %fd178, %fd217;
	ld.shared.f64 	%fd219, [%r119+768];
	ld.shared.f64 	%fd220, [%r119+776];
	ld.shared.f64 	%fd221, [%r119+784];
	ld.shared.f64 	%fd222, [%r119+792];
	ld.shared.f64 	%fd223, [%r122+24];
	ld.shared.f64 	%fd224, [%r122+152];
	ld.shared.f64 	%fd225, [%r122+280];
	ld.shared.f64 	%fd226, [%r122+408];
	add.f64 	%fd227, %fd219, %fd223;
	max.f64 	%fd228, %fd188, %fd227;
	add.f64 	%fd229, %fd219, %fd224;
	max.f64 	%fd230, %fd190, %fd229;
	add.f64 	%fd231, %fd219, %fd225;
	max.f64 	%fd232, %fd192, %fd231;
	add.f64 	%fd233, %fd219, %fd226;
	max.f64 	%fd234, %fd194, %fd233;
	add.f64 	%fd235, %fd220, %fd223;
	max.f64 	%fd236, %fd196, %fd235;
	add.f64 	%fd237, %fd220, %fd224;
	max.f64 	%fd238, %fd198, %fd237;
	add.f64 	%fd239, %fd220, %fd225;
	max.f64 	%fd240, %fd200, %fd239;
	add.f64 	%fd241, %fd220, %fd226;
	max.f64 	%fd242, %fd202, %fd241;
	add.f64 	%fd243, %fd221, %fd223;
	max.f64 	%fd244, %fd204, %fd243;
	add.f64 	%fd245, %fd221, %fd224;
	max.f64 	%fd246, %fd206, %fd245;
	add.f64 	%fd247, %fd221, %fd225;
	max.f64 	%fd248, %fd208, %fd247;
	add.f64 	%fd249, %fd221, %fd226;
	max.f64 	%fd250, %fd210, %fd249;
	add.f64 	%fd251, %fd222, %fd223;
	max.f64 	%fd252, %fd212, %fd251;
	add.f64 	%fd253, %fd222, %fd224;
	max.f64 	%fd254, %fd214, %fd253;
	add.f64 	%fd255, %fd222, %fd225;
	max.f64 	%fd256, %fd216, %fd255;
	add.f64 	%fd257, %fd222, %fd226;
	max.f64 	%fd258, %fd218, %fd257;
	ld.shared.f64 	%fd259, [%r119+1024];
	ld.shared.f64 	%fd260, [%r119+1032];
	ld.shared.f64 	%fd261, [%r119+1040];
	ld.shared.f64 	%fd262, [%r119+1048];
	ld.shared.f64 	%fd263, [%r122+32];
	ld.shared.f64 	%fd264, [%r122+160];
	ld.shared.f64 	%fd265, [%r122+288];
	ld.shared.f64 	%fd266, [%r122+416];
	add.f64 	%fd267, %fd259, %fd263;
	max.f64 	%fd268, %fd228, %fd267;
	add.f64 	%fd269, %fd259, %fd264;
	max.f64 	%fd270, %fd230, %fd269;
	add.f64 	%fd271, %fd259, %fd265;
	max.f64 	%fd272, %fd232, %fd271;
	add.f64 	%fd273, %fd259, %fd266;
	max.f64 	%fd274, %fd234, %fd273;
	add.f64 	%fd275, %fd260, %fd263;
	max.f64 	%fd276, %fd236, %fd275;
	add.f64 	%fd277, %fd260, %fd264;
	max.f64 	%fd278, %fd238, %fd277;
	add.f64 	%fd279, %fd260, %fd265;
	max.f64 	%fd280, %fd240, %fd279;
	add.f64 	%fd281, %fd260, %fd266;
	max.f64 	%fd282, %fd242, %fd281;
	add.f64 	%fd283, %fd261, %fd263;
	max.f64 	%fd284, %fd244, %fd283;
	add.f64 	%fd285, %fd261, %fd264;
	max.f64 	%fd286, %fd246, %fd285;
	add.f64 	%fd287, %fd261, %fd265;
	max.f64 	%fd288, %fd248, %fd287;
	add.f64 	%fd289, %fd261, %fd266;
	max.f64 	%fd290, %fd250, %fd289;
	add.f64 	%fd291, %fd262, %fd263;
	max.f64 	%fd292, %fd252, %fd291;
	add.f64 	%fd293, %fd262, %fd264;
	max.f64 	%fd294, %fd254, %fd293;
	add.f64 	%fd295, %fd262, %fd265;
	max.f64 	%fd296, %fd256, %fd295;
	add.f64 	%fd297, %fd262, %fd266;
	max.f64 	%fd298, %fd258, %fd297;
	ld.shared.f64 	%fd299, [%r119+1280];
	ld.shared.f64 	%fd300, [%r119+1288];
	ld.shared.f64 	%fd301, [%r119+1296];
	ld.shared.f64 	%fd302, [%r119+1304];
	ld.shared.f64 	%fd303, [%r122+40];
	ld.shared.f64 	%fd304, [%r122+168];
	ld.shared.f64 	%fd305, [%r122+296];
	ld.shared.f64 	%fd306, [%r122+424];
	add.f64 	%fd307, %fd299, %fd303;
	max.f64 	%fd308, %fd268, %fd307;
	add.f64 	%fd309, %fd299, %fd304;
	max.f64 	%fd310, %fd270, %fd309;
	add.f64 	%fd311, %fd299, %fd305;
	max.f64 	%fd312, %fd272, %fd311;
	add.f64 	%fd313, %fd299, %fd306;
	max.f64 	%fd314, %fd274, %fd313;
	add.f64 	%fd315, %fd300, %fd303;
	max.f64 	%fd316, %fd276, %fd315;
	add.f64 	%fd317, %fd300, %fd304;
	max.f64 	%fd318, %fd278, %fd317;
	add.f64 	%fd319, %fd300, %fd305;
	max.f64 	%fd320, %fd280, %fd319;
	add.f64 	%fd321, %fd300, %fd306;
	max.f64 	%fd322, %fd282, %fd321;
	add.f64 	%fd323, %fd301, %fd303;
	max.f64 	%fd324, %fd284, %fd323;
	add.f64 	%fd325, %fd301, %fd304;
	max.f64 	%fd326, %fd286, %fd325;
	add.f64 	%fd327, %fd301, %fd305;
	max.f64 	%fd328, %fd288, %fd327;
	add.f64 	%fd329, %fd301, %fd306;
	max.f64 	%fd330, %fd290, %fd329;
	add.f64 	%fd331, %fd302, %fd303;
	max.f64 	%fd332, %fd292, %fd331;
	add.f64 	%fd333, %fd302, %fd304;
	max.f64 	%fd334, %fd294, %fd333;
	add.f64 	%fd335, %fd302, %fd305;
	max.f64 	%fd336, %fd296, %fd335;
	add.f64 	%fd337, %fd302, %fd306;
	max.f64 	%fd338, %fd298, %fd337;
	ld.shared.f64 	%fd339, [%r119+1536];
	ld.shared.f64 	%fd340, [%r119+1544];
	ld.shared.f64 	%fd341, [%r119+1552];
	ld.shared.f64 	%fd342, [%r119+1560];
	ld.shared.f64 	%fd343, [%r122+48];
	ld.shared.f64 	%fd344, [%r122+176];
	ld.shared.f64 	%fd345, [%r122+304];
	ld.shared.f64 	%fd346, [%r122+432];
	add.f64 	%fd347, %fd339, %fd343;
	max.f64 	%fd348, %fd308, %fd347;
	add.f64 	%fd349, %fd339, %fd344;
	max.f64 	%fd350, %fd310, %fd349;
	add.f64 	%fd351, %fd339, %fd345;
	max.f64 	%fd352, %fd312, %fd351;
	add.f64 	%fd353, %fd339, %fd346;
	max.f64 	%fd354, %fd314, %fd353;
	add.f64 	%fd355, %fd340, %fd343;
	max.f64 	%fd356, %fd316, %fd355;
	add.f64 	%fd357, %fd340, %fd344;
	max.f64 	%fd358, %fd318, %fd357;
	add.f64 	%fd359, %fd340, %fd345;
	max.f64 	%fd360, %fd320, %fd359;
	add.f64 	%fd361, %fd340, %fd346;
	max.f64 	%fd362, %fd322, %fd361;
	add.f64 	%fd363, %fd341, %fd343;
	max.f64 	%fd364, %fd324, %fd363;
	add.f64 	%fd365, %fd341, %fd344;
	max.f64 	%fd366, %fd326, %fd365;
	add.f64 	%fd367, %fd341, %fd345;
	max.f64 	%fd368, %fd328, %fd367;
	add.f64 	%fd369, %fd341, %fd346;
	max.f64 	%fd370, %fd330, %fd369;
	add.f64 	%fd371, %fd342, %fd343;
	max.f64 	%fd372, %fd332, %fd371;
	add.f64 	%fd373, %fd342, %fd344;
	max.f64 	%fd374, %fd334, %fd373;
	add.f64 	%fd375, %fd342, %fd345;
	max.f64 	%fd376, %fd336, %fd375;
	add.f64 	%fd377, %fd342, %fd346;
	max.f64 	%fd378, %fd338, %fd377;
	ld.shared.f64 	%fd379, [%r119+1792];
	ld.shared.f64 	%fd380, [%r119+1800];
	ld.shared.f64 	%fd381, [%r119+1808];
	ld.shared.f64 	%fd382, [%r119+1816];
	ld.shared.f64 	%fd383, [%r122+56];
	ld.shared.f64 	%fd384, [%r122+184];
	ld.shared.f64 	%fd385, [%r122+312];
	ld.shared.f64 	%fd386, [%r122+440];
	add.f64 	%fd387, %fd379, %fd383;
	max.f64 	%fd388, %fd348, %fd387;
	add.f64 	%fd389, %fd379, %fd384;
	max.f64 	%fd390, %fd350, %fd389;
	add.f64 	%fd391, %fd379, %fd385;
	max.f64 	%fd392, %fd352, %fd391;
	add.f64 	%fd393, %fd379, %fd386;
	max.f64 	%fd394, %fd354, %fd393;
	add.f64 	%fd395, %fd380, %fd383;
	max.f64 	%fd396, %fd356, %fd395;
	add.f64 	%fd397, %fd380, %fd384;
	max.f64 	%fd398, %fd358, %fd397;
	add.f64 	%fd399, %fd380, %fd385;
	max.f64 	%fd400, %fd360, %fd399;
	add.f64 	%fd401, %fd380, %fd386;
	max.f64 	%fd402, %fd362, %fd401;
	add.f64 	%fd403, %fd381, %fd383;
	max.f64 	%fd404, %fd364, %fd403;
	add.f64 	%fd405, %fd381, %fd384;
	max.f64 	%fd406, %fd366, %fd405;
	add.f64 	%fd407, %fd381, %fd385;
	max.f64 	%fd408, %fd368, %fd407;
	add.f64 	%fd409, %fd381, %fd386;
	max.f64 	%fd410, %fd370, %fd409;
	add.f64 	%fd411, %fd382, %fd383;
	max.f64 	%fd412, %fd372, %fd411;
	add.f64 	%fd413, %fd382, %fd384;
	max.f64 	%fd414, %fd374, %fd413;
	add.f64 	%fd415, %fd382, %fd385;
	max.f64 	%fd416, %fd376, %fd415;
	add.f64 	%fd417, %fd382, %fd386;
	max.f64 	%fd418, %fd378, %fd417;
	ld.shared.f64 	%fd419, [%r119+2048];
	ld.shared.f64 	%fd420, [%r119+2056];
	ld.shared.f64 	%fd421, [%r119+2064];
	ld.shared.f64 	%fd422, [%r119+2072];
	ld.shared.f64 	%fd423, [%r122+64];
	ld.shared.f64 	%fd424, [%r122+192];
	ld.shared.f64 	%fd425, [%r122+320];
	ld.shared.f64 	%fd426, [%r122+448];
	add.f64 	%fd427, %fd419, %fd423;
	max.f64 	%fd428, %fd388, %fd427;
	add.f64 	%fd429, %fd419, %fd424;
	max.f64 	%fd430, %fd390, %fd429;
	add.f64 	%fd431, %fd419, %fd425;
	max.f64 	%fd432, %fd392, %fd431;
	add.f64 	%fd433, %fd419, %fd426;
	max.f64 	%fd434, %fd394, %fd433;
	add.f64 	%fd435, %fd420, %fd423;
	max.f64 	%fd436, %fd396, %fd435;
	add.f64 	%fd437, %fd420, %fd424;
	max.f64 	%fd438, %fd398, %fd437;
	add.f64 	%fd439, %fd420, %fd425;
	max.f64 	%fd440, %fd400, %fd439;
	add.f64 	%fd441, %fd420, %fd426;
	max.f64 	%fd442, %fd402, %fd441;
	add.f64 	%fd443, %fd421, %fd423;
	max.f64 	%fd444, %fd404, %fd443;
	add.f64 	%fd445, %fd421, %fd424;
	max.f64 	%fd446, %fd406, %fd445;
	add.f64 	%fd447, %fd421, %fd425;
	max.f64 	%fd448, %fd408, %fd447;
	add.f64 	%fd449, %fd421, %fd426;
	max.f64 	%fd450, %fd410, %fd449;
	add.f64 	%fd451, %fd422, %fd423;
	max.f64 	%fd452, %fd412, %fd451;
	add.f64 	%fd453, %fd422, %fd424;
	max.f64 	%fd454, %fd414, %fd453;
	add.f64 	%fd455, %fd422, %fd425;
	max.f64 	%fd456, %fd416, %fd455;
	add.f64 	%fd457, %fd422, %fd426;
	max.f64 	%fd458, %fd418, %fd457;
	ld.shared.f64 	%fd459, [%r119+2304];
	ld.shared.f64 	%fd460, [%r119+2312];
	ld.shared.f64 	%fd461, [%r119+2320];
	ld.shared.f64 	%fd462, [%r119+2328];
	ld.shared.f64 	%fd463, [%r122+72];
	ld.shared.f64 	%fd464, [%r122+200];
	ld.shared.f64 	%fd465, [%r122+328];
	ld.shared.f64 	%fd466, [%r122+456];
	add.f64 	%fd467, %fd459, %fd463;
	max.f64 	%fd468, %fd428, %fd467;
	add.f64 	%fd469, %fd459, %fd464;
	max.f64 	%fd470, %fd430, %fd469;
	add.f64 	%fd471, %fd459, %fd465;
	max.f64 	%fd472, %fd432, %fd471;
	add.f64 	%fd473, %fd459, %fd466;
	max.f64 	%fd474, %fd434, %fd473;
	add.f64 	%fd475, %fd460, %fd463;
	max.f64 	%fd476, %fd436, %fd475;
	add.f64 	%fd477, %fd460, %fd464;
	max.f64 	%fd478, %fd438, %fd477;
	add.f64 	%fd479, %fd460, %fd465;
	max.f64 	%fd480, %fd440, %fd479;
	add.f64 	%fd481, %fd460, %fd466;
	max.f64 	%fd482, %fd442, %fd481;
	add.f64 	%fd483, %fd461, %fd463;
	max.f64 	%fd484, %fd444, %fd483;
	add.f64 	%fd485, %fd461, %fd464;
	max.f64 	%fd486, %fd446, %fd485;
	add.f64 	%fd487, %fd461, %fd465;
	max.f64 	%fd488, %fd448, %fd487;
	add.f64 	%fd489, %fd461, %fd466;
	max.f64 	%fd490, %fd450, %fd489;
	add.f64 	%fd491, %fd462, %fd463;
	max.f64 	%fd492, %fd452, %fd491;
	add.f64 	%fd493, %fd462, %fd464;
	max.f64 	%fd494, %fd454, %fd493;
	add.f64 	%fd495, %fd462, %fd465;
	max.f64 	%fd496, %fd456, %fd495;
	add.f64 	%fd497, %fd462, %fd466;
	max.f64 	%fd498, %fd458, %fd497;
	ld.shared.f64 	%fd499, [%r119+2560];
	ld.shared.f64 	%fd500, [%r119+2568];
	ld.shared.f64 	%fd501, [%r119+2576];
	ld.shared.f64 	%fd502, [%r119+2584];
	ld.shared.f64 	%fd503, [%r122+80];
	ld.shared.f64 	%fd504, [%r122+208];
	ld.shared.f64 	%fd505, [%r122+336];
	ld.shared.f64 	%fd506, [%r122+464];
	add.f64 	%fd507, %fd499, %fd503;
	max.f64 	%fd508, %fd468, %fd507;
	add.f64 	%fd509, %fd499, %fd504;
	max.f64 	%fd510, %fd470, %fd509;
	add.f64 	%fd511, %fd499, %fd505;
	max.f64 	%fd512, %fd472, %fd511;
	add.f64 	%fd513, %fd499, %fd506;
	max.f64 	%fd514, %fd474, %fd513;
	add.f64 	%fd515, %fd500, %fd503;
	max.f64 	%fd516, %fd476, %fd515;
	add.f64 	%fd517, %fd500, %fd504;
	max.f64 	%fd518, %fd478, %fd517;
	add.f64 	%fd519, %fd500, %fd505;
	max.f64 	%fd520, %fd480, %fd519;
	add.f64 	%fd521, %fd500, %fd506;
	max.f64 	%fd522, %fd482, %fd521;
	add.f64 	%fd523, %fd501, %fd503;
	max.f64 	%fd524, %fd484, %fd523;
	add.f64 	%fd525, %fd501, %fd504;
	max.f64 	%fd526, %fd486, %fd525;
	add.f64 	%fd527, %fd501, %fd505;
	max.f64 	%fd528, %fd488, %fd527;
	add.f64 	%fd529, %fd501, %fd506;
	max.f64 	%fd530, %fd490, %fd529;
	add.f64 	%fd531, %fd502, %fd503;
	max.f64 	%fd532, %fd492, %fd531;
	add.f64 	%fd533, %fd502, %fd504;
	max.f64 	%fd534, %fd494, %fd533;
	add.f64 	%fd535, %fd502, %fd505;
	max.f64 	%fd536, %fd496, %fd535;
	add.f64 	%fd537, %fd502, %fd506;
	max.f64 	%fd538, %fd498, %fd537;
	ld.shared.f64 	%fd539, [%r119+2816];
	ld.shared.f64 	%fd540, [%r119+2824];
	ld.shared.f64 	%fd541, [%r119+2832];
	ld.shared.f64 	%fd542, [%r119+2840];
	ld.shared.f64 	%fd543, [%r122+88];
	ld.shared.f64 	%fd544, [%r122+216];
	ld.shared.f64 	%fd545, [%r122+344];
	ld.shared.f64 	%fd546, [%r122+472];
	add.f64 	%fd547, %fd539, %fd543;
	max.f64 	%fd548, %fd508, %fd547;
	add.f64 	%fd549, %fd539, %fd544;
	max.f64 	%fd550, %fd510, %fd549;
	add.f64 	%fd551, %fd539, %fd545;
	max.f64 	%fd552, %fd512, %fd551;
	add.f64 	%fd553, %fd539, %fd546;
	max.f64 	%fd554, %fd514, %fd553;
	add.f64 	%fd555, %fd540, %fd543;
	max.f64 	%fd556, %fd516, %fd555;
	add.f64 	%fd557, %fd540, %fd544;
	max.f64 	%fd558, %fd518, %fd557;
	add.f64 	%fd559, %fd540, %fd545;
	max.f64 	%fd560, %fd520, %fd559;
	add.f64 	%fd561, %fd540, %fd546;
	max.f64 	%fd562, %fd522, %fd561;
	add.f64 	%fd563, %fd541, %fd543;
	max.f64 	%fd564, %fd524, %fd563;
	add.f64 	%fd565, %fd541, %fd544;
	max.f64 	%fd566, %fd526, %fd565;
	add.f64 	%fd567, %fd541, %fd545;
	max.f64 	%fd568, %fd528, %fd567;
	add.f64 	%fd569, %fd541, %fd546;
	max.f64 	%fd570, %fd530, %fd569;
	add.f64 	%fd571, %fd542, %fd543;
	max.f64 	%fd572, %fd532, %fd571;
	add.f64 	%fd573, %fd542, %fd544;
	max.f64 	%fd574, %fd534, %fd573;
	add.f64 	%fd575, %fd542, %fd545;
	max.f64 	%fd576, %fd536, %fd575;
	add.f64 	%fd577, %fd542, %fd546;
	max.f64 	%fd578, %fd538, %fd577;
	ld.shared.f64 	%fd579, [%r119+3072];
	ld.shared.f64 	%fd580, [%r119+3080];
	ld.shared.f64 	%fd581, [%r119+3088];
	ld.shared.f64 	%fd582, [%r119+3096];
	ld.shared.f64 	%fd583, [%r122+96];
	ld.shared.f64 	%fd584, [%r122+224];
	ld.shared.f64 	%fd585, [%r122+352];
	ld.shared.f64 	%fd586, [%r122+480];
	add.f64 	%fd587, %fd579, %fd583;
	max.f64 	%fd588, %fd548, %fd587;
	add.f64 	%fd589, %fd579, %fd584;
	max.f64 	%fd590, %fd550, %fd589;
	add.f64 	%fd591, %fd579, %fd585;
	max.f64 	%fd592, %fd552, %fd591;
	add.f64 	%fd593, %fd579, %fd586;
	max.f64 	%fd594, %fd554, %fd593;
	add.f64 	%fd595, %fd580, %fd583;
	max.f64 	%fd596, %fd556, %fd595;
	add.f64 	%fd597, %fd580, %fd584;
	max.f64 	%fd598, %fd558, %fd597;
	add.f64 	%fd599, %fd580, %fd585;
	max.f64 	%fd600, %fd560, %fd599;
	add.f64 	%fd601, %fd580, %fd586;
	max.f64 	%fd602, %fd562, %fd601;
	add.f64 	%fd603, %fd581, %fd583;
	max.f64 	%fd604, %fd564, %fd603;
	add.f64 	%fd605, %fd581, %fd584;
	max.f64 	%fd606, %fd566, %fd605;
	add.f64 	%fd607, %fd581, %fd585;
	max.f64 	%fd608, %fd568, %fd607;
	add.f64 	%fd609, %fd581, %fd586;
	max.f64 	%fd610, %fd570, %fd609;
	add.f64 	%fd611, %fd582, %fd583;
	max.f64 	%fd612, %fd572, %fd611;
	add.f64 	%fd613, %fd582, %fd584;
	max.f64 	%fd614, %fd574, %fd613;
	add.f64 	%fd615, %fd582, %fd585;
	max.f64 	%fd616, %fd576, %fd615;
	add.f64 	%fd617, %fd582, %fd586;
	max.f64 	%fd618, %fd578, %fd617;
	ld.shared.f64 	%fd619, [%r119+3328];
	ld.shared.f64 	%fd620, [%r119+3336];
	ld.shared.f64 	%fd621, [%r119+3344];
	ld.shared.f64 	%fd622, [%r119+3352];
	ld.shared.f64 	%fd623, [%r122+104];
	ld.shared.f64 	%fd624, [%r122+232];
	ld.shared.f64 	%fd625, [%r122+360];
	ld.shared.f64 	%fd626, [%r122+488];
	add.f64 	%fd627, %fd619, %fd623;
	max.f64 	%fd628, %fd588, %fd627;
	add.f64 	%fd629, %fd619, %fd624;
	max.f64 	%fd630, %fd590, %fd629;
	add.f64 	%fd631, %fd619, %fd625;
	max.f64 	%fd632, %fd592, %fd631;
	add.f64 	%fd633, %fd619, %fd626;
	max.f64 	%fd634, %fd594, %fd633;
	add.f64 	%fd635, %fd620, %fd623;
	max.f64 	%fd636, %fd596, %fd635;
	add.f64 	%fd637, %fd620, %fd624;
	max.f64 	%fd638, %fd598, %fd637;
	add.f64 	%fd639, %fd620, %fd625;
	max.f64 	%fd640, %fd600, %fd639;
	add.f64 	%fd641, %fd620, %fd626;
	max.f64 	%fd642, %fd602, %fd641;
	add.f64 	%fd643, %fd621, %fd623;
	max.f64 	%fd644, %fd604, %fd643;
	add.f64 	%fd645, %fd621, %fd624;
	max.f64 	%fd646, %fd606, %fd645;
	add.f64 	%fd647, %fd621, %fd625;
	max.f64 	%fd648, %fd608, %fd647;
	add.f64 	%fd649, %fd621, %fd626;
	max.f64 	%fd650, %fd610, %fd649;
	add.f64 	%fd651, %fd622, %fd623;
	max.f64 	%fd652, %fd612, %fd651;
	add.f64 	%fd653, %fd622, %fd624;
	max.f64 	%fd654, %fd614, %fd653;
	add.f64 	%fd655, %fd622, %fd625;
	max.f64 	%fd656, %fd616, %fd655;
	add.f64 	%fd657, %fd622, %fd626;
	max.f64 	%fd658, %fd618, %fd657;
	ld.shared.f64 	%fd659, [%r119+3584];
	ld.shared.f64 	%fd660, [%r119+3592];
	ld.shared.f64 	%fd661, [%r119+3600];
	ld.shared.f64 	%fd662, [%r119+3608];
	ld.shared.f64 	%fd663, [%r122+112];
	ld.shared.f64 	%fd664, [%r122+240];
	ld.shared.f64 	%fd665, [%r122+368];
	ld.shared.f64 	%fd666, [%r122+496];
	add.f64 	%fd667, %fd659, %fd663;
	max.f64 	%fd668, %fd628, %fd667;
	add.f64 	%fd669, %fd659, %fd664;
	max.f64 	%fd670, %fd630, %fd669;
	add.f64 	%fd671, %fd659, %fd665;
	max.f64 	%fd672, %fd632, %fd671;
	add.f64 	%fd673, %fd659, %fd666;
	max.f64 	%fd674, %fd634, %fd673;
	add.f64 	%fd675, %fd660, %fd663;
	max.f64 	%fd676, %fd636, %fd675;
	add.f64 	%fd677, %fd660, %fd664;
	max.f64 	%fd678, %fd638, %fd677;
	add.f64 	%fd679, %fd660, %fd665;
	max.f64 	%fd680, %fd640, %fd679;
	add.f64 	%fd681, %fd660, %fd666;
	max.f64 	%fd682, %fd642, %fd681;
	add.f64 	%fd683, %fd661, %fd663;
	max.f64 	%fd684, %fd644, %fd683;
	add.f64 	%fd685, %fd661, %fd664;
	max.f64 	%fd686, %fd646, %fd685;
	add.f64 	%fd687, %fd661, %fd665;
	max.f64 	%fd688, %fd648, %fd687;
	add.f64 	%fd689, %fd661, %fd666;
	max.f64 	%fd690, %fd650, %fd689;
	add.f64 	%fd691, %fd662, %fd663;
	max.f64 	%fd692, %fd652, %fd691;
	add.f64 	%fd693, %fd662, %fd664;
	max.f64 	%fd694, %fd654, %fd693;
	add.f64 	%fd695, %fd662, %fd665;
	max.f64 	%fd696, %fd656, %fd695;
	add.f64 	%fd697, %fd662, %fd666;
	max.f64 	%fd698, %fd658, %fd697;
	ld.shared.f64 	%fd699, [%r119+3840];
	ld.shared.f64 	%fd700, [%r119+3848];
	ld.shared.f64 	%fd701, [%r119+3856];
	ld.shared.f64 	%fd702, [%r119+3864];
	ld.shared.f64 	%fd703, [%r122+120];
	ld.shared.f64 	%fd704, [%r122+248];
	ld.shared.f64 	%fd705, [%r122+376];
	ld.shared.f64 	%fd706, [%r122+504];
	add.f64 	%fd707, %fd699, %fd703;
	max.f64 	%fd730, %fd668, %fd707;
	add.f64 	%fd708, %fd699, %fd704;
	max.f64 	%fd726, %fd670, %fd708;
	add.f64 	%fd709, %fd699, %fd705;
	max.f64 	%fd731, %fd672, %fd709;
	add.f64 	%fd710, %fd699, %fd706;
	max.f64 	%fd735, %fd674, %fd710;
	add.f64 	%fd711, %fd700, %fd703;
	max.f64 	%fd729, %fd676, %fd711;
	add.f64 	%fd712, %fd700, %fd704;
	max.f64 	%fd725, %fd678, %fd712;
	add.f64 	%fd713, %fd700, %fd705;
	max.f64 	%fd732, %fd680, %fd713;
	add.f64 	%fd714, %fd700, %fd706;
	max.f64 	%fd736, %fd682, %fd714;
	add.f64 	%fd715, %fd701, %fd703;
	max.f64 	%fd728, %fd684, %fd715;
	add.f64 	%fd716, %fd701, %fd704;
	max.f64 	%fd724, %fd686, %fd716;
	add.f64 	%fd717, %fd701, %fd705;
	max.f64 	%fd733, %fd688, %fd717;
	add.f64 	%fd718, %fd701, %fd706;
	max.f64 	%fd737, %fd690, %fd718;
	add.f64 	%fd719, %fd702, %fd703;
	max.f64 	%fd727, %fd692, %fd719;
	add.f64 	%fd720, %fd702, %fd704;
	max.f64 	%fd723, %fd694, %fd720;
	add.f64 	%fd721, %fd702, %fd705;
	max.f64 	%fd734, %fd696, %fd721;
	add.f64 	%fd722, %fd702, %fd706;
	max.f64 	%fd738, %fd698, %fd722;
	bar.sync 	0;
	add.s32 	%r140, %r140, 16;
	add.s32 	%r139, %r139, 16;
	add.s32 	%r138, %r138, 16;
	add.s32 	%r31, %r137, 16;
	add.s32 	%r123, %r137, 8;
	setp.lt.s32 	%p50, %r123, %r40;
	mov.u32 	%r137, %r31;
	@%p50 bra 	$L__BB3_2;
$L__BB3_35:
	shl.b32 	%r124, %r1, 5;
	shl.b32 	%r125, %r4, 2;
	add.s32 	%r25, %r124, %r125;
	shl.b32 	%r126, %r2, 5;
	shl.b32 	%r127, %r3, 2;
	add.s32 	%r128, %r126, %r127;
	setp.lt.s32 	%p51, %r25, %r38;
	setp.lt.s32 	%p52, %r128, %r39;
	and.pred  	%p53, %p51, %p52;
	@%p53 bra 	$L__BB3_36;
	bra.uni 	$L__BB3_37;
$L__BB3_36:
	mad.lo.s32 	%r129, %r128, %r38, %r25;
	mul.wide.s32 	%rd44, %r129, 8;
	add.s64 	%rd45, %rd3, %rd44;
	st.global.f64 	[%rd45], %fd730;
$L__BB3_37:
	setp.ge.s32 	%p54, %r25, %r38;
	add.s32 	%r32, %r128, 1;
	setp.ge.s32 	%p55, %r32, %r39;
	or.pred  	%p56, %p54, %p55;
	@%p56 bra 	$L__BB3_39;
	mad.lo.s32 	%r130, %r32, %r38, %r25;
	mul.wide.s32 	%rd46, %r130, 8;
	add.s64 	%rd47, %rd3, %rd46;
	st.global.f64 	[%rd47], %fd726;
$L__BB3_39:
	setp.ge.s32 	%p57, %r25, %r38;
	add.s32 	%r33, %r128, 2;
	setp.ge.s32 	%p58, %r33, %r39;
	or.pred  	%p59, %p57, %p58;
	@%p59 bra 	$L__BB3_41;
	mad.lo.s32 	%r131, %r33, %r38, %r25;
	mul.wide.s32 	%rd48, %r131, 8;
	add.s64 	%rd49, %rd3, %rd48;
	st.global.f64 	[%rd49], %fd731;
$L__BB3_41:
	setp.ge.s32 	%p60, %r25, %r38;
	add.s32 	%r34, %r128, 3;
	setp.ge.s32 	%p61, %r34, %r39;
	or.pred  	%p62, %p60, %p61;
	@%p62 bra 	$L__BB3_43;
	mad.lo.s32 	%r132, %r34, %r38, %r25;
	mul.wide.s32 	%rd50, %r132, 8;
	add.s64 	%rd51, %rd3, %rd50;
	st.global.f64 	[%rd51], %fd735;
$L__BB3_43:
	setp.ge.s32 	%p63, %r128, %r39;
	add.s32 	%r35, %r25, 1;
	setp.ge.s32 	%p64, %r35, %r38;
	mul.lo.s32 	%r133, %r128, %r38;
	cvt.s64.s32 	%rd4, %r25;
	cvt.s64.s32 	%rd52, %r133;
	add.s64 	%rd53, %rd52, %rd4;
	shl.b64 	%rd54, %rd53, 3;
	add.s64 	%rd5, %rd3, %rd54;
	or.pred  	%p65, %p64, %p63;
	@%p65 bra 	$L__BB3_45;
	st.global.f64 	[%rd5+8], %fd729;
$L__BB3_45:
	setp.ge.s32 	%p66, %r35, %r38;
	setp.ge.s32 	%p67, %r32, %r39;
	mul.lo.s32 	%r134, %r32, %r38;
	cvt.s64.s32 	%rd55, %r134;
	add.s64 	%rd56, %rd55, %rd4;
	shl.b64 	%rd57, %rd56, 3;
	add.s64 	%rd6, %rd3, %rd57;
	or.pred  	%p68, %p66, %p67;
	@%p68 bra 	$L__BB3_47;
	st.global.f64 	[%rd6+8], %fd725;
$L__BB3_47:
	setp.ge.s32 	%p69, %r35, %r38;
	setp.ge.s32 	%p70, %r33, %r39;
	mul.lo.s32 	%r135, %r33, %r38;
	cvt.s64.s32 	%rd58, %r135;
	add.s64 	%rd59, %rd58, %rd4;
	shl.b64 	%rd60, %rd59, 3;
	add.s64 	%rd7, %rd3, %rd60;
	or.pred  	%p71, %p69, %p70;
	@%p71 bra 	$L__BB3_49;
	st.global.f64 	[%rd7+8], %fd732;
$L__BB3_49:
	setp.ge.s32 	%p72, %r35, %r38;
	setp.ge.s32 	%p73, %r34, %r39;
	mul.lo.s32 	%r136, %r34, %r38;
	cvt.s64.s32 	%rd61, %r136;
	add.s64 	%rd62, %rd61, %rd4;
	shl.b64 	%rd63, %rd62, 3;
	add.s64 	%rd8, %rd3, %rd63;
	or.pred  	%p74, %p72, %p73;
	@%p74 bra 	$L__BB3_51;
	st.global.f64 	[%rd8+8], %fd736;
$L__BB3_51:
	setp.ge.s32 	%p75, %r128, %r39;
	add.s32 	%r36, %r25, 2;
	setp.ge.s32 	%p76, %r36, %r38;
	or.pred  	%p77, %p76, %p75;
	@%p77 bra 	$L__BB3_53;
	st.global.f64 	[%rd5+16], %fd728;
$L__BB3_53:
	setp.ge.s32 	%p78, %r36, %r38;
	setp.ge.s32 	%p79, %r32, %r39;
	or.pred  	%p80, %p78, %p79;
	@%p80 bra 	$L__BB3_55;
	st.global.f64 	[%rd6+16], %fd724;
$L__BB3_55:
	setp.ge.s32 	%p81, %r36, %r38;
	setp.ge.s32 	%p82, %r33, %r39;
	or.pred  	%p83, %p81, %p82;
	@%p83 bra 	$L__BB3_57;
	st.global.f64 	[%rd7+16], %fd733;
$L__BB3_57:
	setp.ge.s32 	%p84, %r36, %r38;
	setp.ge.s32 	%p85, %r34, %r39;
	or.pred  	%p86, %p84, %p85;
	@%p86 bra 	$L__BB3_59;
	st.global.f64 	[%rd8+16], %fd737;
$L__BB3_59:
	setp.ge.s32 	%p87, %r128, %r39;
	add.s32 	%r37, %r25, 3;
	setp.ge.s32 	%p88, %r37, %r38;
	or.pred  	%p89, %p88, %p87;
	@%p89 bra 	$L__BB3_61;
	st.global.f64 	[%rd5+24], %fd727;
$L__BB3_61:
	setp.ge.s32 	%p90, %r37, %r38;
	setp.ge.s32 	%p91, %r32, %r39;
	or.pred  	%p92, %p90, %p91;
	@%p92 bra 	$L__BB3_63;
	st.global.f64 	[%rd6+24], %fd723;
$L__BB3_63:
	setp.ge.s32 	%p93, %r37, %r38;
	setp.ge.s32 	%p94, %r33, %r39;
	or.pred  	%p95, %p93, %p94;
	@%p95 bra 	$L__BB3_65;
	st.global.f64 	[%rd7+24], %fd734;
$L__BB3_65:
	setp.ge.s32 	%p96, %r37, %r38;
	setp.ge.s32 	%p97, %r34, %r39;
	or.pred  	%p98, %p96, %p97;
	@%p98 bra 	$L__BB3_67;
	st.global.f64 	[%rd8+24], %fd738;
$L__BB3_67:
	ret;

}
	// .globl	tropical_maxplus_f32_nn_with_argmax
.visible .entry tropical_maxplus_f32_nn_with_argmax(
	.param .u64 .ptr .align 1 tropical_maxplus_f32_nn_with_argmax_param_0,
	.param .u64 .ptr .align 1 tropical_maxplus_f32_nn_with_argmax_param_1,
	.param .u64 .ptr .align 1 tropical_maxplus_f32_nn_with_argmax_param_2,
	.param .u64 .ptr .align 1 tropical_maxplus_f32_nn_with_argmax_param_3,
	.param .u32 tropical_maxplus_f32_nn_with_argmax_param_4,
	.param .u32 tropical_maxplus_f32_nn_with_argmax_param_5,
	.param .u32 tropical_maxplus_f32_nn_with_argmax_param_6
)
{
	.reg .pred 	%p<611>;
	.reg .b32 	%r<725>;
	.reg .b32 	%f<1411>;
	.reg .b64 	%rd<125>;
	// demoted variable
	.shared .align 4 .b8 _ZZ35tropical_maxplus_f32_nn_with_argmaxE2As[8192];
	// demoted variable
	.shared .align 4 .b8 _ZZ35tropical_maxplus_f32_nn_with_argmaxE2Bs[8192];
	ld.param.u64 	%rd5, [tropical_maxplus_f32_nn_with_argmax_param_0];
	ld.param.u64 	%rd6, [tropical_maxplus_f32_nn_with_argmax_param_1];
	ld.param.u64 	%rd7, [tropical_maxplus_f32_nn_with_argmax_param_2];
	ld.param.u64 	%rd8, [tropical_maxplus_f32_nn_with_argmax_param_3];
	ld.param.u32 	%r94, [tropical_maxplus_f32_nn_with_argmax_param_4];
	ld.param.u32 	%r95, [tropical_maxplus_f32_nn_with_argmax_param_5];
	ld.param.u32 	%r96, [tropical_maxplus_f32_nn_with_argmax_param_6];
	cvta.to.global.u64 	%rd1, %rd5;
	cvta.to.global.u64 	%rd2, %rd6;
	cvta.to.global.u64 	%rd3, %rd8;
	cvta.to.global.u64 	%rd4, %rd7;
	add.s32 	%r98, %r94, 63;
	shr.s32 	%r99, %r98, 31;
	shr.u32 	%r100, %r99, 26;
	add.s32 	%r101, %r98, %r100;
	shr.s32 	%r102, %r101, 6;
	mov.u32 	%r103, %ctaid.x;
	div.u32 	%r2, %r103, %r102;
	mul.lo.s32 	%r104, %r2, %r102;
	sub.s32 	%r1, %r103, %r104;
	mov.u32 	%r3, %tid.y;
	shl.b32 	%r105, %r3, 4;
	mov.u32 	%r4, %tid.x;
	add.s32 	%r5, %r105, %r4;
	and.b32  	%r6, %r5, 31;
	setp.lt.s32 	%p1, %r96, 1;
	mov.b32 	%r692, 0;
	mov.f32 	%f1363, 0fFF800000;
	mov.f32 	%f1364, %f1363;
	mov.f32 	%f1365, %f1363;
	mov.f32 	%f1366, %f1363;
	mov.f32 	%f1367, %f1363;
	mov.f32 	%f1368, %f1363;
	mov.f32 	%f1369, %f1363;
	mov.f32 	%f1370, %f1363;
	mov.f32 	%f1371, %f1363;
	mov.f32 	%f1372, %f1363;
	mov.f32 	%f1373, %f1363;
	mov.f32 	%f1374, %f1363;
	mov.f32 	%f1375, %f1363;
	mov.f32 	%f1376, %f1363;
	mov.f32 	%f1377, %f1363;
	mov.f32 	%f1378, %f1363;
	mov.u32 	%r693, %r692;
	mov.u32 	%r694, %r692;
	mov.u32 	%r695, %r692;
	mov.u32 	%r696, %r692;
	mov.u32 	%r697, %r692;
	mov.u32 	%r698, %r692;
	mov.u32 	%r699, %r692;
	mov.u32 	%r700, %r692;
	mov.u32 	%r701, %r692;
	mov.u32 	%r702, %r692;
	mov.u32 	%r703, %r692;
	mov.u32 	%r704, %r692;
	mov.u32 	%r705, %r692;
	mov.u32 	%r706, %r692;
	mov.u32 	%r707, %r692;
	@%p1 bra 	$L__BB4_35;
	shr.u32 	%r107, %r5, 5;
	and.b32  	%r108, %r5, 63;
	shl.b32 	%r109, %r1, 6;
	or.b32  	%r7, %r109, %r108;
	shl.b32 	%r110, %r2, 6;
	add.s32 	%r8, %r110, %r107;
	shl.b32 	%r111, %r5, 2;
	mov.u32 	%r112, _ZZ35tropical_maxplus_f32_nn_with_argmaxE2As;
	add.s32 	%r9, %r112, %r111;
	mul.lo.s32 	%r10, %r8, %r96;
	and.b32  	%r113, %r5, 32736;
	or.b32  	%r114, %r113, %r6;
	shl.b32 	%r115, %r114, 2;
	mov.u32 	%r116, _ZZ35tropical_maxplus_f32_nn_with_argmaxE2Bs;
	add.s32 	%r11, %r116, %r115;
	shl.b32 	%r117, %r96, 3;
	add.s32 	%r12, %r10, %r117;
	add.s32 	%r13, %r8, 16;
	shl.b32 	%r118, %r96, 4;
	add.s32 	%r14, %r118, %r10;
	add.s32 	%r15, %r8, 24;
	add.s32 	%r16, %r14, %r117;
	add.s32 	%r17, %r8, 32;
	shl.b32 	%r119, %r96, 5;
	add.s32 	%r18, %r119, %r10;
	add.s32 	%r19, %r8, 40;
	add.s32 	%r20, %r18, %r117;
	add.s32 	%r21, %r118, %r18;
	add.s32 	%r22, %r8, 56;
	add.s32 	%r23, %r21, %r117;
	shl.b32 	%r120, %r4, 4;
	add.s32 	%r24, %r112, %r120;
	shl.b32 	%r121, %r3, 9;
	add.s32 	%r25, %r116, %r121;
	shr.u32 	%r26, %r5, 6;
	mov.b32 	%r692, 0;
	mov.f32 	%f1363, 0fFF800000;
	add.s32 	%r134, %r8, 8;
	add.s32 	%r141, %r8, 48;
	mov.u32 	%r708, %r692;
$L__BB4_2:
	setp.lt.s32 	%p2, %r7, %r94;
	add.s32 	%r44, %r26, %r708;
	setp.lt.s32 	%p3, %r44, %r96;
	and.pred  	%p4, %p2, %p3;
	mov.f32 	%f1395, 0fFF800000;
	@%p4 bra 	$L__BB4_3;
	bra.uni 	$L__BB4_4;
$L__BB4_3:
	mad.lo.s32 	%r123, %r44, %r94, %r7;
	mul.wide.s32 	%rd9, %r123, 4;
	add.s64 	%rd10, %rd1, %rd9;
	ld.global.nc.f32 	%f1395, [%rd10];
$L__BB4_4:
	setp.ge.s32 	%p5, %r7, %r94;
	st.shared.f32 	[%r9], %f1395;
	add.s32 	%r63, %r44, 4;
	setp.ge.s32 	%p6, %r63, %r96;
	mov.f32 	%f1396, 0fFF800000;
	or.pred  	%p7, %p5, %p6;
	@%p7 bra 	$L__BB4_6;
	mad.lo.s32 	%r124, %r63, %r94, %r7;
	mul.wide.s32 	%rd11, %r124, 4;
	add.s64 	%rd12, %rd1, %rd11;
	ld.global.nc.f32 	%f1396, [%rd12];
$L__BB4_6:
	st.shared.f32 	[%r9+1024], %f1396;
	add.s32 	%r64, %r44, 8;
	setp.ge.s32 	%p9, %r64, %r96;
	mov.f32 	%f1397, 0fFF800000;
	or.pred  	%p10, %p5, %p9;
	@%p10 bra 	$L__BB4_8;
	mad.lo.s32 	%r125, %r64, %r94, %r7;
	mul.wide.s32 	%rd13, %r125, 4;
	add.s64 	%rd14, %rd1, %rd13;
	ld.global.nc.f32 	%f1397, [%rd14];
$L__BB4_8:
	st.shared.f32 	[%r9+2048], %f1397;
	add.s32 	%r65, %r44, 12;
	setp.ge.s32 	%p12, %r65, %r96;
	mov.f32 	%f1398, 0fFF800000;
	or.pred  	%p13, %p5, %p12;
	@%p13 bra 	$L__BB4_10;
	mad.lo.s32 	%r126, %r65, %r94, %r7;
	mul.wide.s32 	%rd15, %r126, 4;
	add.s64 	%rd16, %rd1, %rd15;
	ld.global.nc.f32 	%f1398, [%rd16];
$L__BB4_10:
	st.shared.f32 	[%r9+3072], %f1398;
	add.s32 	%r66, %r44, 16;
	setp.ge.s32 	%p15, %r66, %r96;
	mov.f32 	%f1399, 0fFF800000;
	or.pred  	%p16, %p5, %p15;
	@%p16 bra 	$L__BB4_12;
	mad.lo.s32 	%r127, %r66, %r94, %r7;
	mul.wide.s32 	%rd17, %r127, 4;
	add.s64 	%rd18, %rd1, %rd17;
	ld.global.nc.f32 	%f1399, [%rd18];
$L__BB4_12:
	st.shared.f32 	[%r9+4096], %f1399;
	add.s32 	%r67, %r44, 20;
	setp.ge.s32 	%p18, %r67, %r96;
	mov.f32 	%f1400, 0fFF800000;
	or.pred  	%p19, %p5, %p18;
	@%p19 bra 	$L__BB4_14;
	mad.lo.s32 	%r128, %r67, %r94, %r7;
	mul.wide.s32 	%rd19, %r128, 4;
	add.s64 	%rd20, %rd1, %rd19;
	ld.global.nc.f32 	%f1400, [%rd20];
$L__BB4_14:
	st.shared.f32 	[%r9+5120], %f1400;
	add.s32 	%r68, %r44, 24;
	setp.ge.s32 	%p21, %r68, %r96;
	mov.f32 	%f1401, 0fFF800000;
	or.pred  	%p22, %p5, %p21;
	@%p22 bra 	$L__BB4_16;
	mad.lo.s32 	%r129, %r68, %r94, %r7;
	mul.wide.s32 	%rd21, %r129, 4;
	add.s64 	%rd22, %rd1, %rd21;
	ld.global.nc.f32 	%f1401, [%rd22];
$L__BB4_16:
	st.shared.f32 	[%r9+6144], %f1401;
	add.s32 	%r69, %r44, 28;
	setp.ge.s32 	%p24, %r69, %r96;
	mov.f32 	%f1402, 0fFF800000;
	or.pred  	%p25, %p5, %p24;
	@%p25 bra 	$L__BB4_18;
	mad.lo.s32 	%r130, %r69, %r94, %r7;
	mul.wide.s32 	%rd23, %r130, 4;
	add.s64 	%rd24, %rd1, %rd23;
	ld.global.nc.f32 	%f1402, [%rd24];
$L__BB4_18:
	setp.ge.s32 	%p26, %r8, %r95;
	st.shared.f32 	[%r9+7168], %f1402;
	add.s32 	%r70, %r708, %r6;
	setp.ge.s32 	%p27, %r70, %r96;
	mov.f32 	%f1403, 0fFF800000;
	or.pred  	%p28, %p27, %p26;
	@%p28 bra 	$L__BB4_20;
	add.s32 	%r132, %r10, %r70;
	mul.wide.u32 	%rd25, %r132, 4;
	add.s64 	%rd26, %rd2, %rd25;
	ld.global.nc.f32 	%f1403, [%rd26];
$L__BB4_20:
	setp.ge.s32 	%p30, %r134, %r95;
	st.shared.f32 	[%r11], %f1403;
	mov.f32 	%f1404, 0fFF800000;
	or.pred  	%p31, %p27, %p30;
	@%p31 bra 	$L__BB4_22;
	add.s32 	%r135, %r12, %r70;
	mul.wide.s32 	%rd27, %r135, 4;
	add.s64 	%rd28, %rd2, %rd27;
	ld.global.nc.f32 	%f1404, [%rd28];
$L__BB4_22:
	setp.ge.s32 	%p33, %r13, %r95;
	st.shared.f32 	[%r11+1024], %f1404;
	mov.f32 	%f1405, 0fFF800000;
	or.pred  	%p34, %p27, %p33;
	@%p34 bra 	$L__BB4_24;
	add.s32 	%r136, %r14, %r70;
	mul.wide.s32 	%rd29, %r136, 4;
	add.s64 	%rd30, %rd2, %rd29;
	ld.global.nc.f32 	%f1405, [%rd30];
$L__BB4_24:
	setp.ge.s32 	%p36, %r15, %r95;
	st.shared.f32 	[%r11+2048], %f1405;
	mov.f32 	%f1406, 0fFF800000;
	or.pred  	%p37, %p27, %p36;
	@%p37 bra 	$L__BB4_26;
	add.s32 	%r137, %r16, %r70;
	mul.wide.s32 	%rd31, %r137, 4;
	add.s64 	%rd32, %rd2, %rd31;
	ld.global.nc.f32 	%f1406, [%rd32];
$L__BB4_26:
	setp.ge.s32 	%p39, %r17, %r95;
	st.shared.f32 	[%r11+3072], %f1406;
	mov.f32 	%f1407, 0fFF800000;
	or.pred  	%p40, %p27, %p39;
	@%p40 bra 	$L__BB4_28;
	add.s32 	%r138, %r18, %r70;
	mul.wide.s32 	%rd33, %r138, 4;
	add.s64 	%rd34, %rd2, %rd33;
	ld.global.nc.f32 	%f1407, [%rd34];
$L__BB4_28:
	setp.ge.s32 	%p42, %r19, %r95;
	st.shared.f32 	[%r11+4096], %f1407;
	mov.f32 	%f1408, 0fFF800000;
	or.pred  	%p43, %p27, %p42;
	@%p43 bra 	$L__BB4_30;
	add.s32 	%r139, %r20, %r70;
	mul.wide.s32 	%rd35, %r139, 4;
	add.s64 	%rd36, %rd2, %rd35;
	ld.global.nc.f32 	%f1408, [%rd36];
$L__BB4_30:
	setp.ge.s32 	%p45, %r141, %r95;
	st.shared.f32 	[%r11+5120], %f1408;
	mov.f32 	%f1409, 0fFF800000;
	or.pred  	%p46, %p27, %p45;
	@%p46 bra 	$L__BB4_32;
	add.s32 	%r142, %r21, %r70;
	mul.wide.s32 	%rd37, %r142, 4;
	add.s64 	%rd38, %rd2, %rd37;
	ld.global.nc.f32 	%f1409, [%rd38];
$L__BB4_32:
	setp.ge.s32 	%p48, %r22, %r95;
	st.shared.f32 	[%r11+6144], %f1409;
	mov.f32 	%f1410, 0fFF800000;
	or.pred  	%p49, %p27, %p48;
	@%p49 bra 	$L__BB4_34;
	add.s32 	%r143, %r23, %r70;
	mul.wide.s32 	%rd39, %r143, 4;
	add.s64 	%rd40, %rd2, %rd39;
	ld.global.nc.f32 	%f1410, [%rd40];
$L__BB4_34:
	st.shared.f32 	[%r11+7168], %f1410;
	bar.sync 	0;
	ld.shared.f32 	%f99, [%r24];
	ld.shared.f32 	%f100, [%r24+4];
	ld.shared.f32 	%f101, [%r24+8];
	ld.shared.f32 	%f102, [%r24+12];
	ld.shared.f32 	%f103, [%r25];
	ld.shared.f32 	%f104, [%r25+128];
	ld.shared.f32 	%f105, [%r25+256];
	ld.shared.f32 	%f106, [%r25+384];
	add.f32 	%f107, %f99, %f103;
	setp.gt.f32 	%p50, %f107, %f1378;
	selp.f32 	%f108, %f107, %f1378, %p50;
	selp.b32 	%r144, %r708, %r707, %p50;
	add.f32 	%f109, %f99, %f104;
	setp.gt.f32 	%p51, %f109, %f1374;
	selp.f32 	%f110, %f109, %f1374, %p51;
	selp.b32 	%r145, %r708, %r703, %p51;
	add.f32 	%f111, %f99, %f105;
	setp.gt.f32 	%p52, %f111, %f1370;
	selp.f32 	%f112, %f111, %f1370, %p52;
	selp.b32 	%r146, %r708, %r699, %p52;
	add.f32 	%f113, %f99, %f106;
	setp.gt.f32 	%p53, %f113, %f1366;
	selp.f32 	%f114, %f113, %f1366, %p53;
	selp.b32 	%r147, %r708, %r695, %p53;
	add.f32 	%f115, %f100, %f103;
	setp.gt.f32 	%p54, %f115, %f1377;
	selp.f32 	%f116, %f115, %f1377, %p54;
	selp.b32 	%r148, %r708, %r706, %p54;
	add.f32 	%f117, %f100, %f104;
	setp.gt.f32 	%p55, %f117, %f1373;
	selp.f32 	%f118, %f117, %f1373, %p55;
	selp.b32 	%r149, %r708, %r702, %p55;
	add.f32 	%f119, %f100, %f105;
	setp.gt.f32 	%p56, %f119, %f1369;
	selp.f32 	%f120, %f119, %f1369, %p56;
	selp.b32 	%r150, %r708, %r698, %p56;
	add.f32 	%f121, %f100, %f106;
	setp.gt.f32 	%p57, %f121, %f1365;
	selp.f32 	%f122, %f121, %f1365, %p57;
	selp.b32 	%r151, %r708, %r694, %p57;
	add.f32 	%f123, %f101, %f103;
	setp.gt.f32 	%p58, %f123, %f1376;
	selp.f32 	%f124, %f123, %f1376, %p58;
	selp.b32 	%r152, %r708, %r705, %p58;
	add.f32 	%f125, %f101, %f104;
	setp.gt.f32 	%p59, %f125, %f1372;
	selp.f32 	%f126, %f125, %f1372, %p59;
	selp.b32 	%r153, %r708, %r701, %p59;
	add.f32 	%f127, %f101, %f105;
	setp.gt.f32 	%p60, %f127, %f1368;
	selp.f32 	%f128, %f127, %f1368, %p60;
	selp.b32 	%r154, %r708, %r697, %p60;
	add.f32 	%f129, %f101, %f106;
	setp.gt.f32 	%p61, %f129, %f1364;
	selp.f32 	%f130, %f129, %f1364, %p61;
	selp.b32 	%r155, %r708, %r693, %p61;
	add.f32 	%f131, %f102, %f103;
	setp.gt.f32 	%p62, %f131, %f1375;
	selp.f32 	%f132, %f131, %f1375, %p62;
	selp.b32 	%r156, %r708, %r704, %p62;
	add.f32 	%f133, %f102, %f104;
	setp.gt.f32 	%p63, %f133, %f1371;
	selp.f32 	%f134, %f133, %f1371, %p63;
	selp.b32 	%r157, %r708, %r700, %p63;
	add.f32 	%f135, %f102, %f105;
	setp.gt.f32 	%p64, %f135, %f1367;
	selp.f32 	%f136, %f135, %f1367, %p64;
	selp.b32 	%r158, %r708, %r696, %p64;
	add.f32 	%f137, %f102, %f106;
	setp.gt.f32 	%p65, %f137, %f1363;
	selp.f32 	%f138, %f137, %f1363, %p65;
	selp.b32 	%r159, %r708, %r692, %p65;
	add.s32 	%r160, %r708, 1;
	ld.shared.f32 	%f139, [%r24+256];
	ld.shared.f32 	%f140, [%r24+260];
	ld.shared.f32 	%f141, [%r24+264];
	ld.shared.f32 	%f142, [%r24+268];
	ld.shared.f32 	%f143, [%r25+4];
	ld.shared.f32 	%f144, [%r25+132];
	ld.shared.f32 	%f145, [%r25+260];
	ld.shared.f32 	%f146, [%r25+388];
	add.f32 	%f147, %f139, %f143;
	setp.gt.f32 	%p66, %f147, %f108;
	selp.f32 	%f148, %f147, %f108, %p66;
	selp.b32 	%r161, %r160, %r144, %p66;
	add.f32 	%f149, %f139, %f144;
	setp.gt.f32 	%p67, %f149, %f110;
	selp.f32 	%f150, %f149, %f110, %p67;
	selp.b32 	%r162, %r160, %r145, %p67;
	add.f32 	%f151, %f139, %f145;
	setp.gt.f32 	%p68, %f151, %f112;
	selp.f32 	%f152, %f151, %f112, %p68;
	selp.b32 	%r163, %r160, %r146, %p68;
	add.f32 	%f153, %f139, %f146;
	setp.gt.f32 	%p69, %f153, %f114;
	selp.f32 	%f154, %f153, %f114, %p69;
	selp.b32 	%r164, %r160, %r147, %p69;
	add.f32 	%f155, %f140, %f143;
	setp.gt.f32 	%p70, %f155, %f116;
	selp.f32 	%f156, %f155, %f116, %p70;
	selp.b32 	%r165, %r160, %r148, %p70;
	add.f32 	%f157, %f140, %f144;
	setp.gt.f32 	%p71, %f157, %f118;
	selp.f32 	%f158, %f157, %f118, %p71;
	selp.b32 	%r166, %r160, %r149, %p71;
	add.f32 	%f159, %f140, %f145;
	setp.gt.f32 	%p72, %f159, %f120;
	selp.f32 	%f160, %f159, %f120, %p72;
	selp.b32 	%r167, %r160, %r150, %p72;
	add.f32 	%f161, %f140, %f146;
	setp.gt.f32 	%p73, %f161, %f122;
	selp.f32 	%f162, %f161, %f122, %p73;
	selp.b32 	%r168, %r160, %r151, %p73;
	add.f32 	%f163, %f141, %f143;
	setp.gt.f32 	%p74, %f163, %f124;
	selp.f32 	%f164, %f163, %f124, %p74;
	selp.b32 	%r169, %r160, %r152, %p74;
	add.f32 	%f165, %f141, %f144;
	setp.gt.f32 	%p75, %f165, %f126;
	selp.f32 	%f166, %f165, %f126, %p75;
	selp.b32 	%r170, %r160, %r153, %p75;
	add.f32 	%f167, %f141, %f145;
	setp.gt.f32 	%p76, %f167, %f128;
	selp.f32 	%f168, %f167, %f128, %p76;
	selp.b32 	%r171, %r160, %r154, %p76;
	add.f32 	%f169, %f141, %f146;
	setp.gt.f32 	%p77, %f169, %f130;
	selp.f32 	%f170, %f169, %f130, %p77;
	selp.b32 	%r172, %r160, %r155, %p77;
	add.f32 	%f171, %f142, %f143;
	setp.gt.f32 	%p78, %f171, %f132;
	selp.f32 	%f172, %f171, %f132, %p78;
	selp.b32 	%r173, %r160, %r156, %p78;
	add.f32 	%f173, %f142, %f144;
	setp.gt.f32 	%p79, %f173, %f134;
	selp.f32 	%f174, %f173, %f134, %p79;
	selp.b32 	%r174, %r160, %r157, %p79;
	add.f32 	%f175, %f142, %f145;
	setp.gt.f32 	%p80, %f175, %f136;
	selp.f32 	%f176, %f175, %f136, %p80;
	selp.b32 	%r175, %r160, %r158, %p80;
	add.f32 	%f177, %f142, %f146;
	setp.gt.f32 	%p81, %f177, %f138;
	selp.f32 	%f178, %f177, %f138, %p81;
	selp.b32 	%r176, %r160, %r159, %p81;
	add.s32 	%r177, %r708, 2;
	ld.shared.f32 	%f179, [%r24+512];
	ld.shared.f32 	%f180, [%r24+516];
	ld.shared.f32 	%f181, [%r24+520];
	ld.shared.f32 	%f182, [%r24+524];
	ld.shared.f32 	%f183, [%r25+8];
	ld.shared.f32 	%f184, [%r25+136];
	ld.shared.f32 	%f185, [%r25+264];
	ld.shared.f32 	%f186, [%r25+392];
	add.f32 	%f187, %f179, %f183;
	setp.gt.f32 	%p82, %f187, %f148;
	selp.f32 	%f188, %f187, %f148, %p82;
	selp.b32 	%r178, %r177, %r161, %p82;
	add.f32 	%f189, %f179, %f184;
	setp.gt.f32 	%p83, %f189, %f150;
	selp.f32 	%f190, %f189, %f150, %p83;
	selp.b32 	%r179, %r177, %r162, %p83;
	add.f32 	%f191, %f179, %f185;
	setp.gt.f32 	%p84, %f191, %f152;
	selp.f32 	%f192, %f191, %f152, %p84;
	selp.b32 	%r180, %r177, %r163, %p84;
	add.f32 	%f193, %f179, %f186;
	setp.gt.f32 	%p85, %f193, %f154;
	selp.f32 	%f194, %f193, %f154, %p85;
	selp.b32 	%r181, %r177, %r164, %p85;
	add.f32 	%f195, %f180, %f183;
	setp.gt.f32 	%p86, %f195, %f156;
	selp.f32 	%f196, %f195, %f156, %p86;
	selp.b32 	%r182, %r177, %r165, %p86;
	add.f32 	%f197, %f180, %f184;
	setp.gt.f32 	%p87, %f197, %f158;
	selp.f32 	%f198, %f197, %f158, %p87;
	selp.b32 	%r183, %r177, %r166, %p87;
	add.f32 	%f199, %f180, %f185;
	setp.gt.f32 	%p88, %f199, %f160;
	selp.f32 	%f200, %f199, %f160, %p88;
	selp.b32 	%r184, %r177, %r167, %p88;
	add.f32 	%f201, %f180, %f186;
	setp.gt.f32 	%p89, %f201, %f162;
	selp.f32 	%f202, %f201, %f162, %p89;
	selp.b32 	%r185, %r177, %r168, %p89;
	add.f32 	%f203, %f181, %f183;
	setp.gt.f32 	%p90, %f203, %f164;
	selp.f32 	%f204, %f203, %f164, %p90;
	selp.b32 	%r186, %r177, %r169, %p90;
	add.f32 	%f205, %f181, %f184;
	setp.gt.f32 	%p91, %f205, %f166;
	selp.f32 	%f206, %f205, %f166, %p91;
	selp.b32 	%r187, %r177, %r170, %p91;
	add.f32 	%f207, %f181, %f185;
	setp.gt.f32 	%p92, %f207, %f168;
	selp.f32 	%f208, %f207, %f168, %p92;
	selp.b32 	%r188, %r177, %r171, %p92;
	add.f32 	%f209, %f181, %f186;
	setp.gt.f32 	%p93, %f209, %f170;
	selp.f32 	%f210, %f209, %f170, %p93;
	selp.b32 	%r189, %r177, %r172, %p93;
	add.f32 	%f211, %f182, %f183;
	setp.gt.f32 	%p94, %f211, %f172;
	selp.f32 	%f212, %f211, %f172, %p94;
	selp.b32 	%r190, %r177, %r173, %p94;
	add.f32 	%f213, %f182, %f184;
	setp.gt.f32 	%p95, %f213, %f174;
	selp.f32 	%f214, %f213, %f174, %p95;
	selp.b32 	%r191, %r177, %r174, %p95;
	add.f32 	%f215, %f182, %f185;
	setp.gt.f32 	%p96, %f215, %f176;
	selp.f32 	%f216, %f215, %f176, %p96;
	selp.b32 	%r192, %r177, %r175, %p96;
	add.f32 	%f217, %f182, %f186;
	setp.gt.f32 	%p97, %f217, %f178;
	selp.f32 	%f218, %f217, %f178, %p97;
	selp.b32 	%r193, %r177, %r176, %p97;
	add.s32 	%r194, %r708, 3;
	ld.shared.f32 	%f219, [%r24+768];
	ld.shared.f32 	%f220, [%r24+772];
	ld.shared.f32 	%f221, [%r24+776];
	ld.shared.f32 	%f222, [%r24+780];
	ld.shared.f32 	%f223, [%r25+12];
	ld.shared.f32 	%f224, [%r25+140];
	ld.shared.f32 	%f225, [%r25+268];
	ld.shared.f32 	%f226, [%r25+396];
	add.f32 	%f227, %f219, %f223;
	setp.gt.f32 	%p98, %f227, %f188;
	selp.f32 	%f228, %f227, %f188, %p98;
	selp.b32 	%r195, %r194, %r178, %p98;
	add.f32 	%f229, %f219, %f224;
	setp.gt.f32 	%p99, %f229, %f190;
	selp.f32 	%f230, %f229, %f190, %p99;
	selp.b32 	%r196, %r194, %r179, %p99;
	add.f32 	%f231, %f219, %f225;
	setp.gt.f32 	%p100, %f231, %f192;
	selp.f32 	%f232, %f231, %f192, %p100;
	selp.b32 	%r197, %r194, %r180, %p100;
	add.f32 	%f233, %f219, %f226;
	setp.gt.f32 	%p101, %f233, %f194;
	selp.f32 	%f234, %f233, %f194, %p101;
	selp.b32 	%r198, %r194, %r181, %p101;
	add.f32 	%f235, %f220, %f223;
	setp.gt.f32 	%p102, %f235, %f196;
	selp.f32 	%f236, %f235, %f196, %p102;
	selp.b32 	%r199, %r194, %r182, %p102;
	add.f32 	%f237, %f220, %f224;
	setp.gt.f32 	%p103, %f237, %f198;
	selp.f32 	%f238, %f237, %f198, %p103;
	selp.b32 	%r200, %r194, %r183, %p103;
	add.f32 	%f239, %f220, %f225;
	setp.gt.f32 	%p104, %f239, %f200;
	selp.f32 	%f240, %f239, %f200, %p104;
	selp.b32 	%r201, %r194, %r184, %p104;
	add.f32 	%f241, %f220, %f226;
	setp.gt.f32 	%p105, %f241, %f202;
	selp.f32 	%f242, %f241, %f202, %p105;
	selp.b32 	%r202, %r194, %r185, %p105;
	add.f32 	%f243, %f221, %f223;
	setp.gt.f32 	%p106, %f243, %f204;
	selp.f32 	%f244, %f243, %f204, %p106;
	selp.b32 	%r203, %r194, %r186, %p106;
	add.f32 	%f245, %f221, %f224;
	setp.gt.f32 	%p107, %f245, %f206;
	selp.f32 	%f246, %f245, %f206, %p107;
	selp.b32 	%r204, %r194, %r187, %p107;
	add.f32 	%f247, %f221, %f225;
	setp.gt.f32 	%p108, %f247, %f208;
	selp.f32 	%f248, %f247, %f208, %p108;
	selp.b32 	%r205, %r194, %r188, %p108;
	add.f32 	%f249, %f221, %f226;
	setp.gt.f32 	%p109, %f249, %f210;
	selp.f32 	%f250, %f249, %f210, %p109;
	selp.b32 	%r206, %r194, %r189, %p109;
	add.f32 	%f251, %f222, %f223;
	setp.gt.f32 	%p110, %f251, %f212;
	selp.f32 	%f252, %f251, %f212, %p110;
	selp.b32 	%r207, %r194, %r190, %p110;
	add.f32 	%f253, %f222, %f224;
	setp.gt.f32 	%p111, %f253, %f214;
	selp.f32 	%f254, %f253, %f214, %p111;
	selp.b32 	%r208, %r194, %r191, %p111;
	add.f32 	%f255, %f222, %f225;
	setp.gt.f32 	%p112, %f255, %f216;
	selp.f32 	%f256, %f255, %f216, %p112;
	selp.b32 	%r209, %r194, %r192, %p112;
	add.f32 	%f257, %f222, %f226;
	setp.gt.f32 	%p113, %f257, %f218;
	selp.f32 	%f258, %f257, %f218, %p113;
	selp.b32 	%r210, %r194, %r193, %p113;
	add.s32 	%r211, %r708, 4;
	ld.shared.f32 	%f259, [%r24+1024];
	ld.shared.f32 	%f260, [%r24+1028];
	ld.shared.f32 	%f261, [%r24+1032];
	ld.shared.f32 	%f262, [%r24+1036];
	ld.shared.f32 	%f263, [%r25+16];
	ld.shared.f32 	%f264, [%r25+144];
	ld.shared.f32 	%f265, [%r25+272];
	ld.shared.f32 	%f266, [%r25+400];
	add.f32 	%f267, %f259, %f263;
	setp.gt.f32 	%p114, %f267, %f228;
	selp.f32 	%f268, %f267, %f228, %p114;
	selp.b32 	%r212, %r211, %r195, %p114;
	add.f32 	%f269, %f259, %f264;
	setp.gt.f32 	%p115, %f269, %f230;
	selp.f32 	%f270, %f269, %f230, %p115;
	selp.b32 	%r213, %r211, %r196, %p115;
	add.f32 	%f271, %f259, %f265;
	setp.gt.f32 	%p116, %f271, %f232;
	selp.f32 	%f272, %f271, %f232, %p116;
	selp.b32 	%r214, %r211, %r197, %p116;
	add.f32 	%f273, %f259, %f266;
	setp.gt.f32 	%p117, %f273, %f234;
	selp.f32 	%f274, %f273, %f234, %p117;
	selp.b32 	%r215, %r211, %r198, %p117;
	add.f32 	%f275, %f260, %f263;
	setp.gt.f32 	%p118, %f275, %f236;
	selp.f32 	%f276, %f275, %f236, %p118;
	selp.b32 	%r216, %r211, %r199, %p118;
	add.f32 	%f277, %f260, %f264;
	setp.gt.f32 	%p119, %f277, %f238;
	selp.f32 	%f278, %f277, %f238, %p119;
	selp.b32 	%r217, %r211, %r200, %p119;
	add.f32 	%f279, %f260, %f265;
	setp.gt.f32 	%p120, %f279, %f240;
	selp.f32 	%f280, %f279, %f240, %p120;
	selp.b32 	%r218, %r211, %r201, %p120;
	add.f32 	%f281, %f260, %f266;
	setp.gt.f32 	%p121, %f281, %f242;
	selp.f32 	%f282, %f281, %f242, %p121;
	selp.b32 	%r219, %r211, %r202, %p121;
	add.f32 	%f283, %f261, %f263;
	setp.gt.f32 	%p122, %f283, %f244;
	selp.f32 	%f284, %f283, %f244, %p122;
	selp.b32 	%r220, %r211, %r203, %p122;
	add.f32 	%f285, %f261, %f264;
	setp.gt.f32 	%p123, %f285, %f246;
	selp.f32 	%f286, %f285, %f246, %p123;
	selp.b32 	%r221, %r211, %r204, %p123;
	add.f32 	%f287, %f261, %f265;
	setp.gt.f32 	%p124, %f287, %f248;
	selp.f32 	%f288, %f287, %f248, %p124;
	selp.b32 	%r222, %r211, %r205, %p124;
	add.f32 	%f289, %f261, %f266;
	setp.gt.f32 	%p125, %f289, %f250;
	selp.f32 	%f290, %f289, %f250, %p125;
	selp.b32 	%r223, %r211, %r206, %p125;
	add.f32 	%f291, %f262, %f263;
	setp.gt.f32 	%p126, %f291, %f252;
	selp.f32 	%f292, %f291, %f252, %p126;
	selp.b32 	%r224, %r211, %r207, %p126;
	add.f32 	%f293, %f262, %f264;
	setp.gt.f32 	%p127, %f293, %f254;
	selp.f32 	%f294, %f293, %f254, %p127;
	selp.b32 	%r225, %r211, %r208, %p127;
	add.f32 	%f295, %f262, %f265;
	setp.gt.f32 	%p128, %f295, %f256;
	selp.f32 	%f296, %f295, %f256, %p128;
	selp.b32 	%r226, %r211, %r209, %p128;
	add.f32 	%f297, %f262, %f266;
	setp.gt.f32 	%p129, %f297, %f258;
	selp.f32 	%f298, %f297, %f258, %p129;
	selp.b32 	%r227, %r211, %r210, %p129;
	add.s32 	%r228, %r708, 5;
	ld.shared.f32 	%f299, [%r24+1280];
	ld.shared.f32 	%f300, [%r24+1284];
	ld.shared.f32 	%f301, [%r24+1288];
	ld.shared.f32 	%f302, [%r24+1292];
	ld.shared.f32 	%f303, [%r25+20];
	ld.shared.f32 	%f304, [%r25+148];
	ld.shared.f32 	%f305, [%r25+276];
	ld.shared.f32 	%f306, [%r25+404];
	add.f32 	%f307, %f299, %f303;
	setp.gt.f32 	%p130, %f307, %f268;
	selp.f32 	%f308, %f307, %f268, %p130;
	selp.b32 	%r229, %r228, %r212, %p130;
	add.f32 	%f309, %f299, %f304;
	setp.gt.f32 	%p131, %f309, %f270;
	selp.f32 	%f310, %f309, %f270, %p131;
	selp.b32 	%r230, %r228, %r213, %p131;
	add.f32 	%f311, %f299, %f305;
	setp.gt.f32 	%p132, %f311, %f272;
	selp.f32 	%f312, %f311, %f272, %p132;
	selp.b32 	%r231, %r228, %r214, %p132;
	add.f32 	%f313, %f299, %f306;
	setp.gt.f32 	%p133, %f313, %f274;
	selp.f32 	%f314, %f313, %f274, %p133;
	selp.b32 	%r232, %r228, %r215, %p133;
	add.f32 	%f315, %f300, %f303;
	setp.gt.f32 	%p134, %f315, %f276;
	selp.f32 	%f316, %f315, %f276, %p134;
	selp.b32 	%r233, %r228, %r216, %p134;
	add.f32 	%f317, %f300, %f304;
	setp.gt.f32 	%p135, %f317, %f278;
	selp.f32 	%f318, %f317, %f278, %p135;
	selp.b32 	%r234, %r228, %r217, %p135;
	add.f32 	%f319, %f300, %f305;
	setp.gt.f32 	%p136, %f319, %f280;
	selp.f32 	%f320, %f319, %f280, %p136;
	selp.b32 	%r235, %r228, %r218, %p136;
	add.f32 	%f321, %f300, %f306;
	setp.gt.f32 	%p137, %f321, %f282;
	selp.f32 	%f322, %f321, %f282, %p137;
	selp.b32 	%r236, %r228, %r219, %p137;
	add.f32 	%f323, %f301, %f303;
	setp.gt.f32 	%p138, %f323, %f284;
	selp.f32 	%f324, %f323, %f284, %p138;
	selp.b32 	%r237, %r228, %r220, %p138;
	add.f32 	%f325, %f301, %f304;
	setp.gt.f32 	%p139, %f325, %f286;
	selp.f32 	%f326, %f325, %f286, %p139;
	selp.b32 	%r238, %r228, %r221, %p139;
	add.f32 	%f327, %f301, %f305;
	setp.gt.f32 	%p140, %f327, %f288;
	selp.f32 	%f328, %f327, %f288, %p140;
	selp.b32 	%r239, %r228, %r222, %p140;
	add.f32 	%f329, %f301, %f306;
	setp.gt.f32 	%p141, %f329, %f290;
	selp.f32 	%f330, %f329, %f290, %p141;
	selp.b32 	%r240, %r228, %r223, %p141;
	add.f32 	%f331, %f302, %f303;
	setp.gt.f32 	%p142, %f331, %f292;
	selp.f32 	%f332, %f331, %f292, %p142;
	selp.b32 	%r241, %r228, %r224, %p142;
	add.f32 	%f333, %f302, %f304;
	setp.gt.f32 	%p143, %f333, %f294;
	selp.f32 	%f334, %f333, %f294, %p143;
	selp.b32 	%r242, %r228, %r225, %p143;
	add.f32 	%f335, %f302, %f305;
	setp.gt.f32 	%p144, %f335, %f296;
	selp.f32 	%f336, %f335, %f296, %p144;
	selp.b32 	%r243, %r228, %r226, %p144;
	add.f32 	%f337, %f302, %f306;
	setp.gt.f32 	%p145, %f337, %f298;
	selp.f32 	%f338, %f337, %f298, %p145;
	selp.b32 	%r244, %r228, %r227, %p145;
	add.s32 	%r245, %r708, 6;
	ld.shared.f32 	%f339, [%r24+1536];
	ld.shared.f32 	%f340, [%r24+1540];
	ld.shared.f32 	%f341, [%r24+1544];
	ld.shared.f32 	%f342, [%r24+1548];
	ld.shared.f32 	%f343, [%r25+24];
	ld.shared.f32 	%f344, [%r25+152];
	ld.shared.f32 	%f345, [%r25+280];
	ld.shared.f32 	%f346, [%r25+408];
	add.f32 	%f347, %f339, %f343;
	setp.gt.f32 	%p146, %f347, %f308;
	selp.f32 	%f348, %f347, %f308, %p146;
	selp.b32 	%r246, %r245, %r229, %p146;
	add.f32 	%f349, %f339, %f344;
	setp.gt.f32 	%p147, %f349, %f310;
	selp.f32 	%f350, %f349, %f310, %p147;
	selp.b32 	%r247, %r245, %r230, %p147;
	add.f32 	%f351, %f339, %f345;
	setp.gt.f32 	%p148, %f351, %f312;
	selp.f32 	%f352, %f351, %f312, %p148;
	selp.b32 	%r248, %r245, %r231, %p148;
	add.f32 	%f353, %f339, %f346;
	setp.gt.f32 	%p149, %f353, %f314;
	selp.f32 	%f354, %f353, %f314, %p149;
	selp.b32 	%r249, %r245, %r232, %p149;
	add.f32 	%f355, %f340, %f343;
	setp.gt.f32 	%p150, %f355, %f316;
	selp.f32 	%f356, %f355, %f316, %p150;
	selp.b32 	%r250, %r245, %r233, %p150;
	add.f32 	%f357, %f340, %f344;
	setp.gt.f32 	%p151, %f357, %f318;
	selp.f32 	%f358, %f357, %f318, %p151;
	selp.b32 	%r251, %r245, %r234, %p151;
	add.f32 	%f359, %f340, %f345;
	setp.gt.f32 	%p152, %f359, %f320;
	selp.f32 	%f360, %f359, %f320, %p152;
	selp.b32 	%r252, %r245, %r235, %p152;
	add.f32 	%f361, %f340, %f346;
	setp.gt.f32 	%p153, %f361, %f322;
	selp.f32 	%f362, %f361, %f322, %p153;
	selp.b32 	%r253, %r245, %r236, %p153;
	add.f32 	%f363, %f341, %f343;
	setp.gt.f32 	%p154, %f363, %f324;
	selp.f32 	%f364, %f363, %f324, %p154;
	selp.b32 	%r254, %r245, %r237, %p154;
	add.f32 	%f365, %f341, %f344;
	setp.gt.f32 	%p155, %f365, %f326;
	selp.f32 	%f366, %f365, %f326, %p155;
	selp.b32 	%r255, %r245, %r238, %p155;
	add.f32 	%f367, %f341, %f345;
	setp.gt.f32 	%p156, %f367, %f328;
	selp.f32 	%f368, %f367, %f328, %p156;
	selp.b32 	%r256, %r245, %r239, %p156;
	add.f32 	%f369, %f341, %f346;
	setp.gt.f32 	%p157, %f369, %f330;
	selp.f32 	%f370, %f369, %f330, %p157;
	selp.b32 	%r257, %r245, %r240, %p157;
	add.f32 	%f371, %f342, %f343;
	setp.gt.f32 	%p158, %f371, %f332;
	selp.f32 	%f372, %f371, %f332, %p158;
	selp.b32 	%r258, %r245, %r241, %p158;
	add.f32 	%f373, %f342, %f344;
	setp.gt.f32 	%p159, %f373, %f334;
	selp.f32 	%f374, %f373, %f334, %p159;
	selp.b32 	%r259, %r245, %r242, %p159;
	add.f32 	%f375, %f342, %f345;
	setp.gt.f32 	%p160, %f375, %f336;
	selp.f32 	%f376, %f375, %f336, %p160;
	selp.b32 	%r260, %r245, %r243, %p160;
	add.f32 	%f377, %f342, %f346;
	setp.gt.f32 	%p161, %f377, %f338;
	selp.f32 	%f378, %f377, %f338, %p161;
	selp.b32 	%r261, %r245, %r244, %p161;
	add.s32 	%r262, %r708, 7;
	ld.shared.f32 	%f379, [%r24+1792];
	ld.shared.f32 	%f380, [%r24+1796];
	ld.shared.f32 	%f381, [%r24+1800];
	ld.shared.f32 	%f382, [%r24+1804];
	ld.shared.f32 	%f383, [%r25+28];
	ld.shared.f32 	%f384, [%r25+156];
	ld.shared.f32 	%f385, [%r25+284];
	ld.shared.f32 	%f386, [%r25+412];
	add.f32 	%f387, %f379, %f383;
	setp.gt.f32 	%p162, %f387, %f348;
	selp.f32 	%f388, %f387, %f348, %p162;
	selp.b32 	%r263, %r262, %r246, %p162;
	add.f32 	%f389, %f379, %f384;
	setp.gt.f32 	%p163, %f389, %f350;
	selp.f32 	%f390, %f389, %f350, %p163;
	selp.b32 	%r264, %r262, %r247, %p163;
	add.f32 	%f391, %f379, %f385;
	setp.gt.f32 	%p164, %f391, %f352;
	selp.f32 	%f392, %f391, %f352, %p164;
	selp.b32 	%r265, %r262, %r248, %p164;
	add.f32 	%f393, %f379, %f386;
	setp.gt.f32 	%p165, %f393, %f354;
	selp.f32 	%f394, %f393, %f354, %p165;
	selp.b32 	%r266, %r262, %r249, %p165;
	add.f32 	%f395, %f380, %f383;
	setp.gt.f32 	%p166, %f395, %f356;
	selp.f32 	%f396, %f395, %f356, %p166;
	selp.b32 	%r267, %r262, %r250, %p166;
	add.f32 	%f397, %f380, %f384;
	setp.gt.f32 	%p167, %f397, %f358;
	selp.f32 	%f398, %f397, %f358, %p167;
	selp.b32 	%r268, %r262, %r251, %p167;
	add.f32 	%f399, %f380, %f385;
	setp.gt.f32 	%p168, %f399, %f360;
	selp.f32 	%f400, %f399, %f360, %p168;
	selp.b32 	%r269, %r262, %r252, %p168;
	add.f32 	%f401, %f380, %f386;
	setp.gt.f32 	%p169, %f401, %f362;
	selp.f32 	%f402, %f401, %f362, %p169;
	selp.b32 	%r270, %r262, %r253, %p169;
	add.f32 	%f403, %f381, %f383;
	setp.gt.f32 	%p170, %f403, %f364;
	selp.f32 	%f404, %f403, %f364, %p170;
	selp.b32 	%r271, %r262, %r254, %p170;
	add.f32 	%f405, %f381, %f384;
	setp.gt.f32 	%p171, %f405, %f366;
	selp.f32 	%f406, %f405, %f366, %p171;
	selp.b32 	%r272, %r262, %r255, %p171;
	add.f32 	%f407, %f381, %f385;
	setp.gt.f32 	%p172, %f407, %f368;
	selp.f32 	%f408, %f407, %f368, %p172;
	selp.b32 	%r273, %r262, %r256, %p172;
	add.f32 	%f409, %f381, %f386;
	setp.gt.f32 	%p173, %f409, %f370;
	selp.f32 	%f410, %f409, %f370, %p173;
	selp.b32 	%r274, %r262, %r257, %p173;
	add.f32 	%f411, %f382, %f383;
	setp.gt.f32 	%p174, %f411, %f372;
	selp.f32 	%f412, %f411, %f372, %p174;
	selp.b32 	%r275, %r262, %r258, %p174;
	add.f32 	%f413, %f382, %f384;
	setp.gt.f32 	%p175, %f413, %f374;
	selp.f32 	%f414, %f413, %f374, %p175;
	selp.b32 	%r276, %r262, %r259, %p175;
	add.f32 	%f415, %f382, %f385;
	setp.gt.f32 	%p176, %f415, %f376;
	selp.f32 	%f416, %f415, %f376, %p176;
	selp.b32 	%r277, %r262, %r260, %p176;
	add.f32 	%f417, %f382, %f386;
	setp.gt.f32 	%p177, %f417, %f378;
	selp.f32 	%f418, %f417, %f378, %p177;
	selp.b32 	%r278, %r262, %r261, %p177;
	add.s32 	%r279, %r708, 8;
	ld.shared.f32 	%f419, [%r24+2048];
	ld.shared.f32 	%f420, [%r24+2052];
	ld.shared.f32 	%f421, [%r24+2056];
	ld.shared.f32 	%f422, [%r24+2060];
	ld.shared.f32 	%f423, [%r25+32];
	ld.shared.f32 	%f424, [%r25+160];
	ld.shared.f32 	%f425, [%r25+288];
	ld.shared.f32 	%f426, [%r25+416];
	add.f32 	%f427, %f419, %f423;
	setp.gt.f32 	%p178, %f427, %f388;
	selp.f32 	%f428, %f427, %f388, %p178;
	selp.b32 	%r280, %r279, %r263, %p178;
	add.f32 	%f429, %f419, %f424;
	setp.gt.f32 	%p179, %f429, %f390;
	selp.f32 	%f430, %f429, %f390, %p179;
	selp.b32 	%r281, %r279, %r264, %p179;
	add.f32 	%f431, %f419, %f425;
	setp.gt.f32 	%p180, %f431, %f392;
	selp.f32 	%f432, %f431, %f392, %p180;
	selp.b32 	%r282, %r279, %r265, %p180;
	add.f32 	%f433, %f419, %f426;
	setp.gt.f32 	%p181, %f433, %f394;
	selp.f32 	%f434, %f433, %f394, %p181;
	selp.b32 	%r283, %r279, %r266, %p181;
	add.f32 	%f435, %f420, %f423;
	setp.gt.f32 	%p182, %f435, %f396;
	selp.f32 	%f436, %f435, %f396, %p182;
	selp.b32 	%r284, %r279, %r267, %p182;
	add.f32 	%f437, %f420, %f424;
	setp.gt.f32 	%p183, %f437, %f398;
	selp.f32 	%f438, %f437, %f398, %p183;
	selp.b32 	%r285, %r279, %r268, %p183;
	add.f32 	%f439, %f420, %f425;
	setp.gt.f32 	%p184, %f439, %f400;
	selp.f32 	%f440, %f439, %f400, %p184;
	selp.b32 	%r286, %r279, %r269, %p184;
	add.f32 	%f441, %f420, %f426;
	setp.gt.f32 	%p185, %f441, %f402;
	selp.f32 	%f442, %f441, %f402, %p185;
	selp.b32 	%r287, %r279, %r270, %p185;
	add.f32 	%f443, %f421, %f423;
	setp.gt.f32 	%p186, %f443, %f404;
	selp.f32 	%f444, %f443, %f404, %p186;
	selp.b32 	%r288, %r279, %r271, %p186;
	add.f32 	%f445, %f421, %f424;
	setp.gt.f32 	%p187, %f445, %f406;
	selp.f32 	%f446, %f445, %f406, %p187;
	selp.b32 	%r289, %r279, %r272, %p187;
	add.f32 	%f447, %f421, %f425;
	setp.gt.f32 	%p188, %f447, %f408;
	selp.f32 	%f448, %f447, %f408, %p188;
	selp.b32 	%r290, %r279, %r273, %p188;
	add.f32 	%f449, %f421, %f426;
	setp.gt.f32 	%p189, %f449, %f410;
	selp.f32 	%f450, %f449, %f410, %p189;
	selp.b32 	%r291, %r279, %r274, %p189;
	add.f32 	%f451, %f422, %f423;
	setp.gt.f32 	%p190, %f451, %f412;
	selp.f32 	%f452, %f451, %f412, %p190;
	selp.b32 	%r292, %r279, %r275, %p190;
	add.f32 	%f453, %f422, %f424;
	setp.gt.f32 	%p191, %f453, %f414;
	selp.f32 	%f454, %f453, %f414, %p191;
	selp.b32 	%r293, %r279, %r276, %p191;
	add.f32 	%f455, %f422, %f425;
	setp.gt.f32 	%p192, %f455, %f416;
	selp.f32 	%f456, %f455, %f416, %p192;
	selp.b32 	%r294, %r279, %r277, %p192;
	add.f32 	%f457, %f422, %f426;
	setp.gt.f32 	%p193, %f457, %f418;
	selp.f32 	%f458, %f457, %f418, %p193;
	selp.b32 	%r295, %r279, %r278, %p193;
	add.s32 	%r296, %r708, 9;
	ld.shared.f32 	%f459, [%r24+2304];
	ld.shared.f32 	%f460, [%r24+2308];
	ld.shared.f32 	%f461, [%r24+2312];
	ld.shared.f32 	%f462, [%r24+2316];
	ld.shared.f32 	%f463, [%r25+36];
	ld.shared.f32 	%f464, [%r25+164];
	ld.shared.f32 	%f465, [%r25+292];
	ld.shared.f32 	%f466, [%r25+420];
	add.f32 	%f467, %f459, %f463;
	setp.gt.f32 	%p194, %f467, %f428;
	selp.f32 	%f468, %f467, %f428, %p194;
	selp.b32 	%r297, %r296, %r280, %p194;
	add.f32 	%f469, %f459, %f464;
	setp.gt.f32 	%p195, %f469, %f430;
	selp.f32 	%f470, %f469, %f430, %p195;
	selp.b32 	%r298, %r296, %r281, %p195;
	add.f32 	%f471, %f459, %f465;
	setp.gt.f32 	%p196, %f471, %f432;
	selp.f32 	%f472, %f471, %f432, %p196;
	selp.b32 	%r299, %r296, %r282, %p196;
	add.f32 	%f473, %f459, %f466;
	setp.gt.f32 	%p197, %f473, %f434;
	selp.f32 	%f474, %f473, %f434, %p197;
	selp.b32 	%r300, %r296, %r283, %p197;
	add.f32 	%f475, %f460, %f463;
	setp.gt.f32 	%p198, %f475, %f436;
	selp.f32 	%f476, %f475, %f436, %p198;
	selp.b32 	%r301, %r296, %r284, %p198;
	add.f32 	%f477, %f460, %f464;
	setp.gt.f32 	%p199, %f477, %f438;
	selp.f32 	%f478, %f477, %f438, %p199;
	selp.b32 	%r302, %r296, %r285, %p199;
	add.f32 	%f479, %f460, %f465;
	setp.gt.f32 	%p200, %f479, %f440;
	selp.f32 	%f480, %f479, %f440, %p200;
	selp.b32 	%r303, %r296, %r286, %p200;
	add.f32 	%f481, %f460, %f466;
	setp.gt.f32 	%p201, %f481, %f442;
	selp.f32 	%f482, %f481, %f442, %p201;
	selp.b32 	%r304, %r296, %r287, %p201;
	add.f32 	%f483, %f461, %f463;
	setp.gt.f32 	%p202, %f483, %f444;
	selp.f32 	%f484, %f483, %f444, %p202;
	selp.b32 	%r305, %r296, %r288, %p202;
	add.f32 	%f485, %f461, %f464;
	setp.gt.f32 	%p203, %f485, %f446;
	selp.f32 	%f486, %f485, %f446, %p203;
	selp.b32 	%r306, %r296, %r289, %p203;
	add.f32 	%f487, %f461, %f465;
	setp.gt.f32 	%p204, %f487, %f448;
	selp.f32 	%f488, %f487, %f448, %p204;
	selp.b32 	%r307, %r296, %r290, %p204;
	add.f32 	%f489, %f461, %f466;
	setp.gt.f32 	%p205, %f489, %f450;
	selp.f32 	%f490, %f489, %f450, %p205;
	selp.b32 	%r308, %r296, %r291, %p205;
	add.f32 	%f491, %f462, %f463;
	setp.gt.f32 	%p206, %f491, %f452;
	selp.f32 	%f492, %f491, %f452, %p206;
	selp.b32 	%r309, %r296, %r292, %p206;
	add.f32 	%f493, %f462, %f464;
	setp.gt.f32 	%p207, %f493, %f454;
	selp.f32 	%f494, %f493, %f454, %p207;
	selp.b32 	%r310, %r296, %r293, %p207;
	add.f32 	%f495, %f462, %f465;
	setp.gt.f32 	%p208, %f495, %f456;
	selp.f32 	%f496, %f495, %f456, %p208;
	selp.b32 	%r311, %r296, %r294, %p208;
	add.f32 	%f497, %f462, %f466;
	setp.gt.f32 	%p209, %f497, %f458;
	selp.f32 	%f498, %f497, %f458, %p209;
	selp.b32 	%r312, %r296, %r295, %p209;
	add.s32 	%r313, %r708, 10;
	ld.shared.f32 	%f499, [%r24+2560];
	ld.shared.f32 	%f500, [%r24+2564];
	ld.shared.f32 	%f501, [%r24+2568];
	ld.shared.f32 	%f502, [%r24+2572];
	ld.shared.f32 	%f503, [%r25+40];
	ld.shared.f32 	%f504, [%r25+168];
	ld.shared.f32 	%f505, [%r25+296];
	ld.shared.f32 	%f506, [%r25+424];
	add.f32 	%f507, %f499, %f503;
	setp.gt.f32 	%p210, %f507, %f468;
	selp.f32 	%f508, %f507, %f468, %p210;
	selp.b32 	%r314, %r313, %r297, %p210;
	add.f32 	%f509, %f499, %f504;
	setp.gt.f32 	%p211, %f509, %f470;
	selp.f32 	%f510, %f509, %f470, %p211;
	selp.b32 	%r315, %r313, %r298, %p211;
	add.f32 	%f511, %f499, %f505;
	setp.gt.f32 	%p212, %f511, %f472;
	selp.f32 	%f512, %f511, %f472, %p212;
	selp.b32 	%r316, %r313, %r299, %p212;
	add.f32 	%f513, %f499, %f506;
	setp.gt.f32 	%p213, %f513, %f474;
	selp.f32 	%f514, %f513, %f474, %p213;
	selp.b32 	%r317, %r313, %r300, %p213;
	add.f32 	%f515, %f500, %f503;
	setp.gt.f32 	%p214, %f515, %f476;
	selp.f32 	%f516, %f515, %f476, %p214;
	selp.b32 	%r318, %r313, %r301, %p214;
	add.f32 	%f517, %f500, %f504;
	setp.gt.f32 	%p215, %f517, %f478;
	selp.f32 	%f518, %f517, %f478, %p215;
	selp.b32 	%r319, %r313, %r302, %p215;
	add.f32 	%f519, %f500, %f505;
	setp.gt.f32 	%p216, %f519, %f480;
	selp.f32 	%f520, %f519, %f480, %p216;
	selp.b32 	%r320, %r313, %r303, %p216;
	add.f32 	%f521, %f500, %f506;
	setp.gt.f32 	%p217, %f521, %f482;
	selp.f32 	%f522, %f521, %f482, %p217;
	selp.b32 	%r321, %r313, %r304, %p217;
	add.f32 	%f523, %f501, %f503;
	setp.gt.f32 	%p218, %f523, %f484;
	selp.f32 	%f524, %f523, %f484, %p218;
	selp.b32 	%r322, %r313, %r305, %p218;
	add.f32 	%f525, %f501, %f504;
	setp.gt.f32 	%p219, %f525, %f486;
	selp.f32 	%f526, %f525, %f486, %p219;
	selp.b32 	%r323, %r313, %r306, %p219;
	add.f32 	%f527, %f501, %f505;
	setp.gt.f32 	%p220, %f527, %f488;
	selp.f32 	%f528, %f527, %f488, %p220;
	selp.b32 	%r324, %r313, %r307, %p220;
	add.f32 	%f529, %f501, %f506;
	setp.gt.f32 	%p221, %f529, %f490;
	selp.f32 	%f530, %f529, %f490, %p221;
	selp.b32 	%r325, %r313, %r308, %p221;
	add.f32 	%f531, %f502, %f503;
	setp.gt.f32 	%p222, %f531, %f492;
	selp.f32 	%f532, %f531, %f492, %p222;
	selp.b32 	%r326, %r313, %r309, %p222;
	add.f32 	%f533, %f502, %f504;
	setp.gt.f32 	%p223, %f533, %f494;
	selp.f32 	%f534, %f533, %f494, %p223;
	selp.b32 	%r327, %r313, %r310, %p223;
	add.f32 	%f535, %f502, %f505;
	setp.gt.f32 	%p224, %f535, %f496;
	selp.f32 	%f536, %f535, %f496, %p224;
	selp.b32 	%r328, %r313, %r311, %p224;
	add.f32 	%f537, %f502, %f506;
	setp.gt.f32 	%p225, %f537, %f498;
	selp.f32 	%f538, %f537, %f498, %p225;
	selp.b32 	%r329, %r313, %r312, %p225;
	add.s32 	%r330, %r708, 11;
	ld.shared.f32 	%f539, [%r24+2816];
	ld.shared.f32 	%f540, [%r24+2820];
	ld.shared.f32 	%f541, [%r24+2824];
	ld.shared.f32 	%f542, [%r24+2828];
	ld.shared.f32 	%f543, [%r25+44];
	ld.shared.f32 	%f544, [%r25+172];
	ld.shared.f32 	%f545, [%r25+300];
	ld.shared.f32 	%f546, [%r25+428];
	add.f32 	%f547, %f539, %f543;
	setp.gt.f32 	%p226, %f547, %f508;
	selp.f32 	%f548, %f547, %f508, %p226;
	selp.b32 	%r331, %r330, %r314, %p226;
	add.f32 	%f549, %f539, %f544;
	setp.gt.f32 	%p227, %f549, %f510;
	selp.f32 	%f550, %f549, %f510, %p227;
	selp.b32 	%r332, %r330, %r315, %p227;
	add.f32 	%f551, %f539, %f545;
	setp.gt.f32 	%p228, %f551, %f512;
	selp.f32 	%f552, %f551, %f512, %p228;
	selp.b32 	%r333, %r330, %r316, %p228;
	add.f32 	%f553, %f539, %f546;
	setp.gt.f32 	%p229, %f553, %f514;
	selp.f32 	%f554, %f553, %f514, %p229;
	selp.b32 	%r334, %r330, %r317, %p229;
	add.f32 	%f555, %f540, %f543;
	setp.gt.f32 	%p230, %f555, %f516;
	selp.f32 	%f556, %f555, %f516, %p230;
	selp.b32 	%r335, %r330, %r318, %p230;
	add.f32 	%f557, %f540, %f544;
	setp.gt.f32 	%p231, %f557, %f518;
	selp.f32 	%f558, %f557, %f518, %p231;
	selp.b32 	%r336, %r330, %r319, %p231;
	add.f32 	%f559, %f540, %f545;
	setp.gt.f32 	%p232, %f559, %f520;
	selp.f32 	%f560, %f559, %f520, %p232;
	selp.b32 	%r337, %r330, %r320, %p232;
	add.f32 	%f561, %f540, %f546;
	setp.gt.f32 	%p233, %f561, %f522;
	selp.f32 	%f562, %f561, %f522, %p233;
	selp.b32 	%r338, %r330, %r321, %p233;
	add.f32 	%f563, %f541, %f543;
	setp.gt.f32 	%p234, %f563, %f524;
	selp.f32 	%f564, %f563, %f524, %p234;
	selp.b32 	%r339, %r330, %r322, %p234;
	add.f32 	%f565, %f541, %f544;
	setp.gt.f32 	%p235, %f565, %f526;
	selp.f32 	%f566, %f565, %f526, %p235;
	selp.b32 	%r340, %r330, %r323, %p235;
	add.f32 	%f567, %f541, %f545;
	setp.gt.f32 	%p236, %f567, %f528;
	selp.f32 	%f568, %f567, %f528, %p236;
	selp.b32 	%r341, %r330, %r324, %p236;
	add.f32 	%f569, %f541, %f546;
	setp.gt.f32 	%p237, %f569, %f530;
	selp.f32 	%f570, %f569, %f530, %p237;
	selp.b32 	%r342, %r330, %r325, %p237;
	add.f32 	%f571, %f542, %f543;
	setp.gt.f32 	%p238, %f571, %f532;
	selp.f32 	%f572, %f571, %f532, %p238;
	selp.b32 	%r343, %r330, %r326, %p238;
	add.f32 	%f573, %f542, %f544;
	setp.gt.f32 	%p239, %f573, %f534;
	selp.f32 	%f574, %f573, %f534, %p239;
	selp.b32 	%r344, %r330, %r327, %p239;
	add.f32 	%f575, %f542, %f545;
	setp.gt.f32 	%p240, %f575, %f536;
	selp.f32 	%f576, %f575, %f536, %p240;
	selp.b32 	%r345, %r330, %r328, %p240;
	add.f32 	%f577, %f542, %f546;
	setp.gt.f32 	%p241, %f577, %f538;
	selp.f32 	%f578, %f577, %f538, %p241;
	selp.b32 	%r346, %r330, %r329, %p241;
	add.s32 	%r347, %r708, 12;
	ld.shared.f32 	%f579, [%r24+3072];
	ld.shared.f32 	%f580, [%r24+3076];
	ld.shared.f32 	%f581, [%r24+3080];
	ld.shared.f32 	%f582, [%r24+3084];
	ld.shared.f32 	%f583, [%r25+48];
	ld.shared.f32 	%f584, [%r25+176];
	ld.shared.f32 	%f585, [%r25+304];
	ld.shared.f32 	%f586, [%r25+432];
	add.f32 	%f587, %f579, %f583;
	setp.gt.f32 	%p242, %f587, %f548;
	selp.f32 	%f588, %f587, %f548, %p242;
	selp.b32 	%r348, %r347, %r331, %p242;
	add.f32 	%f589, %f579, %f584;
	setp.gt.f32 	%p243, %f589, %f550;
	selp.f32 	%f590, %f589, %f550, %p243;
	selp.b32 	%r349, %r347, %r332, %p243;
	add.f32 	%f591, %f579, %f585;
	setp.gt.f32 	%p244, %f591, %f552;
	selp.f32 	%f592, %f591, %f552, %p244;
	selp.b32 	%r350, %r347, %r333, %p244;
	add.f32 	%f593, %f579, %f586;
	setp.gt.f32 	%p245, %f593, %f554;
	selp.f32 	%f594, %f593, %f554, %p245;
	selp.b32 	%r351, %r347, %r334, %p245;
	add.f32 	%f595, %f580, %f583;
	setp.gt.f32 	%p246, %f595, %f556;
	selp.f32 	%f596, %f595, %f556, %p246;
	selp.b32 	%r352, %r347, %r335, %p246;
	add.f32 	%f597, %f580, %f584;
	setp.gt.f32 	%p247, %f597, %f558;
	selp.f32 	%f598, %f597, %f558, %p247;
	selp.b32 	%r353, %r347, %r336, %p247;
	add.f32 	%f599, %f580, %f585;
	setp.gt.f32 	%p248, %f599, %f560;
	selp.f32 	%f600, %f599, %f560, %p248;
	selp.b32 	%r354, %r347, %r337, %p248;
	add.f32 	%f601, %f580, %f586;
	setp.gt.f32 	%p249, %f601, %f562;
	selp.f32 	%f602, %f601, %f562, %p249;
	selp.b32 	%r355, %r347, %r338, %p249;
	add.f32 	%f603, %f581, %f583;
	setp.gt.f32 	%p250, %f603, %f564;
	selp.f32 	%f604, %f603, %f564, %p250;
	selp.b32 	%r356, %r347, %r339, %p250;
	add.f32 	%f605, %f581, %f584;
	setp.gt.f32 	%p251, %f605, %f566;
	selp.f32 	%f606, %f605, %f566, %p251;
	selp.b32 	%r357, %r347, %r340, %p251;
	add.f32 	%f607, %f581, %f585;
	setp.gt.f32 	%p252, %f607, %f568;
	selp.f32 	%f608, %f607, %f568, %p252;
	selp.b32 	%r358, %r347, %r341, %p252;
	add.f32 	%f609, %f581, %f586;
	setp.gt.f32 	%p253, %f609, %f570;
	selp.f32 	%f610, %f609, %f570, %p253;
	selp.b32 	%r359, %r347, %r342, %p253;
	add.f32 	%f611, %f582, %f583;
	setp.gt.f32 	%p254, %f611, %f572;
	selp.f32 	%f612, %f611, %f572, %p254;
	selp.b32 	%r360, %r347, %r343, %p254;
	add.f32 	%f613, %f582, %f584;
	setp.gt.f32 	%p255, %f613, %f574;
	selp.f32 	%f614, %f613, %f574, %p255;
	selp.b32 	%r361, %r347, %r344, %p255;
	add.f32 	%f615, %f582, %f585;
	setp.gt.f32 	%p256, %f615, %f576;
	selp.f32 	%f616, %f615, %f576, %p256;
	selp.b32 	%r362, %r347, %r345, %p256;
	add.f32 	%f617, %f582, %f586;
	setp.gt.f32 	%p257, %f617, %f578;
	selp.f32 	%f618, %f617, %f578, %p257;
	selp.b32 	%r363, %r347, %r346, %p257;
	add.s32 	%r364, %r708, 13;
	ld.shared.f32 	%f619, [%r24+3328];
	ld.shared.f32 	%f620, [%r24+3332];
	ld.shared.f32 	%f621, [%r24+3336];
	ld.shared.f32 	%f622, [%r24+3340];
	ld.shared.f32 	%f623, [%r25+52];
	ld.shared.f32 	%f624, [%r25+180];
	ld.shared.f32 	%f625, [%r25+308];
	ld.shared.f32 	%f626, [%r25+436];
	add.f32 	%f627, %f619, %f623;
	setp.gt.f32 	%p258, %f627, %f588;
	selp.f32 	%f628, %f627, %f588, %p258;
	selp.b32 	%r365, %r364, %r348, %p258;
	add.f32 	%f629, %f619, %f624;
	setp.gt.f32 	%p259, %f629, %f590;
	selp.f32 	%f630, %f629, %f590, %p259;
	selp.b32 	%r366, %r364, %r349, %p259;
	add.f32 	%f631, %f619, %f625;
	setp.gt.f32 	%p260, %f631, %f592;
	selp.f32 	%f632, %f631, %f592, %p260;
	selp.b32 	%r367, %r364, %r350, %p260;
	add.f32 	%f633, %f619, %f626;
	setp.gt.f32 	%p261, %f633, %f594;
	selp.f32 	%f634, %f633, %f594, %p261;
	selp.b32 	%r368, %r364, %r351, %p261;
	add.f32 	%f635, %f620, %f623;
	setp.gt.f32 	%p262, %f635, %f596;
	selp.f32 	%f636, %f635, %f596, %p262;
	selp.b32 	%r369, %r364, %r352, %p262;
	add.f32 	%f637, %f620, %f624;
	setp.gt.f32 	%p263, %f637, %f598;
	selp.f32 	%f638, %f637, %f598, %p263;
	selp.b32 	%r370, %r364, %r353, %p263;
	add.f32 	%f639, %f620, %f625;
	setp.gt.f32 	%p264, %f639, %f600;
	selp.f32 	%f640, %f639, %f600, %p264;
	selp.b32 	%r371, %r364, %r354, %p264;
	add.f32 	%f641, %f620, %f626;
	setp.gt.f32 	%p265, %f641, %f602;
	selp.f32 	%f642, %f641, %f602, %p265;
	selp.b32 	%r372, %r364, %r355, %p265;
	add.f32 	%f643, %f621, %f623;
	setp.gt.f32 	%p266, %f643, %f604;
	selp.f32 	%f644, %f643, %f604, %p266;
	selp.b32 	%r373, %r364, %r356, %p266;
	add.f32 	%f645, %f621, %f624;
	setp.gt.f32 	%p267, %f645, %f606;
	selp.f32 	%f646, %f645, %f606, %p267;
	selp.b32 	%r374, %r364, %r357, %p267;
	add.f32 	%f647, %f621, %f625;
	setp.gt.f32 	%p268, %f647, %f608;
	selp.f32 	%f648, %f647, %f608, %p268;
	selp.b32 	%r375, %r364, %r358, %p268;
	add.f32 	%f649, %f621, %f626;
	setp.gt.f32 	%p269, %f649, %f610;
	selp.f32 	%f650, %f649, %f610, %p269;
	selp.b32 	%r376, %r364, %r359, %p269;
	add.f32 	%f651, %f622, %f623;
	setp.gt.f32 	%p270, %f651, %f612;
	selp.f32 	%f652, %f651, %f612, %p270;
	selp.b32 	%r377, %r364, %r360, %p270;
	add.f32 	%f653, %f622, %f624;
	setp.gt.f32 	%p271, %f653, %f614;
	selp.f32 	%f654, %f653, %f614, %p271;
	selp.b32 	%r378, %r364, %r361, %p271;
	add.f32 	%f655, %f622, %f625;
	setp.gt.f32 	%p272, %f655, %f616;
	selp.f32 	%f656, %f655, %f616, %p272;
	selp.b32 	%r379, %r364, %r362, %p272;
	add.f32 	%f657, %f622, %f626;
	setp.gt.f32 	%p273, %f657, %f618;
	selp.f32 	%f658, %f657, %f618, %p273;
	selp.b32 	%r380, %r364, %r363, %p273;
	add.s32 	%r381, %r708, 14;
	ld.shared.f32 	%f659, [%r24+3584];
	ld.shared.f32 	%f660, [%r24+3588];
	ld.shared.f32 	%f661, [%r24+3592];
	ld.shared.f32 	%f662, [%r24+3596];
	ld.shared.f32 	%f663, [%r25+56];
	ld.shared.f32 	%f664, [%r25+184];
	ld.shared.f32 	%f665, [%r25+312];
	ld.shared.f32 	%f666, [%r25+440];
	add.f32 	%f667, %f659, %f663;
	setp.gt.f32 	%p274, %f667, %f628;
	selp.f32 	%f668, %f667, %f628, %p274;
	selp.b32 	%r382, %r381, %r365, %p274;
	add.f32 	%f669, %f659, %f664;
	setp.gt.f32 	%p275, %f669, %f630;
	selp.f32 	%f670, %f669, %f630, %p275;
	selp.b32 	%r383, %r381, %r366, %p275;
	add.f32 	%f671, %f659, %f665;
	setp.gt.f32 	%p276, %f671, %f632;
	selp.f32 	%f672, %f671, %f632, %p276;
	selp.b32 	%r384, %r381, %r367, %p276;
	add.f32 	%f673, %f659, %f666;
	setp.gt.f32 	%p277, %f673, %f634;
	selp.f32 	%f674, %f673, %f634, %p277;
	selp.b32 	%r385, %r381, %r368, %p277;
	add.f32 	%f675, %f660, %f663;
	setp.gt.f32 	%p278, %f675, %f636;
	selp.f32 	%f676, %f675, %f636, %p278;
	selp.b32 	%r386, %r381, %r369, %p278;
	add.f32 	%f677, %f660, %f664;
	setp.gt.f32 	%p279, %f677, %f638;
	selp.f32 	%f678, %f677, %f638, %p279;
	selp.b32 	%r387, %r381, %r370, %p279;
	add.f32 	%f679, %f660, %f665;
	setp.gt.f32 	%p280, %f679, %f640;
	selp.f32 	%f680, %f679, %f640, %p280;
	selp.b32 	%r388, %r381, %r371, %p280;
	add.f32 	%f681, %f660, %f666;
	setp.gt.f32 	%p281, %f681, %f642;
	selp.f32 	%f682, %f681, %f642, %p281;
	selp.b32 	%r389, %r381, %r372, %p281;
	add.f32 	%f683, %f661, %f663;
	setp.gt.f32 	%p282, %f683, %f644;
	selp.f32 	%f684, %f683, %f644, %p282;
	selp.b32 	%r390, %r381, %r373, %p282;
	add.f32 	%f685, %f661, %f664;
	setp.gt.f32 	%p283, %f685, %f646;
	selp.f32 	%f686, %f685, %f646, %p283;
	selp.b32 	%r391, %r381, %r374, %p283;
	add.f32 	%f687, %f661, %f665;
	setp.gt.f32 	%p284, %f687, %f648;
	selp.f32 	%f688, %f687, %f648, %p284;
	selp.b32 	%r392, %r381, %r375, %p284;
	add.f32 	%f689, %f661, %f666;
	setp.gt.f32 	%p285, %f689, %f650;
	selp.f32 	%f690, %f689, %f650, %p285;
	selp.b32 	%r393, %r381, %r376, %p285;
	add.f32 	%f691, %f662, %f663;
	setp.gt.f32 	%p286, %f691, %f652;
	selp.f32 	%f692, %f691, %f652, %p286;
	selp.b32 	%r394, %r381, %r377, %p286;
	add.f32 	%f693, %f662, %f664;
	setp.gt.f32 	%p287, %f693, %f654;
	selp.f32 	%f694, %f693, %f654, %p287;
	selp.b32 	%r395, %r381, %r378, %p287;
	add.f32 	%f695, %f662, %f665;
	setp.gt.f32 	%p288, %f695, %f656;
	selp.f32 	%f696, %f695, %f656, %p288;
	selp.b32 	%r396, %r381, %r379, %p288;
	add.f32 	%f697, %f662, %f666;
	setp.gt.f32 	%p289, %f697, %f658;
	selp.f32 	%f698, %f697, %f658, %p289;
	selp.b32 	%r397, %r381, %r380, %p289;
	add.s32 	%r398, %r708, 15;
	ld.shared.f32 	%f699, [%r24+3840];
	ld.shared.f32 	%f700, [%r24+3844];
	ld.shared.f32 	%f701, [%r24+3848];
	ld.shared.f32 	%f702, [%r24+3852];
	ld.shared.f32 	%f703, [%r25+60];
	ld.shared.f32 	%f704, [%r25+188];
	ld.shared.f32 	%f705, [%r25+316];
	ld.shared.f32 	%f706, [%r25+444];
	add.f32 	%f707, %f699, %f703;
	setp.gt.f32 	%p290, %f707, %f668;
	selp.f32 	%f708, %f707, %f668, %p290;
	selp.b32 	%r399, %r398, %r382, %p290;
	add.f32 	%f709, %f699, %f704;
	setp.gt.f32 	%p291, %f709, %f670;
	selp.f32 	%f710, %f709, %f670, %p291;
	selp.b32 	%r400, %r398, %r383, %p291;
	add.f32 	%f711, %f699, %f705;
	setp.gt.f32 	%p292, %f711, %f672;
	selp.f32 	%f712, %f711, %f672, %p292;
	selp.b32 	%r401, %r398, %r384, %p292;
	add.f32 	%f713, %f699, %f706;
	setp.gt.f32 	%p293, %f713, %f674;
	selp.f32 	%f714, %f713, %f674, %p293;
	selp.b32 	%r402, %r398, %r385, %p293;
	add.f32 	%f715, %f700, %f703;
	setp.gt.f32 	%p294, %f715, %f676;
	selp.f32 	%f716, %f715, %f676, %p294;
	selp.b32 	%r403, %r398, %r386, %p294;
	add.f32 	%f717, %f700, %f704;
	setp.gt.f32 	%p295, %f717, %f678;
	selp.f32 	%f718, %f717, %f678, %p295;
	selp.b32 	%r404, %r398, %r387, %p295;
	add.f32 	%f719, %f700, %f705;
	setp.gt.f32 	%p296, %f719, %f680;
	selp.f32 	%f720, %f719, %f680, %p296;
	selp.b32 	%r405, %r398, %r388, %p296;
	add.f32 	%f721, %f700, %f706;
	setp.gt.f32 	%p297, %f721, %f682;
	selp.f32 	%f722, %f721, %f682, %p297;
	selp.b32 	%r406, %r398, %r389, %p297;
	add.f32 	%f723, %f701, %f703;
	setp.gt.f32 	%p298, %f723, %f684;
	selp.f32 	%f724, %f723, %f684, %p298;
	selp.b32 	%r407, %r398, %r390, %p298;
	add.f32 	%f725, %f701, %f704;
	setp.gt.f32 	%p299, %f725, %f686;
	selp.f32 	%f726, %f725, %f686, %p299;
	selp.b32 	%r408, %r398, %r391, %p299;
	add.f32 	%f727, %f701, %f705;
	setp.gt.f32 	%p300, %f727, %f688;
	selp.f32 	%f728, %f727, %f688, %p300;
	selp.b32 	%r409, %r398, %r392, %p300;
	add.f32 	%f729, %f701, %f706;
	setp.gt.f32 	%p301, %f729, %f690;
	selp.f32 	%f730, %f729, %f690, %p301;
	selp.b32 	%r410, %r398, %r393, %p301;
	add.f32 	%f731, %f702, %f703;
	setp.gt.f32 	%p302, %f731, %f692;
	selp.f32 	%f732, %f731, %f692, %p302;
	selp.b32 	%r411, %r398, %r394, %p302;
	add.f32 	%f733, %f702, %f704;
	setp.gt.f32 	%p303, %f733, %f694;
	selp.f32 	%f734, %f733, %f694, %p303;
	selp.b32 	%r412, %r398, %r395, %p303;
	add.f32 	%f735, %f702, %f705;
	setp.gt.f32 	%p304, %f735, %f696;
	selp.f32 	%f736, %f735, %f696, %p304;
	selp.b32 	%r413, %r398, %r396, %p304;
	add.f32 	%f737, %f702, %f706;
	setp.gt.f32 	%p305, %f737, %f698;
	selp.f32 	%f738, %f737, %f698, %p305;
	selp.b32 	%r414, %r398, %r397, %p305;
	add.s32 	%r415, %r708, 16;
	ld.shared.f32 	%f739, [%r24+4096];
	ld.shared.f32 	%f740, [%r24+4100];
	ld.shared.f32 	%f741, [%r24+4104];
	ld.shared.f32 	%f742, [%r24+4108];
	ld.shared.f32 	%f743, [%r25+64];
	ld.shared.f32 	%f744, [%r25+192];
	ld.shared.f32 	%f745, [%r25+320];
	ld.shared.f32 	%f746, [%r25+448];
	add.f32 	%f747, %f739, %f743;
	setp.gt.f32 	%p306, %f747, %f708;
	selp.f32 	%f748, %f747, %f708, %p306;
	selp.b32 	%r416, %r415, %r399, %p306;
	add.f32 	%f749, %f739, %f744;
	setp.gt.f32 	%p307, %f749, %f710;
	selp.f32 	%f750, %f749, %f710, %p307;
	selp.b32 	%r417, %r415, %r400, %p307;
	add.f32 	%f751, %f739, %f745;
	setp.gt.f32 	%p308, %f751, %f712;
	selp.f32 	%f752, %f751, %f712, %p308;
	selp.b32 	%r418, %r415, %r401, %p308;
	add.f32 	%f753, %f739, %f746;
	setp.gt.f32 	%p309, %f753, %f714;
	selp.f32 	%f754, %f753, %f714, %p309;
	selp.b32 	%r419, %r415, %r402, %p309;
	add.f32 	%f755, %f740, %f743;
	setp.gt.f32 	%p310, %f755, %f716;
	selp.f32 	%f756, %f755, %f716, %p310;
	selp.b32 	%r420, %r415, %r403, %p310;
	add.f32 	%f757, %f740, %f744;
	setp.gt.f32 	%p311, %f757, %f718;
	selp.f32 	%f758, %f757, %f718, %p311;
	selp.b32 	%r421, %r415, %r404, %p311;
	add.f32 	%f759, %f740, %f745;
	setp.gt.f32 	%p312, %f759, %f720;
	selp.f32 	%f760, %f759, %f720, %p312;
	selp.b32 	%r422, %r415, %r405, %p312;
	add.f32 	%f761, %f740, %f746;
	setp.gt.f32 	%p313, %f761, %f722;
	selp.f32 	%f762, %f761, %f722, %p313;
	selp.b32 	%r423, %r415, %r406, %p313;
	add.f32 	%f763, %f741, %f743;
	setp.gt.f32 	%p314, %f763, %f724;
	selp.f32 	%f764, %f763, %f724, %p314;
	selp.b32 	%r424, %r415, %r407, %p314;
	add.f32 	%f765, %f741, %f744;
	setp.gt.f32 	%p315, %f765, %f726;
	selp.f32 	%f766, %f765, %f726, %p315;
	selp.b32 	%r425, %r415, %r408, %p315;
	add.f32 	%f767, %f741, %f745;
	setp.gt.f32 	%p316, %f767, %f728;
	selp.f32 	%f768, %f767, %f728, %p316;
	selp.b32 	%r426, %r415, %r409, %p316;
	add.f32 	%f769, %f741, %f746;
	setp.gt.f32 	%p317, %f769, %f730;
	selp.f32 	%f770, %f769, %f730, %p317;
	selp.b32 	%r427, %r415, %r410, %p317;
	add.f32 	%f771, %f742, %f743;
	setp.gt.f32 	%p318, %f771, %f732;
	selp.f32 	%f772, %f771, %f732, %p318;
	selp.b32 	%r428, %r415, %r411, %p318;
	add.f32 	%f773, %f742, %f744;
	setp.gt.f32 	%p319, %f773, %f734;
	selp.f32 	%f774, %f773, %f734, %p319;
	selp.b32 	%r429, %r415, %r412, %p319;
	add.f32 	%f775, %f742, %f745;
	setp.gt.f32 	%p320, %f775, %f736;
	selp.f32 	%f776, %f775, %f736, %p320;
	selp.b32 	%r430, %r415, %r413, %p320;
	add.f32 	%f777, %f742, %f746;
	setp.gt.f32 	%p321, %f777, %f738;
	selp.f32 	%f778, %f777, %f738, %p321;
	selp.b32 	%r431, %r415, %r414, %p321;
	add.s32 	%r432, %r708, 17;
	ld.shared.f32 	%f779, [%r24+4352];
	ld.shared.f32 	%f780, [%r24+4356];
	ld.shared.f32 	%f781, [%r24+4360];
	ld.shared.f32 	%f782, [%r24+4364];
	ld.shared.f32 	%f783, [%r25+68];
	ld.shared.f32 	%f784, [%r25+196];
	ld.shared.f32 	%f785, [%r25+324];
	ld.shared.f32 	%f786, [%r25+452];
	add.f32 	%f787, %f779, %f783;
	setp.gt.f32 	%p322, %f787, %f748;
	selp.f32 	%f788, %f787, %f748, %p322;
	selp.b32 	%r433, %r432, %r416, %p322;
	add.f32 	%f789, %f779, %f784;
	setp.gt.f32 	%p323, %f789, %f750;
	selp.f32 	%f790, %f789, %f750, %p323;
	selp.b32 	%r434, %r432, %r417, %p323;
	add.f32 	%f791, %f779, %f785;
	setp.gt.f32 	%p324, %f791, %f752;
	selp.f32 	%f792, %f791, %f752, %p324;
	selp.b32 	%r435, %r432, %r418, %p324;
	add.f32 	%f793, %f779, %f786;
	setp.gt.f32 	%p325, %f793, %f754;
	selp.f32 	%f794, %f793, %f754, %p325;
	selp.b32 	%r436, %r432, %r419, %p325;
	add.f32 	%f795, %f780, %f783;
	setp.gt.f32 	%p326, %f795, %f756;
	selp.f32 	%f796, %f795, %f756, %p326;
	selp.b32 	%r437, %r432, %r420, %p326;
	add.f32 	%f797, %f780, %f784;
	setp.gt.f32 	%p327, %f797, %f758;
	selp.f32 	%f798, %f797, %f758, %p327;
	selp.b32 	%r438, %r432, %r421, %p327;
	add.f32 	%f799, %f780, %f785;
	setp.gt.f32 	%p328, %f799, %f760;
	selp.f32 	%f800, %f799, %f760, %p328;
	selp.b32 	%r439, %r432, %r422, %p328;
	add.f32 	%f801, %f780, %f786;
	setp.gt.f32 	%p329, %f801, %f762;
	selp.f32 	%f802, %f801, %f762, %p329;
	selp.b32 	%r440, %r432, %r423, %p329;
	add.f32 	%f803, %f781, %f783;
	setp.gt.f32 	%p330, %f803, %f764;
	selp.f32 	%f804, %f803, %f764, %p330;
	selp.b32 	%r441, %r432, %r424, %p330;
	add.f32 	%f805, %f781, %f784;
	setp.gt.f32 	%p331, %f805, %f766;
	selp.f32 	%f806, %f805, %f766, %p331;
	selp.b32 	%r442, %r432, %r425, %p331;
	add.f32 	%f807, %f781, %f785;
	setp.gt.f32 	%p332, %f807, %f768;
	selp.f32 	%f808, %f807, %f768, %p332;
	selp.b32 	%r443, %r432, %r426, %p332;
	add.f32 	%f809, %f781, %f786;
	setp.gt.f32 	%p333, %f809, %f770;
	selp.f32 	%f810, %f809, %f770, %p333;
	selp.b32 	%r444, %r432, %r427, %p333;
	add.f32 	%f811, %f782, %f783;
	setp.gt.f32 	%p334, %f811, %f772;
	selp.f32 	%f812, %f811, %f772, %p334;
	selp.b32 	%r445, %r432, %r428, %p334;
	add.f32 	%f813, %f782, %f784;
	setp.gt.f32 	%p335, %f813, %f774;
	selp.f32 	%f814, %f813, %f774, %p335;
	selp.b32 	%r446, %r432, %r429, %p335;
	add.f32 	%f815, %f782, %f785;
	setp.gt.f32 	%p336, %f815, %f776;
	selp.f32 	%f816, %f815, %f776, %p336;
	selp.b32 	%r447, %r432, %r430, %p336;
	add.f32 	%f817, %f782, %f786;
	setp.gt.f32 	%p337, %f817, %f778;
	selp.f32 	%f818, %f817, %f778, %p337;
	selp.b32 	%r448, %r432, %r431, %p337;
	add.s32 	%r449, %r708, 18;
	ld.shared.f32 	%f819, [%r24+4608];
	ld.shared.f32 	%f820, [%r24+4612];
	ld.shared.f32 	%f821, [%r24+4616];
	ld.shared.f32 	%f822, [%r24+4620];
	ld.shared.f32 	%f823, [%r25+72];
	ld.shared.f32 	%f824, [%r25+200];
	ld.shared.f32 	%f825, [%r25+328];
	ld.shared.f32 	%f826, [%r25+456];
	add.f32 	%f827, %f819, %f823;
	setp.gt.f32 	%p338, %f827, %f788;
	selp.f32 	%f828, %f827, %f788, %p338;
	selp.b32 	%r450, %r449, %r433, %p338;
	add.f32 	%f829, %f819, %f824;
	setp.gt.f32 	%p339, %f829, %f790;
	selp.f32 	%f830, %f829, %f790, %p339;
	selp.b32 	%r451, %r449, %r434, %p339;
	add.f32 	%f831, %f819, %f825;
	setp.gt.f32 	%p340, %f831, %f792;
	selp.f32 	%f832, %f831, %f792, %p340;
	selp.b32 	%r452, %r449, %r435, %p340;
	add.f32 	%f833, %f819, %f826;
	setp.gt.f32 	%p341, %f833, %f794;
	selp.f32 	%f834, %f833, %f794, %p341;
	selp.b32 	%r453, %r449, %r436, %p341;
	add.f32 	%f835, %f820, %f823;
	setp.gt.f32 	%p342, %f835, %f796;
	selp.f32 	%f836, %f835, %f796, %p342;
	selp.b32 	%r454, %r449, %r437, %p342;
	add.f32 	%f837, %f820, %f824;
	setp.gt.f32 	%p343, %f837, %f798;
	selp.f32 	%f838, %f837, %f798, %p343;
	selp.b32 	%r455, %r449, %r438, %p343;
	add.f32 	%f839, %f820, %f825;
	setp.gt.f32 	%p344, %f839, %f800;
	selp.f32 	%f840, %f839, %f800, %p344;
	selp.b32 	%r456, %r449, %r439, %p344;
	add.f32 	%f841, %f820, %f826;
	setp.gt.f32 	%p345, %f841, %f802;
	selp.f32 	%f842, %f841, %f802, %p345;
	selp.b32 	%r457, %r449, %r440, %p345;
	add.f32 	%f843, %f821, %f823;
	setp.gt.f32 	%p346, %f843, %f804;
	selp.f32 	%f844, %f843, %f804, %p346;
	selp.b32 	%r458, %r449, %r441, %p346;
	add.f32 	%f845, %f821, %f824;
	setp.gt.f32 	%p347, %f845, %f806;
	selp.f32 	%f846, %f845, %f806, %p347;
	selp.b32 	%r459, %r449, %r442, %p347;
	add.f32 	%f847, %f821, %f825;
	setp.gt.f32 	%p348, %f847, %f808;
	selp.f32 	%f848, %f847, %f808, %p348;
	selp.b32 	%r460, %r449, %r443, %p348;
	add.f32 	%f849, %f821, %f826;
	setp.gt.f32 	%p349, %f849, %f810;
	selp.f32 	%f850, %f849, %f810, %p349;
	selp.b32 	%r461, %r449, %r444, %p349;
	add.f32 	%f851, %f822, %f823;
	setp.gt.f32 	%p350, %f851, %f812;
	selp.f32 	%f852, %f851, %f812, %p350;
	selp.b32 	%r462, %r449, %r445, %p350;
	add.f32 	%f853, %f822, %f824;
	setp.gt.f32 	%p351, %f853, %f814;
	selp.f32 	%f854, %f853, %f814, %p351;
	selp.b32 	%r463, %r449, %r446, %p351;
	add.f32 	%f855, %f822, %f825;
	setp.gt.f32 	%p352, %f855, %f816;
	selp.f32 	%f856, %f855, %f816, %p352;
	selp.b32 	%r464, %r449, %r447, %p352;
	add.f32 	%f857, %f822, %f826;
	setp.gt.f32 	%p353, %f857, %f818;
	selp.f32 	%f858, %f857, %f818, %p353;
	selp.b32 	%r465, %r449, %r448, %p353;
	add.s32 	%r466, %r708, 19;
	ld.shared.f32 	%f859, [%r24+4864];
	ld.shared.f32 	%f860, [%r24+4868];
	ld.shared.f32 	%f861, [%r24+4872];
	ld.shared.f32 	%f862, [%r24+4876];
	ld.shared.f32 	%f863, [%r25+76];
	ld.shared.f32 	%f864, [%r25+204];
	ld.shared.f32 	%f865, [%r25+332];
	ld.shared.f32 	%f866, [%r25+460];
	add.f32 	%f867, %f859, %f863;
	setp.gt.f32 	%p354, %f867, %f828;
	selp.f32 	%f868, %f867, %f828, %p354;
	selp.b32 	%r467, %r466, %r450, %p354;
	add.f32 	%f869, %f859, %f864;
	setp.gt.f32 	%p355, %f869, %f830;
	selp.f32 	%f870, %f869, %f830, %p355;
	selp.b32 	%r468, %r466, %r451, %p355;
	add.f32 	%f871, %f859, %f865;
	setp.gt.f32 	%p356, %f871, %f832;
	selp.f32 	%f872, %f871, %f832, %p356;
	selp.b32 	%r469, %r466, %r452, %p356;
	add.f32 	%f873, %f859, %f866;
	setp.gt.f32 	%p357, %f873, %f834;
	selp.f32 	%f874, %f873, %f834, %p357;
	selp.b32 	%r470, %r466, %r453, %p357;
	add.f32 	%f875, %f860, %f863;
	setp.gt.f32 	%p358, %f875, %f836;
	selp.f32 	%f876, %f875, %f836, %p358;
	selp.b32 	%r471, %r466, %r454, %p358;
	add.f32 	%f877, %f860, %f864;
	setp.gt.f32 	%p359, %f877, %f838;
	selp.f32 	%f878, %f877, %f838, %p359;
	selp.b32 	%r472, %r466, %r455, %p359;
	add.f32 	%f879, %f860, %f865;
	setp.gt.f32 	%p360, %f879, %f840;
	selp.f32 	%f880, %f879, %f840, %p360;
	selp.b32 	%r473, %r466, %r456, %p360;
	add.f32 	%f881, %f860, %f866;
	setp.gt.f32 	%p361, %f881, %f842;
	selp.f32 	%f882, %f881, %f842, %p361;
	selp.b32 	%r474, %r466, %r457, %p361;
	add.f32 	%f883, %f861, %f863;
	setp.gt.f32 	%p362, %f883, %f844;
	selp.f32 	%f884, %f883, %f844, %p362;
	selp.b32 	%r475, %r466, %r458, %p362;
	add.f32 	%f885, %f861, %f864;
	setp.gt.f32 	%p363, %f885, %f846;
	selp.f32 	%f886, %f885, %f846, %p363;
	selp.b32 	%r476, %r466, %r459, %p363;
	add.f32 	%f887, %f861, %f865;
	setp.gt.f32 	%p364, %f887, %f848;
	selp.f32 	%f888, %f887, %f848, %p364;
	selp.b32 	%r477, %r466, %r460, %p364;
	add.f32 	%f889, %f861, %f866;
	setp.gt.f32 	%p365, %f889, %f850;
	selp.f32 	%f890, %f889, %f850, %p365;
	selp.b32 	%r478, %r466, %r461, %p365;
	add.f32 	%f891, %f862, %f863;
	setp.gt.f32 	%p366, %f891, %f852;
	selp.f32 	%f892, %f891, %f852, %p366;
	selp.b32 	%r479, %r466, %r462, %p366;
	add.f32 	%f893, %f862, %f864;
	setp.gt.f32 	%p367, %f893, %f854;
	selp.f32 	%f894, %f893, %f854, %p367;
	selp.b32 	%r480, %r466, %r463, %p367;
	add.f32 	%f895, %f862, %f865;
	setp.gt.f32 	%p368, %f895, %f856;
	selp.f32 	%f896, %f895, %f856, %p368;
	selp.b32 	%r481, %r466, %r464, %p368;
	add.f32 	%f897, %f862, %f866;
	setp.gt.f32 	%p369, %f897, %f858;
	selp.f32 	%f898, %f897, %f858, %p369;
	selp.b32 	%r482, %r466, %r465, %p369;
	add.s32 	%r483, %r708, 20;
	ld.shared.f32 	%f899, [%r24+5120];
	ld.shared.f32 	%f900, [%r24+5124];
	ld.shared.f32 	%f901, [%r24+5128];
	ld.shared.f32 	%f902, [%r24+5132];
	ld.shared.f32 	%f903, [%r25+80];
	ld.shared.f32 	%f904, [%r25+208];
	ld.shared.f32 	%f905, [%r25+336];
	ld.shared.f32 	%f906, [%r25+464];
	add.f32 	%f907, %f899, %f903;
	setp.gt.f32 	%p370, %f907, %f868;
	selp.f32 	%f908, %f907, %f868, %p370;
	selp.b32 	%r484, %r483, %r467, %p370;
	add.f32 	%f909, %f899, %f904;
	setp.gt.f32 	%p371, %f909, %f870;
	selp.f32 	%f910, %f909, %f870, %p371;
	selp.b32 	%r485, %r483, %r468, %p371;
	add.f32 	%f911, %f899, %f905;
	setp.gt.f32 	%p372, %f911, %f872;
	selp.f32 	%f912, %f911, %f872, %p372;
	selp.b32 	%r486, %r483, %r469, %p372;
	add.f32 	%f913, %f899, %f906;
	setp.gt.f32 	%p373, %f913, %f874;
	selp.f32 	%f914, %f913, %f874, %p373;
	selp.b32 	%r487, %r483, %r470, %p373;
	add.f32 	%f915, %f900, %f903;
	setp.gt.f32 	%p374, %f915, %f876;
	selp.f32 	%f916, %f915, %f876, %p374;
	selp.b32 	%r488, %r483, %r471, %p374;
	add.f32 	%f917, %f900, %f904;
	setp.gt.f32 	%p375, %f917, %f878;
	selp.f32 	%f918, %f917, %f878, %p375;
	selp.b32 	%r489, %r483, %r472, %p375;
	add.f32 	%f919, %f900, %f905;
	setp.gt.f32 	%p376, %f919, %f880;
	selp.f32 	%f920, %f919, %f880, %p376;
	selp.b32 	%r490, %r483, %r473, %p376;
	add.f32 	%f921, %f900, %f906;
	setp.gt.f32 	%p377, %f921, %f882;
	selp.f32 	%f922, %f921, %f882, %p377;
	selp.b32 	%r491, %r483, %r474, %p377;
	add.f32 	%f923, %f901, %f903;
	setp.gt.f32 	%p378, %f923, %f884;
	selp.f32 	%f924, %f923, %f884, %p378;
	selp.b32 	%r492, %r483, %r475, %p378;
	add.f32 	%f925, %f901, %f904;
	setp.gt.f32 	%p379, %f925, %f886;
	selp.f32 	%f926, %f925, %f886, %p379;
	selp.b32 	%r493, %r483, %r476, %p379;
	add.f32 	%f927, %f901, %f905;
	setp.gt.f32 	%p380, %f927, %f888;
	selp.f32 	%f928, %f927, %f888, %p380;
	selp.b32 	%r494, %r483, %r477, %p380;
	add.f32 	%f929, %f901, %f906;
	setp.gt.f32 	%p381, %f929, %f890;
	selp.f32 	%f930, %f929, %f890, %p381;
	selp.b32 	%r495, %r483, %r478, %p381;
	add.f32 	%f931, %f902, %f903;
	setp.gt.f32 	%p382, %f931, %f892;
	selp.f32 	%f932, %f931, %f892, %p382;
	selp.b32 	%r496, %r483, %r479, %p382;
	add.f32 	%f933, %f902, %f904;
	setp.gt.f32 	%p383, %f933, %f894;
	selp.f32 	%f934, %f933, %f894, %p383;
	selp.b32 	%r497, %r483, %r480, %p383;
	add.f32 	%f935, %f902, %f905;
	setp.gt.f32 	%p384, %f935, %f896;
	selp.f32 	%f936, %f935, %f896, %p384;
	selp.b32 	%r498, %r483, %r481, %p384;
	add.f32 	%f937, %f902, %f906;
	setp.gt.f32 	%p385, %f937, %f898;
	selp.f32 	%f938, %f937, %f898, %p385;
	selp.b32 	%r499, %r483, %r482, %p385;
	add.s32 	%r500, %r708, 21;
	ld.shared.f32 	%f939, [%r24+5376];
	ld.shared.f32 	%f940, [%r24+5380];
	ld.shared.f32 	%f941, [%r24+5384];
	ld.shared.f32 	%f942, [%r24+5388];
	ld.shared.f32 	%f943, [%r25+84];
	ld.shared.f32 	%f944, [%r25+212];
	ld.shared.f32 	%f945, [%r25+340];
	ld.shared.f32 	%f946, [%r25+468];
	add.f32 	%f947, %f939, %f943;
	setp.gt.f32 	%p386, %f947, %f908;
	selp.f32 	%f948, %f947, %f908, %p386;
	selp.b32 	%r501, %r500, %r484, %p386;
	add.f32 	%f949, %f939, %f944;
	setp.gt.f32 	%p387, %f949, %f910;
	selp.f32 	%f950, %f949, %f910, %p387;
	selp.b32 	%r502, %r500, %r485, %p387;
	add.f32 	%f951, %f939, %f945;
	setp.gt.f32 	%p388, %f951, %f912;
	selp.f32 	%f952, %f951, %f912, %p388;
	selp.b32 	%r503, %r500, %r486, %p388;
	add.f32 	%f953, %f939, %f946;
	setp.gt.f32 	%p389, %f953, %f914;
	selp.f32 	%f954, %f953, %f914, %p389;
	selp.b32 	%r504, %r500, %r487, %p389;
	add.f32 	%f955, %f940, %f943;
	setp.gt.f32 	%p390, %f955, %f916;
	selp.f32 	%f956, %f955, %f916, %p390;
	selp.b32 	%r505, %r500, %r488, %p390;
	add.f32 	%f957, %f940, %f944;
	setp.gt.f32 	%p391, %f957, %f918;
	selp.f32 	%f958, %f957, %f918, %p391;
	selp.b32 	%r506, %r500, %r489, %p391;
	add.f32 	%f959, %f940, %f945;
	setp.gt.f32 	%p392, %f959, %f920;
	selp.f32 	%f960, %f959, %f920, %p392;
	selp.b32 	%r507, %r500, %r490, %p392;
	add.f32 	%f961, %f940, %f946;
	setp.gt.f32 	%p393, %f961, %f922;
	selp.f32 	%f962, %f961, %f922, %p393;
	selp.b32 	%r508, %r500, %r491, %p393;
	add.f32 	%f963, %f941, %f943;
	setp.gt.f32 	%p394, %f963, %f924;
	selp.f32 	%f964, %f963, %f924, %p394;
	selp.b32 	%r509, %r500, %r492, %p394;
	add.f32 	%f965, %f941, %f944;
	setp.gt.f32 	%p395, %f965, %f926;
	selp.f32 	%f966, %f965, %f926, %p395;
	selp.b32 	%r510, %r500, %r493, %p395;
	add.f32 	%f967, %f941, %f945;
	setp.gt.f32 	%p396, %f967, %f928;
	selp.f32 	%f968, %f967, %f928, %p396;
	selp.b32 	%r511, %r500, %r494, %p396;
	add.f32 	%f969, %f941, %f946;
	setp.gt.f32 	%p397, %f969, %f930;
	selp.f32 	%f970, %f969, %f930, %p397;
	selp.b32 	%r512, %r500, %r495, %p397;
	add.f32 	%f971, %f942, %f943;
	setp.gt.f32 	%p398, %f971, %f932;
	selp.f32 	%f972, %f971, %f932, %p398;
	selp.b32 	%r513, %r500, %r496, %p398;
	add.f32 	%f973, %f942, %f944;
	setp.gt.f32 	%p399, %f973, %f934;
	selp.f32 	%f974, %f973, %f934, %p399;
	selp.b32 	%r514, %r500, %r497, %p399;
	add.f32 	%f975, %f942, %f945;
	setp.gt.f32 	%p400, %f975, %f936;
	selp.f32 	%f976, %f975, %f936, %p400;
	selp.b32 	%r515, %r500, %r498, %p400;
	add.f32 	%f977, %f942, %f946;
	setp.gt.f32 	%p401, %f977, %f938;
	selp.f32 	%f978, %f977, %f938, %p401;
	selp.b32 	%r516, %r500, %r499, %p401;
	add.s32 	%r517, %r708, 22;
	ld.shared.f32 	%f979, [%r24+5632];
	ld.shared.f32 	%f980, [%r24+5636];
	ld.shared.f32 	%f981, [%r24+5640];
	ld.shared.f32 	%f982, [%r24+5644];
	ld.shared.f32 	%f983, [%r25+88];
	ld.shared.f32 	%f984, [%r25+216];
	ld.shared.f32 	%f985, [%r25+344];
	ld.shared.f32 	%f986, [%r25+472];
	add.f32 	%f987, %f979, %f983;
	setp.gt.f32 	%p402, %f987, %f948;
	selp.f32 	%f988, %f987, %f948, %p402;
	selp.b32 	%r518, %r517, %r501, %p402;
	add.f32 	%f989, %f979, %f984;
	setp.gt.f32 	%p403, %f989, %f950;
	selp.f32 	%f990, %f989, %f950, %p403;
	selp.b32 	%r519, %r517, %r502, %p403;
	add.f32 	%f991, %f979, %f985;
	setp.gt.f32 	%p404, %f991, %f952;
	selp.f32 	%f992, %f991, %f952, %p404;
	selp.b32 	%r520, %r517, %r503, %p404;
	add.f32 	%f993, %f979, %f986;
	setp.gt.f32 	%p405, %f993, %f954;
	selp.f32 	%f994, %f993, %f954, %p405;
	selp.b32 	%r521, %r517, %r504, %p405;
	add.f32 	%f995, %f980, %f983;
	setp.gt.f32 	%p406, %f995, %f956;
	selp.f32 	%f996, %f995, %f956, %p406;
	selp.b32 	%r522, %r517, %r505, %p406;
	add.f32 	%f997, %f980, %f984;
	setp.gt.f32 	%p407, %f997, %f958;
	selp.f32 	%f998, %f997, %f958, %p407;
	selp.b32 	%r523, %r517, %r506, %p407;
	add.f32 	%f999, %f980, %f985;
	setp.gt.f32 	%p408, %f999, %f960;
	selp.f32 	%f1000, %f999, %f960, %p408;
	selp.b32 	%r524, %r517, %r507, %p408;
	add.f32 	%f1001, %f980, %f986;
	setp.gt.f32 	%p409, %f1001, %f962;
	selp.f32 	%f1002, %f1001, %f962, %p409;
	selp.b32 	%r525, %r517, %r508, %p409;
	add.f32 	%f1003, %f981, %f983;
	setp.gt.f32 	%p410, %f1003, %f964;
	selp.f32 	%f1004, %f1003, %f964, %p410;
	selp.b32 	%r526, %r517, %r509, %p410;
	add.f32 	%f1005, %f981, %f984;
	setp.gt.f32 	%p411, %f1005, %f966;
	selp.f32 	%f1006, %f1005, %f966, %p411;
	selp.b32 	%r527, %r517, %r510, %p411;
	add.f32 	%f1007, %f981, %f985;
	setp.gt.f32 	%p412, %f1007, %f968;
	selp.f32 	%f1008, %f1007, %f968, %p412;
	selp.b32 	%r528, %r517, %r511, %p412;
	add.f32 	%f1009, %f981, %f986;
	setp.gt.f32 	%p413, %f1009, %f970;
	selp.f32 	%f1010, %f1009, %f970, %p413;
	selp.b32 	%r529, %r517, %r512, %p413;
	add.f32 	%f1011, %f982, %f983;
	setp.gt.f32 	%p414, %f1011, %f972;
	selp.f32 	%f1012, %f1011, %f972, %p414;
	selp.b32 	%r530, %r517, %r513, %p414;
	add.f32 	%f1013, %f982, %f984;
	setp.gt.f32 	%p415, %f1013, %f974;
	selp.f32 	%f1014, %f1013, %f974, %p415;
	selp.b32 	%r531, %r517, %r514, %p415;
	add.f32 	%f1015, %f982, %f985;
	setp.gt.f32 	%p416, %f1015, %f976;
	selp.f32 	%f1016, %f1015, %f976, %p416;
	selp.b32 	%r532, %r517, %r515, %p416;
	add.f32 	%f1017, %f982, %f986;
	setp.gt.f32 	%p417, %f1017, %f978;
	selp.f32 	%f1018, %f1017, %f978, %p417;
	selp.b32 	%r533, %r517, %r516, %p417;
	add.s32 	%r534, %r708, 23;
	ld.shared.f32 	%f1019, [%r24+5888];
	ld.shared.f32 	%f1020, [%r24+5892];
	ld.shared.f32 	%f1021, [%r24+5896];
	ld.shared.f32 	%f1022, [%r24+5900];
	ld.shared.f32 	%f1023, [%r25+92];
	ld.shared.f32 	%f1024, [%r25+220];
	ld.shared.f32 	%f1025, [%r25+348];
	ld.shared.f32 	%f1026, [%r25+476];
	add.f32 	%f1027, %f1019, %f1023;
	setp.gt.f32 	%p418, %f1027, %f988;
	selp.f32 	%f1028, %f1027, %f988, %p418;
	selp.b32 	%r535, %r534, %r518, %p418;
	add.f32 	%f1029, %f1019, %f1024;
	setp.gt.f32 	%p419, %f1029, %f990;
	selp.f32 	%f1030, %f1029, %f990, %p419;
	selp.b32 	%r536, %r534, %r519, %p419;
	add.f32 	%f1031, %f1019, %f1025;
	setp.gt.f32 	%p420, %f1031, %f992;
	selp.f32 	%f1032, %f1031, %f992, %p420;
	selp.b32 	%r537, %r534, %r520, %p420;
	add.f32 	%f1033, %f1019, %f1026;
	setp.gt.f32 	%p421, %f1033, %f994;
	selp.f32 	%f1034, %f1033, %f994, %p421;
	selp.b32 	%r538, %r534, %r521, %p421;
	add.f32 	%f1035, %f1020, %f1023;
	setp.gt.f32 	%p422, %f1035, %f996;
	selp.f32 	%f1036, %f1035, %f996, %p422;
	selp.b32 	%r539, %r534, %r522, %p422;
	add.f32 	%f1037, %f1020, %f1024;
	setp.gt.f32 	%p423, %f1037, %f998;
	selp.f32 	%f1038, %f1037, %f998, %p423;
	selp.b32 	%r540, %r534, %r523, %p423;
	add.f32 	%f1039, %f1020, %f1025;
	setp.gt.f32 	%p424, %f1039, %f1000;
	selp.f32 	%f1040, %f1039, %f1000, %p424;
	selp.b32 	%r541, %r534, %r524, %p424;
	add.f32 	%f1041, %f1020, %f1026;
	setp.gt.f32 	%p425, %f1041, %f1002;
	selp.f32 	%f1042, %f1041, %f1002, %p425;
	selp.b32 	%r542, %r534, %r525, %p425;
	add.f32 	%f1043, %f1021, %f1023;
	setp.gt.f32 	%p426, %f1043, %f1004;
	selp.f32 	%f1044, %f1043, %f1004, %p426;
	selp.b32 	%r543, %r534, %r526, %p426;
	add.f32 	%f1045, %f1021, %f1024;
	setp.gt.f32 	%p427, %f1045, %f1006;
	selp.f32 	%f1046, %f1045, %f1006, %p427;
	selp.b32 	%r544, %r534, %r527, %p427;
	add.f32 	%f1047, %f1021, %f1025;
	setp.gt.f32 	%p428, %f1047, %f1008;
	selp.f32 	%f1048, %f1047, %f1008, %p428;
	selp.b32 	%r545, %r534, %r528, %p428;
	add.f32 	%f1049, %f1021, %f1026;
	setp.gt.f32 	%p429, %f1049, %f1010;
	selp.f32 	%f1050, %f1049, %f1010, %p429;
	selp.b32 	%r546, %r534, %r529, %p429;
	add.f32 	%f1051, %f1022, %f1023;
	setp.gt.f32 	%p430, %f1051, %f1012;
	selp.f32 	%f1052, %f1051, %f1012, %p430;
	selp.b32 	%r547, %r534, %r530, %p430;
	add.f32 	%f1053, %f1022, %f1024;
	setp.gt.f32 	%p431, %f1053, %f1014;
	selp.f32 	%f1054, %f1053, %f1014, %p431;
	selp.b32 	%r548, %r534, %r531, %p431;
	add.f32 	%f1055, %f1022, %f1025;
	setp.gt.f32 	%p432, %f1055, %f1016;
	selp.f32 	%f1056, %f1055, %f1016, %p432;
	selp.b32 	%r549, %r534, %r532, %p432;
	add.f32 	%f1057, %f1022, %f1026;
	setp.gt.f32 	%p433, %f1057, %f1018;
	selp.f32 	%f1058, %f1057, %f1018, %p433;
	selp.b32 	%r550, %r534, %r533, %p433;
	add.s32 	%r551, %r708, 24;
	ld.shared.f32 	%f1059, [%r24+6144];
	ld.shared.f32 	%f1060, [%r24+6148];
	ld.shared.f32 	%f1061, [%r24+6152];
	ld.shared.f32 	%f1062, [%r24+6156];
	ld.shared.f32 	%f1063, [%r25+96];
	ld.shared.f32 	%f1064, [%r25+224];
	ld.shared.f32 	%f1065, [%r25+352];
	ld.shared.f32 	%f1066, [%r25+480];
	add.f32 	%f1067, %f1059, %f1063;
	setp.gt.f32 	%p434, %f1067, %f1028;
	selp.f32 	%f1068, %f1067, %f1028, %p434;
	selp.b32 	%r552, %r551, %r535, %p434;
	add.f32 	%f1069, %f1059, %f1064;
	setp.gt.f32 	%p435, %f1069, %f1030;
	selp.f32 	%f1070, %f1069, %f1030, %p435;
	selp.b32 	%r553, %r551, %r536, %p435;
	add.f32 	%f1071, %f1059, %f1065;
	setp.gt.f32 	%p436, %f1071, %f1032;
	selp.f32 	%f1072, %f1071, %f1032, %p436;
	selp.b32 	%r554, %r551, %r537, %p436;
	add.f32 	%f1073, %f1059, %f1066;
	setp.gt.f32 	%p437, %f1073, %f1034;
	selp.f32 	%f1074, %f1073, %f1034, %p437;
	selp.b32 	%r555, %r551, %r538, %p437;
	add.f32 	%f1075, %f1060, %f1063;
	setp.gt.f32 	%p438, %f1075, %f1036;
	selp.f32 	%f1076, %f1075, %f1036, %p438;
	selp.b32 	%r556, %r551, %r539, %p438;
	add.f32 	%f1077, %f1060, %f1064;
	setp.gt.f32 	%p439, %f1077, %f1038;
	selp.f32 	%f1078, %f1077, %f1038, %p439;
	selp.b32 	%r557, %r551, %r540, %p439;
	add.f32 	%f1079, %f1060, %f1065;
	setp.gt.f32 	%p440, %f1079, %f1040;
	selp.f32 	%f1080, %f1079, %f1040, %p440;
	selp.b32 	%r558, %r551, %r541, %p440;
	add.f32 	%f1081, %f1060, %f1066;
	setp.gt.f32 	%p441, %f1081, %f1042;
	selp.f32 	%f1082, %f1081, %f1042, %p441;
	selp.b32 	%r559, %r551, %r542, %p441;
	add.f32 	%f1083, %f1061, %f1063;
	setp.gt.f32 	%p442, %f1083, %f1044;
	selp.f32 	%f1084, %f1083, %f1044, %p442;
	selp.b32 	%r560, %r551, %r543, %p442;
	add.f32 	%f1085, %f1061, %f1064;
	setp.gt.f32 	%p443, %f1085, %f1046;
	selp.f32 	%f1086, %f1085, %f1046, %p443;
	selp.b32 	%r561, %r551, %r544, %p443;
	add.f32 	%f1087, %f1061, %f1065;
	setp.gt.f32 	%p444, %f1087, %f1048;
	selp.f32 	%f1088, %f1087, %f1048, %p444;
	selp.b32 	%r562, %r551, %r545, %p444;
	add.f32 	%f1089, %f1061, %f1066;
	setp.gt.f32 	%p445, %f1089, %f1050;
	selp.f32 	%f1090, %f1089, %f1050, %p445;
	selp.b32 	%r563, %r551, %r546, %p445;
	add.f32 	%f1091, %f1062, %f1063;
	setp.gt.f32 	%p446, %f1091, %f1052;
	selp.f32 	%f1092, %f1091, %f1052, %p446;
	selp.b32 	%r564, %r551, %r547, %p446;
	add.f32 	%f1093, %f1062, %f1064;
	setp.gt.f32 	%p447, %f1093, %f1054;
	selp.f32 	%f1094, %f1093, %f1054, %p447;
	selp.b32 	%r565, %r551, %r548, %p447;
	add.f32 	%f1095, %f1062, %f1065;
	setp.gt.f32 	%p448, %f1095, %f1056;
	selp.f32 	%f1096, %f1095, %f1056, %p448;
	selp.b32 	%r566, %r551, %r549, %p448;
	add.f32 	%f1097, %f1062, %f1066;
	setp.gt.f32 	%p449, %f1097, %f1058;
	selp.f32 	%f1098, %f1097, %f1058, %p449;
	selp.b32 	%r567, %r551, %r550, %p449;
	add.s32 	%r568, %r708, 25;
	ld.shared.f32 	%f1099, [%r24+6400];
	ld.shared.f32 	%f1100, [%r24+6404];
	ld.shared.f32 	%f1101, [%r24+6408];
	ld.shared.f32 	%f1102, [%r24+6412];
	ld.shared.f32 	%f1103, [%r25+100];
	ld.shared.f32 	%f1104, [%r25+228];
	ld.shared.f32 	%f1105, [%r25+356];
	ld.shared.f32 	%f1106, [%r25+484];
	add.f32 	%f1107, %f1099, %f1103;
	setp.gt.f32 	%p450, %f1107, %f1068;
	selp.f32 	%f1108, %f1107, %f1068, %p450;
	selp.b32 	%r569, %r568, %r552, %p450;
	add.f32 	%f1109, %f1099, %f1104;
	setp.gt.f32 	%p451, %f1109, %f1070;
	selp.f32 	%f1110, %f1109, %f1070, %p451;
	selp.b32 	%r570, %r568, %r553, %p451;
	add.f32 	%f1111, %f1099, %f1105;
	setp.gt.f32 	%p452, %f1111, %f1072;
	selp.f32 	%f1112, %f1111, %f1072, %p452;
	selp.b32 	%r571, %r568, %r554, %p452;
	add.f32 	%f1113, %f1099, %f1106;
	setp.gt.f32 	%p453, %f1113, %f1074;
	selp.f32 	%f1114, %f1113, %f1074, %p453;
	selp.b32 	%r572, %r568, %r555, %p453;
	add.f32 	%f1115, %f1100, %f1103;
	setp.gt.f32 	%p454, %f1115, %f1076;
	selp.f32 	%f1116, %f1115, %f1076, %p454;
	selp.b32 	%r573, %r568, %r556, %p454;
	add.f32 	%f1117, %f1100, %f1104;
	setp.gt.f32 	%p455, %f1117, %f1078;
	selp.f32 	%f1118, %f1117, %f1078, %p455;
	selp.b32 	%r574, %r568, %r557, %p455;
	add.f32 	%f1119, %f1100, %f1105;
	setp.gt.f32 	%p456, %f1119, %f1080;
	selp.f32 	%f1120, %f1119, %f1080, %p456;
	selp.b32 	%r575, %r568, %r558, %p456;
	add.f32 	%f1121, %f1100, %f1106;
	setp.gt.f32 	%p457, %f1121, %f1082;
	selp.f32 	%f1122, %f1121, %f1082, %p457;
	selp.b32 	%r576, %r568, %r559, %p457;
	add.f32 	%f1123, %f1101, %f1103;
	setp.gt.f32 	%p458, %f1123, %f1084;
	selp.f32 	%f1124, %f1123, %f1084, %p458;
	selp.b32 	%r577, %r568, %r560, %p458;
	add.f32 	%f1125, %f1101, %f1104;
	setp.gt.f32 	%p459, %f1125, %f1086;
	selp.f32 	%f1126, %f1125, %f1086, %p459;
	selp.b32 	%r578, %r568, %r561, %p459;
	add.f32 	%f1127, %f1101, %f1105;
	setp.gt.f32 	%p460, %f1127, %f1088;
	selp.f32 	%f1128, %f1127, %f1088, %p460;
	selp.b32 	%r579, %r568, %r562, %p460;
	add.f32 	%f1129, %f1101, %f1106;
	setp.gt.f32 	%p461, %f1129, %f1090;
	selp.f32 	%f1130, %f1129, %f1090, %p461;
	selp.b32 	%r580, %r568, %r563, %p461;
	add.f32 	%f1131, %f1102, %f1103;
	setp.gt.f32 	%p462, %f1131, %f1092;
	selp.f32 	%f1132, %f1131, %f1092, %p462;
	selp.b32 	%r581, %r568, %r564, %p462;
	add.f32 	%f1133, %f1102, %f1104;
	setp.gt.f32 	%p463, %f1133, %f1094;
	selp.f32 	%f1134, %f1133, %f1094, %p463;
	selp.b32 	%r582, %r568, %r565, %p463;
	add.f32 	%f1135, %f1102, %f1105;
	setp.gt.f32 	%p464, %f1135, %f1096;
	selp.f32 	%f1136, %f1135, %f1096, %p464;
	selp.b32 	%r583, %r568, %r566, %p464;
	add.f32 	%f1137, %f1102, %f1106;
	setp.gt.f32 	%p465, %f1137, %f1098;
	selp.f32 	%f1138, %f1137, %f1098, %p465;
	selp.b32 	%r584, %r568, %r567, %p465;
	add.s32 	%r585, %r708, 26;
	ld.shared.f32 	%f1139, [%r24+6656];
	ld.shared.f32 	%f1140, [%r24+6660];
	ld.shared.f32 	%f1141, [%r24+6664];
	ld.shared.f32 	%f1142, [%r24+6668];
	ld.shared.f32 	%f1143, [%r25+104];
	ld.shared.f32 	%f1144, [%r25+232];
	ld.shared.f32 	%f1145, [%r25+360];
	ld.shared.f32 	%f1146, [%r25+488];
	add.f32 	%f1147, %f1139, %f1143;
	setp.gt.f32 	%p466, %f1147, %f1108;
	selp.f32 	%f1148, %f1147, %f1108, %p466;
	selp.b32 	%r586, %r585, %r569, %p466;
	add.f32 	%f1149, %f1139, %f1144;
	setp.gt.f32 	%p467, %f1149, %f1110;
	selp.f32 	%f1150, %f1149, %f1110, %p467;
	selp.b32 	%r587, %r585, %r570, %p467;
	add.f32 	%f1151, %f1139, %f1145;
	setp.gt.f32 	%p468, %f1151, %f1112;
	selp.f32 	%f1152, %f1151, %f1112, %p468;
	selp.b32 	%r588, %r585, %r571, %p468;
	add.f32 	%f1153, %f1139, %f1146;
	setp.gt.f32 	%p469, %f1153, %f1114;
	selp.f32 	%f1154, %f1153, %f1114, %p469;
	selp.b32 	%r589, %r585, %r572, %p469;
	add.f32 	%f1155, %f1140, %f1143;
	setp.gt.f32 	%p470, %f1155, %f1116;
	selp.f32 	%f1156, %f1155, %f1116, %p470;
	selp.b32 	%r590, %r585, %r573, %p470;
	add.f32 	%f1157, %f1140, %f1144;
	setp.gt.f32 	%p471, %f1157, %f1118;
	selp.f32 	%f1158, %f1157, %f1118, %p471;
	selp.b32 	%r591, %r585, %r574, %p471;
	add.f32 	%f1159, %f1140, %f1145;
	setp.gt.f32 	%p472, %f1159, %f1120;
	selp.f32 	%f1160, %f1159, %f1120, %p472;
	selp.b32 	%r592, %r585, %r575, %p472;
	add.f32 	%f1161, %f1140, %f1146;
	setp.gt.f32 	%p473, %f1161, %f1122;
	selp.f32 	%f1162, %f1161, %f1122, %p473;
	selp.b32 	%r593, %r585, %r576, %p473;
	add.f32 	%f1163, %f1141, %f1143;
	setp.gt.f32 	%p474, %f1163, %f1124;
	selp.f32 	%f1164, %f1163, %f1124, %p474;
	selp.b32 	%r594, %r585, %r577, %p474;
	add.f32 	%f1165, %f1141, %f1144;
	setp.gt.f32 	%p475, %f1165, %f1126;
	selp.f32 	%f1166, %f1165, %f1126, %p475;
	selp.b32 	%r595, %r585, %r578, %p475;
	add.f32 	%f1167, %f1141, %f1145;
	setp.gt.f32 	%p476, %f1167, %f1128;
	selp.f32 	%f1168, %f1167, %f1128, %p476;
	selp.b32 	%r596, %r585, %r579, %p476;
	add.f32 	%f1169, %f1141, %f1146;
	setp.gt.f32 	%p477, %f1169, %f1130;
	selp.f32 	%f1170, %f1169, %f1130, %p477;
	selp.b32 	%r597, %r585, %r580, %p477;
	add.f32 	%f1171, %f1142, %f1143;
	setp.gt.f32 	%p478, %f1171, %f1132;
	selp.f32 	%f1172, %f1171, %f1132, %p478;
	selp.b32 	%r598, %r585, %r581, %p478;
	add.f32 	%f1173, %f1142, %f1144;
	setp.gt.f32 	%p479, %f1173, %f1134;
	selp.f32 	%f1174, %f1173, %f1134, %p479;
	selp.b32 	%r599, %r585, %r582, %p479;
	add.f32 	%f1175, %f1142, %f1145;
	setp.gt.f32 	%p480, %f1175, %f1136;
	selp.f32 	%f1176, %f1175, %f1136, %p480;
	selp.b32 	%r600, %r585, %r583, %p480;
	add.f32 	%f1177, %f1142, %f1146;
	setp.gt.f32 	%p481, %f1177, %f1138;
	selp.f32 	%f1178, %f1177, %f1138, %p481;
	selp.b32 	%r601, %r585, %r584, %p481;
	add.s32 	%r602, %r708, 27;
	ld.shared.f32 	%f1179, [%r24+6912];
	ld.shared.f32 	%f1180, [%r24+6916];
	ld.shared.f32 	%f1181, [%r24+6920];
	ld.shared.f32 	%f1182, [%r24+6924];
	ld.shared.f32 	%f1183, [%r25+108];
	ld.shared.f32 	%f1184, [%r25+236];
	ld.shared.f32 	%f1185, [%r25+364];
	ld.shared.f32 	%f1186, [%r25+492];
	add.f32 	%f1187, %f1179, %f1183;
	setp.gt.f32 	%p482, %f1187, %f1148;
	selp.f32 	%f1188, %f1187, %f1148, %p482;
	selp.b32 	%r603, %r602, %r586, %p482;
	add.f32 	%f1189, %f1179, %f1184;
	setp.gt.f32 	%p483, %f1189, %f1150;
	selp.f32 	%f1190, %f1189, %f1150, %p483;
	selp.b32 	%r604, %r602, %r587, %p483;
	add.f32 	%f1191, %f1179, %f1185;
	setp.gt.f32 	%p484, %f1191, %f1152;
	selp.f32 	%f1192, %f1191, %f1152, %p484;
	selp.b32 	%r605, %r602, %r588, %p484;
	add.f32 	%f1193, %f1179, %f1186;
	setp.gt.f32 	%p485, %f1193, %f1154;
	selp.f32 	%f1194, %f1193, %f1154, %p485;
	selp.b32 	%r606, %r602, %r589, %p485;
	add.f32 	%f1195, %f1180, %f1183;
	setp.gt.f32 	%p486, %f1195, %f1156;
	selp.f32 	%f1196, %f1195, %f1156, %p486;
	selp.b32 	%r607, %r602, %r590, %p486;
	add.f32 	%f1197, %f1180, %f1184;
	setp.gt.f32 	%p487, %f1197, %f1158;
	selp.f32 	%f1198, %f1197, %f1158, %p487;
	selp.b32 	%r608, %r602, %r591, %p487;
	add.f32 	%f1199, %f1180, %f1185;
	setp.gt.f32 	%p488, %f1199, %f1160;
	selp.f32 	%f1200, %f1199, %f1160, %p488;
	selp.b32 	%r609, %r602, %r592, %p488;
	add.f32 	%f1201, %f1180, %f1186;
	setp.gt.f32 	%p489, %f1201, %f1162;
	selp.f32 	%f1202, %f1201, %f1162, %p489;
	selp.b32 	%r610, %r602, %r593, %p489;
	add.f32 	%f1203, %f1181, %f1183;
	setp.gt.f32 	%p490, %f1203, %f1164;
	selp.f32 	%f1204, %f1203, %f1164, %p490;
	selp.b32 	%r611, %r602, %r594, %p490;
	add.f32 	%f1205, %f1181, %f1184;
	setp.gt.f32 	%p491, %f1205, %f1166;
	selp.f32 	%f1206, %f1205, %f1166, %p491;
	selp.b32 	%r612, %r602, %r595, %p491;
	add.f32 	%f1207, %f1181, %f1185;
	setp.gt.f32 	%p492, %f1207, %f1168;
	selp.f32 	%f1208, %f1207, %f1168, %p492;
	selp.b32 	%r613, %r602, %r596, %p492;
	add.f32 	%f1209, %f1181, %f1186;
	setp.gt.f32 	%p493, %f1209, %f1170;
	selp.f32 	%f1210, %f1209, %f1170, %p493;
	selp.b32 	%r614, %r602, %r597, %p493;
	add.f32 	%f1211, %f1182, %f1183;
	setp.gt.f32 	%p494, %f1211, %f1172;
	selp.f32 	%f1212, %f1211, %f1172, %p494;
	selp.b32 	%r615, %r602, %r598, %p494;
	add.f32 	%f1213, %f1182, %f1184;
	setp.gt.f32 	%p495, %f1213, %f1174;
	selp.f32 	%f1214, %f1213, %f1174, %p495;
	selp.b32 	%r616, %r602, %r599, %p495;
	add.f32 	%f1215, %f1182, %f1185;
	setp.gt.f32 	%p496, %f1215, %f1176;
	selp.f32 	%f1216, %f1215, %f1176, %p496;
	selp.b32 	%r617, %r602, %r600, %p496;
	add.f32 	%f1217, %f1182, %f1186;
	setp.gt.f32 	%p497, %f1217, %f1178;
	selp.f32 	%f1218, %f1217, %f1178, %p497;
	selp.b32 	%r618, %r602, %r601, %p497;
	add.s32 	%r619, %r708, 28;
	ld.shared.f32 	%f1219, [%r24+7168];
	ld.shared.f32 	%f1220, [%r24+7172];
	ld.shared.f32 	%f1221, [%r24+7176];
	ld.shared.f32 	%f1222, [%r24+7180];
	ld.shared.f32 	%f1223, [%r25+112];
	ld.shared.f32 	%f1224, [%r25+240];
	ld.shared.f32 	%f1225, [%r25+368];
	ld.shared.f32 	%f1226, [%r25+496];
	add.f32 	%f1227, %f1219, %f1223;
	setp.gt.f32 	%p498, %f1227, %f1188;
	selp.f32 	%f1228, %f1227, %f1188, %p498;
	selp.b32 	%r620, %r619, %r603, %p498;
	add.f32 	%f1229, %f1219, %f1224;
	setp.gt.f32 	%p499, %f1229, %f1190;
	selp.f32 	%f1230, %f1229, %f1190, %p499;
	selp.b32 	%r621, %r619, %r604, %p499;
	add.f32 	%f1231, %f1219, %f1225;
	setp.gt.f32 	%p500, %f1231, %f1192;
	selp.f32 	%f1232, %f1231, %f1192, %p500;
	selp.b32 	%r622, %r619, %r605, %p500;
	add.f32 	%f1233, %f1219, %f1226;
	setp.gt.f32 	%p501, %f1233, %f1194;
	selp.f32 	%f1234, %f1233, %f1194, %p501;
	selp.b32 	%r623, %r619, %r606, %p501;
	add.f32 	%f1235, %f1220, %f1223;
	setp.gt.f32 	%p502, %f1235, %f1196;
	selp.f32 	%f1236, %f1235, %f1196, %p502;
	selp.b32 	%r624, %r619, %r607, %p502;
	add.f32 	%f1237, %f1220, %f1224;
	setp.gt.f32 	%p503, %f1237, %f1198;
	selp.f32 	%f1238, %f1237, %f1198, %p503;
	selp.b32 	%r625, %r619, %r608, %p503;
	add.f32 	%f1239, %f1220, %f1225;
	setp.gt.f32 	%p504, %f1239, %f1200;
	selp.f32 	%f1240, %f1239, %f1200, %p504;
	selp.b32 	%r626, %r619, %r609, %p504;
	add.f32 	%f1241, %f1220, %f1226;
	setp.gt.f32 	%p505, %f1241, %f1202;
	selp.f32 	%f1242, %f1241, %f1202, %p505;
	selp.b32 	%r627, %r619, %r610, %p505;
	add.f32 	%f1243, %f1221, %f1223;
	setp.gt.f32 	%p506, %f1243, %f1204;
	selp.f32 	%f1244, %f1243, %f1204, %p506;
	selp.b32 	%r628, %r619, %r611, %p506;
	add.f32 	%f1245, %f1221, %f1224;
	setp.gt.f32 	%p507, %f1245, %f1206;
	selp.f32 	%f1246, %f1245, %f1206, %p507;
	selp.b32 	%r629, %r619, %r612, %p507;
	add.f32 	%f1247, %f1221, %f1225;
	setp.gt.f32 	%p508, %f1247, %f1208;
	selp.f32 	%f1248, %f1247, %f1208, %p508;
	selp.b32 	%r630, %r619, %r613, %p508;
	add.f32 	%f1249, %f1221, %f1226;
	setp.gt.f32 	%p509, %f1249, %f1210;
	selp.f32 	%f1250, %f1249, %f1210, %p509;
	selp.b32 	%r631, %r619, %r614, %p509;
	add.f32 	%f1251, %f1222, %f1223;
	setp.gt.f32 	%p510, %f1251, %f1212;
	selp.f32 	%f1252, %f1251, %f1212, %p510;
	selp.b32 	%r632, %r619, %r615, %p510;
	add.f32 	%f1253, %f1222, %f1224;
	setp.gt.f32 	%p511, %f1253, %f1214;
	selp.f32 	%f1254, %f1253, %f1214, %p511;
	selp.b32 	%r633, %r619, %r616, %p511;
	add.f32 	%f1255, %f1222, %f1225;
	setp.gt.f32 	%p512, %f1255, %f1216;
	selp.f32 	%f1256, %f1255, %f1216, %p512;
	selp.b32 	%r634, %r619, %r617, %p512;
	add.f32 	%f1257, %f1222, %f1226;
	setp.gt.f32 	%p513, %f1257, %f1218;
	selp.f32 	%f1258, %f1257, %f1218, %p513;
	selp.b32 	%r635, %r619, %r618, %p513;
	add.s32 	%r636, %r708, 29;
	ld.shared.f32 	%f1259, [%r24+7424];
	ld.shared.f32 	%f1260, [%r24+7428];
	ld.shared.f32 	%f1261, [%r24+7432];
	ld.shared.f32 	%f1262, [%r24+7436];
	ld.shared.f32 	%f1263, [%r25+116];
	ld.shared.f32 	%f1264, [%r25+244];
	ld.shared.f32 	%f1265, [%r25+372];
	ld.shared.f32 	%f1266, [%r25+500];
	add.f32 	%f1267, %f1259, %f1263;
	setp.gt.f32 	%p514, %f1267, %f1228;
	selp.f32 	%f1268, %f1267, %f1228, %p514;
	selp.b32 	%r637, %r636, %r620, %p514;
	add.f32 	%f1269, %f1259, %f1264;
	setp.gt.f32 	%p515, %f1269, %f1230;
	selp.f32 	%f1270, %f1269, %f1230, %p515;
	selp.b32 	%r638, %r636, %r621, %p515;
	add.f32 	%f1271, %f1259, %f1265;
	setp.gt.f32 	%p516, %f1271, %f1232;
	selp.f32 	%f1272, %f1271, %f1232, %p516;
	selp.b32 	%r639, %r636, %r622, %p516;
	add.f32 	%f1273, %f1259, %f1266;
	setp.gt.f32 	%p517, %f1273, %f1234;
	selp.f32 	%f1274, %f1273, %f1234, %p517;
	selp.b32 	%r640, %r636, %r623, %p517;
	add.f32 	%f1275, %f1260, %f1263;
	setp.gt.f32 	%p518, %f1275, %f1236;
	selp.f32 	%f1276, %f1275, %f1236, %p518;
	selp.b32 	%r641, %r636, %r624, %p518;
	add.f32 	%f1277, %f1260, %f1264;
	setp.gt.f32 	%p519, %f1277, %f1238;
	selp.f32 	%f1278, %f1277, %f1238, %p519;
	selp.b32 	%r642, %r636, %r625, %p519;
	add.f32 	%f1279, %f1260, %f1265;
	setp.gt.f32 	%p520, %f1279, %f1240;
	selp.f32 	%f1280, %f1279, %f1240, %p520;
	selp.b32 	%r643, %r636, %r626, %p520;
	add.f32 	%f1281, %f1260, %f1266;
	setp.gt.f32 	%p521, %f1281, %f1242;
	selp.f32 	%f1282, %f1281, %f1242, %p521;
	selp.b32 	%r644, %r636, %r627, %p521;
	add.f32 	%f1283, %f1261, %f1263;
	setp.gt.f32 	%p522, %f1283, %f1244;
	selp.f32 	%f1284, %f1283, %f1244, %p522;
	selp.b32 	%r645, %r636, %r628, %p522;
	add.f32 	%f1285, %f1261, %f1264;
	setp.gt.f32 	%p523, %f1285, %f1246;
	selp.f32 	%f1286, %f1285, %f1246, %p523;
	selp.b32 	%r646, %r636, %r629, %p523;
	add.f32 	%f1287, %f1261, %f1265;
	setp.gt.f32 	%p524, %f1287, %f1248;
	selp.f32 	%f1288, %f1287, %f1248, %p524;
	selp.b32 	%r647, %r636, %r630, %p524;
	add.f32 	%f1289, %f1261, %f1266;
	setp.gt.f32 	%p525, %f1289, %f1250;
	selp.f32 	%f1290, %f1289, %f1250, %p525;
	selp.b32 	%r648, %r636, %r631, %p525;
	add.f32 	%f1291, %f1262, %f1263;
	setp.gt.f32 	%p526, %f1291, %f1252;
	selp.f32 	%f1292, %f1291, %f1252, %p526;
	selp.b32 	%r649, %r636, %r632, %p526;
	add.f32 	%f1293, %f1262, %f1264;
	setp.gt.f32 	%p527, %f1293, %f1254;
	selp.f32 	%f1294, %f1293, %f1254, %p527;
	selp.b32 	%r650, %r636, %r633, %p527;
	add.f32 	%f1295, %f1262, %f1265;
	setp.gt.f32 	%p528, %f1295, %f1256;
	selp.f32 	%f1296, %f1295, %f1256, %p528;
	selp.b32 	%r651, %r636, %r634, %p528;
	add.f32 	%f1297, %f1262, %f1266;
	setp.gt.f32 	%p529, %f1297, %f1258;
	selp.f32 	%f1298, %f1297, %f1258, %p529;
	selp.b32 	%r652, %r636, %r635, %p529;
	add.s32 	%r653, %r708, 30;
	ld.shared.f32 	%f1299, [%r24+7680];
	ld.shared.f32 	%f1300, [%r24+7684];
	ld.shared.f32 	%f1301, [%r24+7688];
	ld.shared.f32 	%f1302, [%r24+7692];
	ld.shared.f32 	%f1303, [%r25+120];
	ld.shared.f32 	%f1304, [%r25+248];
	ld.shared.f32 	%f1305, [%r25+376];
	ld.shared.f32 	%f1306, [%r25+504];
	add.f32 	%f1307, %f1299, %f1303;
	setp.gt.f32 	%p530, %f1307, %f1268;
	selp.f32 	%f1308, %f1307, %f1268, %p530;
	selp.b32 	%r654, %r653, %r637, %p530;
	add.f32 	%f1309, %f1299, %f1304;
	setp.gt.f32 	%p531, %f1309, %f1270;
	selp.f32 	%f1310, %f1309, %f1270, %p531;
	selp.b32 	%r655, %r653, %r638, %p531;
	add.f32 	%f1311, %f1299, %f1305;
	setp.gt.f32 	%p532, %f1311, %f1272;
	selp.f32 	%f1312, %f1311, %f1272, %p532;
	selp.b32 	%r656, %r653, %r639, %p532;
	add.f32 	%f1313, %f1299, %f1306;
	setp.gt.f32 	%p533, %f1313, %f1274;
	selp.f32 	%f1314, %f1313, %f1274, %p533;
	selp.b32 	%r657, %r653, %r640, %p533;
	add.f32 	%f1315, %f1300, %f1303;
	setp.gt.f32 	%p534, %f1315, %f1276;
	selp.f32 	%f1316, %f1315, %f1276, %p534;
	selp.b32 	%r658, %r653, %r641, %p534;
	add.f32 	%f1317, %f1300, %f1304;
	setp.gt.f32 	%p535, %f1317, %f1278;
	selp.f32 	%f1318, %f1317, %f1278, %p535;
	selp.b32 	%r659, %r653, %r642, %p535;
	add.f32 	%f1319, %f1300, %f1305;
	setp.gt.f32 	%p536, %f1319, %f1280;
	selp.f32 	%f1320, %f1319, %f1280, %p536;
	selp.b32 	%r660, %r653, %r643, %p536;
	add.f32 	%f1321, %f1300, %f1306;
	setp.gt.f32 	%p537, %f1321, %f1282;
	selp.f32 	%f1322, %f1321, %f1282, %p537;
	selp.b32 	%r661, %r653, %r644, %p537;
	add.f32 	%f1323, %f1301, %f1303;
	setp.gt.f32 	%p538, %f1323, %f1284;
	selp.f32 	%f1324, %f1323, %f1284, %p538;
	selp.b32 	%r662, %r653, %r645, %p538;
	add.f32 	%f1325, %f1301, %f1304;
	setp.gt.f32 	%p539, %f1325, %f1286;
	selp.f32 	%f1326, %f1325, %f1286, %p539;
	selp.b32 	%r663, %r653, %r646, %p539;
	add.f32 	%f1327, %f1301, %f1305;
	setp.gt.f32 	%p540, %f1327, %f1288;
	selp.f32 	%f1328, %f1327, %f1288, %p540;
	selp.b32 	%r664, %r653, %r647, %p540;
	add.f32 	%f1329, %f1301, %f1306;
	setp.gt.f32 	%p541, %f1329, %f1290;
	selp.f32 	%f1330, %f1329, %f1290, %p541;
	selp.b32 	%r665, %r653, %r648, %p541;
	add.f32 	%f1331, %f1302, %f1303;
	setp.gt.f32 	%p542, %f1331, %f1292;
	selp.f32 	%f1332, %f1331, %f1292, %p542;
	selp.b32 	%r666, %r653, %r649, %p542;
	add.f32 	%f1333, %f1302, %f1304;
	setp.gt.f32 	%p543, %f1333, %f1294;
	selp.f32 	%f1334, %f1333, %f1294, %p543;
	selp.b32 	%r667, %r653, %r650, %p543;
	add.f32 	%f1335, %f1302, %f1305;
	setp.gt.f32 	%p544, %f1335, %f1296;
	selp.f32 	%f1336, %f1335, %f1296, %p544;
	selp.b32 	%r668, %r653, %r651, %p544;
	add.f32 	%f1337, %f1302, %f1306;
	setp.gt.f32 	%p545, %f1337, %f1298;
	selp.f32 	%f1338, %f1337, %f1298, %p545;
	selp.b32 	%r669, %r653, %r652, %p545;
	add.s32 	%r670, %r708, 31;
	ld.shared.f32 	%f1339, [%r24+7936];
	ld.shared.f32 	%f1340, [%r24+7940];
	ld.shared.f32 	%f1341, [%r24+7944];
	ld.shared.f32 	%f1342, [%r24+7948];
	ld.shared.f32 	%f1343, [%r25+124];
	ld.shared.f32 	%f1344, [%r25+252];
	ld.shared.f32 	%f1345, [%r25+380];
	ld.shared.f32 	%f1346, [%r25+508];
	add.f32 	%f1347, %f1339, %f1343;
	setp.gt.f32 	%p546, %f1347, %f1308;
	selp.f32 	%f1378, %f1347, %f1308, %p546;
	selp.b32 	%r707, %r670, %r654, %p546;
	add.f32 	%f1348, %f1339, %f1344;
	setp.gt.f32 	%p547, %f1348, %f1310;
	selp.f32 	%f1374, %f1348, %f1310, %p547;
	selp.b32 	%r703, %r670, %r655, %p547;
	add.f32 	%f1349, %f1339, %f1345;
	setp.gt.f32 	%p548, %f1349, %f1312;
	selp.f32 	%f1370, %f1349, %f1312, %p548;
	selp.b32 	%r699, %r670, %r656, %p548;
	add.f32 	%f1350, %f1339, %f1346;
	setp.gt.f32 	%p549, %f1350, %f1314;
	selp.f32 	%f1366, %f1350, %f1314, %p549;
	selp.b32 	%r695, %r670, %r657, %p549;
	add.f32 	%f1351, %f1340, %f1343;
	setp.gt.f32 	%p550, %f1351, %f1316;
	selp.f32 	%f1377, %f1351, %f1316, %p550;
	selp.b32 	%r706, %r670, %r658, %p550;
	add.f32 	%f1352, %f1340, %f1344;
	setp.gt.f32 	%p551, %f1352, %f1318;
	selp.f32 	%f1373, %f1352, %f1318, %p551;
	selp.b32 	%r702, %r670, %r659, %p551;
	add.f32 	%f1353, %f1340, %f1345;
	setp.gt.f32 	%p552, %f1353, %f1320;
	selp.f32 	%f1369, %f1353, %f1320, %p552;
	selp.b32 	%r698, %r670, %r660, %p552;
	add.f32 	%f1354, %f1340, %f1346;
	setp.gt.f32 	%p553, %f1354, %f1322;
	selp.f32 	%f1365, %f1354, %f1322, %p553;
	selp.b32 	%r694, %r670, %r661, %p553;
	add.f32 	%f1355, %f1341, %f1343;
	setp.gt.f32 	%p554, %f1355, %f1324;
	selp.f32 	%f1376, %f1355, %f1324, %p554;
	selp.b32 	%r705, %r670, %r662, %p554;
	add.f32 	%f1356, %f1341, %f1344;
	setp.gt.f32 	%p555, %f1356, %f1326;
	selp.f32 	%f1372, %f1356, %f1326, %p555;
	selp.b32 	%r701, %r670, %r663, %p555;
	add.f32 	%f1357, %f1341, %f1345;
	setp.gt.f32 	%p556, %f1357, %f1328;
	selp.f32 	%f1368, %f1357, %f1328, %p556;
	selp.b32 	%r697, %r670, %r664, %p556;
	add.f32 	%f1358, %f1341, %f1346;
	setp.gt.f32 	%p557, %f1358, %f1330;
	selp.f32 	%f1364, %f1358, %f1330, %p557;
	selp.b32 	%r693, %r670, %r665, %p557;
	add.f32 	%f1359, %f1342, %f1343;
	setp.gt.f32 	%p558, %f1359, %f1332;
	selp.f32 	%f1375, %f1359, %f1332, %p558;
	selp.b32 	%r704, %r670, %r666, %p558;
	add.f32 	%f1360, %f1342, %f1344;
	setp.gt.f32 	%p559, %f1360, %f1334;
	selp.f32 	%f1371, %f1360, %f1334, %p559;
	selp.b32 	%r700, %r670, %r667, %p559;
	add.f32 	%f1361, %f1342, %f1345;
	setp.gt.f32 	%p560, %f1361, %f1336;
	selp.f32 	%f1367, %f1361, %f1336, %p560;
	selp.b32 	%r696, %r670, %r668, %p560;
	add.f32 	%f1362, %f1342, %f1346;
	setp.gt.f32 	%p561, %f1362, %f1338;
	selp.f32 	%f1363, %f1362, %f1338, %p561;
	selp.b32 	%r692, %r670, %r669, %p561;
	bar.sync 	0;
	add.s32 	%r708, %r708, 32;
	setp.lt.s32 	%p562, %r708, %r96;
	@%p562 bra 	$L__BB4_2;
$L__BB4_35:
	shl.b32 	%r671, %r1, 6;
	shl.b32 	%r672, %r4, 2;
	add.s32 	%r61, %r671, %r672;
	shl.b32 	%r673, %r2, 6;
	shl.b32 	%r674, %r3, 2;
	add.s32 	%r675, %r673, %r674;
	setp.lt.s32 	%p563, %r61, %r94;
	setp.lt.s32 	%p564, %r675, %r95;
	and.pred  	%p565, %p563, %p564;
	@%p565 bra 	$L__BB4_36;
	bra.uni 	$L__BB4_37;
$L__BB4_36:
	mad.lo.s32 	%r676, %r675, %r94, %r61;
	mul.wide.s32 	%rd41, %r676, 4;
	add.s64 	%rd42, %rd4, %rd41;
	st.global.f32 	[%rd42], %f1378;
	add.s64 	%rd43, %rd3, %rd41;
	st.global.u32 	[%rd43], %r707;
$L__BB4_37:
	setp.ge.s32 	%p566, %r61, %r94;
	add.s32 	%r88, %r675, 1;
	setp.ge.s32 	%p567, %r88, %r95;
	or.pred  	%p568, %p566, %p567;
	@%p568 bra 	$L__BB4_39;
	mad.lo.s32 	%r677, %r88, %r94, %r61;
	mul.wide.s32 	%rd44, %r677, 4;
	add.s64 	%rd45, %rd4, %rd44;
	st.global.f32 	[%rd45], %f1374;
	add.s64 	%rd46, %rd3, %rd44;
	st.global.u32 	[%rd46], %r703;
$L__BB4_39:
	setp.ge.s32 	%p569, %r61, %r94;
	add.s32 	%r89, %r675, 2;
	setp.ge.s32 	%p570, %r89, %r95;
	or.pred  	%p571, %p569, %p570;
	@%p571 bra 	$L__BB4_41;
	mad.lo.s32 	%r678, %r89, %r94, %r61;
	mul.wide.s32 	%rd47, %r678, 4;
	add.s64 	%rd48, %rd4, %rd47;
	st.global.f32 	[%rd48], %f1370;
	add.s64 	%rd49, %rd3, %rd47;
	st.global.u32 	[%rd49], %r699;
$L__BB4_41:
	setp.ge.s32 	%p572, %r61, %r94;
	add.s32 	%r90, %r675, 3;
	setp.ge.s32 	%p573, %r90, %r95;
	or.pred  	%p574, %p572, %p573;
	@%p574 bra 	$L__BB4_43;
	mad.lo.s32 	%r679, %r90, %r94, %r61;
	mul.wide.s32 	%rd50, %r679, 4;
	add.s64 	%rd51, %rd4, %rd50;
	st.global.f32 	[%rd51], %f1366;
	add.s64 	%rd52, %rd3, %rd50;
	st.global.u32 	[%rd52], %r695;
$L__BB4_43:
	setp.ge.s32 	%p575, %r675, %r95;
	add.s32 	%r91, %r61, 1;
	setp.ge.s32 	%p576, %r91, %r94;
	or.pred  	%p577, %p576, %p575;
	@%p577 bra 	$L__BB4_45;
	mul.lo.s32 	%r680, %r675, %r94;
	cvt.s64.s32 	%rd53, %r680;
	cvt.s64.s32 	%rd54, %r61;
	add.s64 	%rd55, %rd53, %rd54;
	shl.b64 	%rd56, %rd55, 2;
	add.s64 	%rd57, %rd4, %rd56;
	st.global.f32 	[%rd57+4], %f1377;
	add.s64 	%rd58, %rd3, %rd56;
	st.global.u32 	[%rd58+4], %r706;
$L__BB4_45:
	setp.ge.s32 	%p578, %r91, %r94;
	setp.ge.s32 	%p579, %r88, %r95;
	or.pred  	%p580, %p578, %p579;
	@%p580 bra 	$L__BB4_47;
	mul.lo.s32 	%r681, %r88, %r94;
	cvt.s64.s32 	%rd59, %r681;
	cvt.s64.s32 	%rd60, %r61;
	add.s64 	%rd61, %rd59, %rd60;
	shl.b64 	%rd62, %rd61, 2;
	add.s64 	%rd63, %rd4, %rd62;
	st.global.f32 	[%rd63+4], %f1373;
	add.s64 	%rd64, %rd3, %rd62;
	st.global.u32 	[%rd64+4], %r702;
$L__BB4_47:
	setp.ge.s32 	%p581, %r91, %r94;
	setp.ge.s32 	%p582, %r89, %r95;
	or.pred  	%p583, %p581, %p582;
	@%p583 bra 	$L__BB4_49;
	mul.lo.s32 	%r682, %r89, %r94;
	cvt.s64.s32 	%rd65, %r682;
	cvt.s64.s32 	%rd66, %r61;
	add.s64 	%rd67, %rd65, %rd66;
	shl.b64 	%rd68, %rd67, 2;
	add.s64 	%rd69, %rd4, %rd68;
	st.global.f32 	[%rd69+4], %f1369;
	add.s64 	%rd70, %rd3, %rd68;
	st.global.u32 	[%rd70+4], %r698;
$L__BB4_49:
	setp.ge.s32 	%p584, %r91, %r94;
	setp.ge.s32 	%p585, %r90, %r95;
	or.pred  	%p586, %p584, %p585;
	@%p586 bra 	$L__BB4_51;
	mul.lo.s32 	%r683, %r90, %r94;
	cvt.s64.s32 	%rd71, %r683;
	cvt.s64.s32 	%rd72, %r61;
	add.s64 	%rd73, %rd71, %rd72;
	shl.b64 	%rd74, %rd73, 2;
	add.s64 	%rd75, %rd4, %rd74;
	st.global.f32 	[%rd75+4], %f1365;
	add.s64 	%rd76, %rd3, %rd74;
	st.global.u32 	[%rd76+4], %r694;
$L__BB4_51:
	setp.ge.s32 	%p587, %r675, %r95;
	add.s32 	%r92, %r61, 2;
	setp.ge.s32 	%p588, %r92, %r94;
	or.pred  	%p589, %p588, %p587;
	@%p589 bra 	$L__BB4_53;
	mul.lo.s32 	%r684, %r675, %r94;
	cvt.s64.s32 	%rd77, %r684;
	cvt.s64.s32 	%rd78, %r61;
	add.s64 	%rd79, %rd77, %rd78;
	shl.b64 	%rd80, %rd79, 2;
	add.s64 	%rd81, %rd4, %rd80;
	st.global.f32 	[%rd81+8], %f1376;
	add.s64 	%rd82, %rd3, %rd80;
	st.global.u32 	[%rd82+8], %r705;
$L__BB4_53:
	setp.ge.s32 	%p590, %r92, %r94;
	setp.ge.s32 	%p591, %r88, %r95;
	or.pred  	%p592, %p590, %p591;
	@%p592 bra 	$L__BB4_55;
	mul.lo.s32 	%r685, %r88, %r94;
	cvt.s64.s32 	%rd83, %r685;
	cvt.s64.s32 	%rd84, %r61;
	add.s64 	%rd85, %rd83, %rd84;
	shl.b64 	%rd86, %rd85, 2;
	add.s64 	%rd87, %rd4, %rd86;
	st.global.f32 	[%rd87+8], %f1372;
	add.s64 	%rd88, %rd3, %rd86;
	st.global.u32 	[%rd88+8], %r701;
$L__BB4_55:
	setp.ge.s32 	%p593, %r92, %r94;
	setp.ge.s32 	%p594, %r89, %r95;
	or.pred  	%p595, %p593, %p594;
	@%p595 bra 	$L__BB4_57;
	mul.lo.s32 	%r686, %r89, %r94;
	cvt.s64.s32 	%rd89, %r686;
	cvt.s64.s32 	%rd90, %r61;
	add.s64 	%rd91, %rd89, %rd90;
	shl.b64 	%rd92, %rd91, 2;
	add.s64 	%rd93, %rd4, %rd92;
	st.global.f32 	[%rd93+8], %f1368;
	add.s64 	%rd94, %rd3, %rd92;
	st.global.u32 	[%rd94+8], %r697;
$L__BB4_57:
	setp.ge.s32 	%p596, %r92, %r94;
	setp.ge.s32 	%p597, %r90, %r95;
	or.pred  	%p598, %p596, %p597;
	@%p598 bra 	$L__BB4_59;
	mul.lo.s32 	%r687, %r90, %r94;
	cvt.s64.s32 	%rd95, %r687;
	cvt.s64.s32 	%rd96, %r61;
	add.s64 	%rd97, %rd95, %rd96;
	shl.b64 	%rd98, %rd97, 2;
	add.s64 	%rd99, %rd4, %rd98;
	st.global.f32 	[%rd99+8], %f1364;
	add.s64 	%rd100, %rd3, %rd98;
	st.global.u32 	[%rd100+8], %r693;
$L__BB4_59:
	setp.ge.s32 	%p599, %r675, %r95;
	add.s32 	%r93, %r61, 3;
	setp.ge.s32 	%p600, %r93, %r94;
	or.pred  	%p601, %p600, %p599;
	@%p601 bra 	$L__BB4_61;
	mul.lo.s32 	%r688, %r675, %r94;
	cvt.s64.s32 	%rd101, %r688;
	cvt.s64.s32 	%rd102, %r61;
	add.s64 	%rd103, %rd101, %rd102;
	shl.b64 	%rd104, %rd103, 2;
	add.s64 	%rd105, %rd4, %rd104;
	st.global.f32 	[%rd105+12], %f1375;
	add.s64 	%rd106, %rd3, %rd104;
	st.global.u32 	[%rd106+12], %r704;
$L__BB4_61:
	setp.ge.s32 	%p602, %r93, %r94;
	setp.ge.s32 	%p603, %r88, %r95;
	or.pred  	%p604, %p602, %p603;
	@%p604 bra 	$L__BB4_63;
	mul.lo.s32 	%r689, %r88, %r94;
	cvt.s64.s32 	%rd107, %r689;
	cvt.s64.s32 	%rd108, %r61;
	add.s64 	%rd109, %rd107, %rd108;
	shl.b64 	%rd110, %rd109, 2;
	add.s64 	%rd111, %rd4, %rd110;
	st.global.f32 	[%rd111+12], %f1371;
	add.s64 	%rd112, %rd3, %rd110;
	st.global.u32 	[%rd112+12], %r700;
$L__BB4_63:
	setp.ge.s32 	%p605, %r93, %r94;
	setp.ge.s32 	%p606, %r89, %r95;
	or.pred  	%p607, %p605, %p606;
	@%p607 bra 	$L__BB4_65;
	mul.lo.s32 	%r690, %r89, %r94;
	cvt.s64.s32 	%rd113, %r690;
	cvt.s64.s32 	%rd114, %r61;
	add.s64 	%rd115, %rd113, %rd114;
	shl.b64 	%rd116, %rd115, 2;
	add.s64 	%rd117, %rd4, %rd116;
	st.global.f32 	[%rd117+12], %f1367;
	add.s64 	%rd118, %rd3, %rd116;
	st.global.u32 	[%rd118+12], %r696;
$L__BB4_65:
	setp.ge.s32 	%p608, %r93, %r94;
	setp.ge.s32 	%p609, %r90, %r95;
	or.pred  	%p610, %p608, %p609;
	@%p610 bra 	$L__BB4_67;
	mul.lo.s32 	%r691, %r90, %r94;
	cvt.s64.s32 	%rd119, %r691;
	cvt.s64.s32 	%rd120, %r61;
	add.s64 	%rd121, %rd119, %rd120;
	shl.b64 	%rd122, %rd121, 2;
	add.s64 	%rd123, %rd4, %rd122;
	st.global.f32 	[%rd123+12], %f1363;
	add.s64 	%rd124, %rd3, %rd122;
	st.global.u32 	[%rd124+12], %r692;
$L__BB4_67:
	ret;

}
	// .globl	tropical_minplus_f32_nn_with_argmax
.visible .entry tropical_minplus_f32_nn_with_argmax(
	.param .u64 .ptr .align 1 tropical_minplus_f32_nn_with_argmax_param_0,
	.param .u64 .ptr .align 1 tropical_minplus_f32_nn_with_argmax_param_1,
	.param .u64 .ptr .align 1 tropical_minplus_f32_nn_with_argmax_param_2,
	.param .u64 .ptr .align 1 tropical_minplus_f32_nn_with_argmax_param_3,
	.param .u32 tropical_minplus_f32_nn_with_argmax_param_4,
	.param .u32 tropical_minplus_f32_nn_with_argmax_param_5,
	.param .u32 tropical_minplus_f32_nn_with_argmax_param_6
)
{
	.reg .pred 	%p<611>;
	.reg .b32 	%r<725>;
	.reg .b32 	%f<1411>;
	.reg .b64 	%rd<125>;
	// demoted variable
	.shared .align 4 .b8 _ZZ35tropical_minplus_f32_nn_with_argmaxE2As[8192];
	// demoted variable
	.shared .align 4 .b8 _ZZ35tropical_minplus_f32_nn_with_argmaxE2Bs[8192];
	ld.param.u64 	%rd5, [tropical_minplus_f32_nn_with_argmax_param_0];
	ld.param.u64 	%rd6, [tropical_minplus_f32_nn_with_argmax_param_1];
	ld.param.u64 	%rd7, [tropical_minplus_f32_nn_with_argmax_param_2];
	ld.param.u64 	%rd8, [tropical_minplus_f32_nn_with_argmax_param_3];
	ld.param.u32 	%r94, [tropical_minplus_f32_nn_with_argmax_param_4];
	ld.param.u32 	%r95, [tropical_minplus_f32_nn_with_argmax_param_5];
	ld.param.u32 	%r96, [tropical_minplus_f32_nn_with_argmax_param_6];
	cvta.to.global.u64 	%rd1, %rd5;
	cvta.to.global.u64 	%rd2, %rd6;
	cvta.to.global.u64 	%rd3, %rd8;
	cvta.to.global.u64 	%rd4, %rd7;
	add.s32 	%r98, %r94, 63;
	shr.s32 	%r99, %r98, 31;
	shr.u32 	%r100, %r99, 26;
	add.s32 	%r101, %r98, %r100;
	shr.s32 	%r102, %r101, 6;
	mov.u32 	%r103, %ctaid.x;
	div.u32 	%r2, %r103, %r102;
	mul.lo.s32 	%r104, %r2, %r102;
	sub.s32 	%r1, %r103, %r104;
	mov.u32 	%r3, %tid.y;
	shl.b32 	%r105, %r3, 4;
	mov.u32 	%r4, %tid.x;
	add.s32 	%r5, %r105, %r4;
	and.b32  	%r6, %r5, 31;
	setp.lt.s32 	%p1, %r96, 1;
	mov.b32 	%r692, 0;
	mov.f32 	%f1363, 0f7F800000;
	mov.f32 	%f1364, %f1363;
	mov.f32 	%f1365, %f1363;
	mov.f32 	%f1366, %f1363;
	mov.f32 	%f1367, %f1363;
	mov.f32 	%f1368, %f1363;
	mov.f32 	%f1369, %f1363;
	mov.f32 	%f1370, %f1363;
	mov.f32 	%f1371, %f1363;
	mov.f32 	%f1372, %f1363;
	mov.f32 	%f1373, %f1363;
	mov.f32 	%f1374, %f1363;
	mov.f32 	%f1375, %f1363;
	mov.f32 	%f1376, %f1363;
	mov.f32 	%f1377, %f1363;
	mov.f32 	%f1378, %f1363;
	mov.u32 	%r693, %r692;
	mov.u32 	%r694, %r692;
	mov.u32 	%r695, %r692;
	mov.u32 	%r696, %r692;
	mov.u32 	%r697, %r692;
	mov.u32 	%r698, %r692;
	mov.u32 	%r699, %r692;
	mov.u32 	%r700, %r692;
	mov.u32 	%r701, %r692;
	mov.u32 	%r702, %r692;
	mov.u32 	%r703, %r692;
	mov.u32 	%r704, %r692;
	mov.u32 	%r705, %r692;
	mov.u32 	%r706, %r692;
	mov.u32 	%r707, %r692;
	@%p1 bra 	$L__BB5_35;
	shr.u32 	%r107, %r5, 5;
	and.b32  	%r108, %r5, 63;
	shl.b32 	%r109, %r1, 6;
	or.b32  	%r7, %r109, %r108;
	shl.b32 	%r110, %r2, 6;
	add.s32 	%r8, %r110, %r107;
	shl.b32 	%r111, %r5, 2;
	mov.u32 	%r112, _ZZ35tropical_minplus_f32_nn_with_argmaxE2As;
	add.s32 	%r9, %r112, %r111;
	mul.lo.s32 	%r10, %r8, %r96;
	and.b32  	%r113, %r5, 32736;
	or.b32  	%r114, %r113, %r6;
	shl.b32 	%r115, %r114, 2;
	mov.u32 	%r116, _ZZ35tropical_minplus_f32_nn_with_argmaxE2Bs;
	add.s32 	%r11, %r116, %r115;
	shl.b32 	%r117, %r96, 3;
	add.s32 	%r12, %r10, %r117;
	add.s32 	%r13, %r8, 16;
	shl.b32 	%r118, %r96, 4;
	add.s32 	%r14, %r118, %r10;
	add.s32 	%r15, %r8, 24;
	add.s32 	%r16, %r14, %r117;
	add.s32 	%r17, %r8, 32;
	shl.b32 	%r119, %r96, 5;
	add.s32 	%r18, %r119, %r10;
	add.s32 	%r19, %r8, 40;
	add.s32 	%r20, %r18, %r117;
	add.s32 	%r21, %r118, %r18;
	add.s32 	%r22, %r8, 56;
	add.s32 	%r23, %r21, %r117;
	shl.b32 	%r120, %r4, 4;
	add.s32 	%r24, %r112, %r120;
	shl.b32 	%r121, %r3, 9;
	add.s32 	%r25, %r116, %r121;
	shr.u32 	%r26, %r5, 6;
	mov.b32 	%r692, 0;
	mov.f32 	%f1363, 0f7F800000;
	add.s32 	%r134, %r8, 8;
	add.s32 	%r141, %r8, 48;
	mov.u32 	%r708, %r692;
$L__BB5_2:
	setp.lt.s32 	%p2, %r7, %r94;
	add.s32 	%r44, %r26, %r708;
	setp.lt.s32 	%p3, %r44, %r96;
	and.pred  	%p4, %p2, %p3;
	mov.f32 	%f1395, 0f7F800000;
	@%p4 bra 	$L__BB5_3;
	bra.uni 	$L__BB5_4;
$L__BB5_3:
	mad.lo.s32 	%r123, %r44, %r94, %r7;
	mul.wide.s32 	%rd9, %r123, 4;
	add.s64 	%rd10, %rd1, %rd9;
	ld.global.nc.f32 	%f1395, [%rd10];
$L__BB5_4:
	setp.ge.s32 	%p5, %r7, %r94;
	st.shared.f32 	[%r9], %f1395;
	add.s32 	%r63, %r44, 4;
	setp.ge.s32 	%p6, %r63, %r96;
	mov.f32 	%f1396, 0f7F800000;
	or.pred  	%p7, %p5, %p6;
	@%p7 bra 	$L__BB5_6;
	mad.lo.s32 	%r124, %r63, %r94, %r7;
	mul.wide.s32 	%rd11, %r124, 4;
	add.s64 	%rd12, %rd1, %rd11;
	ld.global.nc.f32 	%f1396, [%rd12];
$L__BB5_6:
	st.shared.f32 	[%r9+1024], %f1396;
	add.s32 	%r64, %r44, 8;
	setp.ge.s32 	%p9, %r64, %r96;
	mov.f32 	%f1397, 0f7F800000;
	or.pred  	%p10, %p5, %p9;
	@%p10 bra 	$L__BB5_8;
	mad.lo.s32 	%r125, %r64, %r94, %r7;
	mul.wide.s32 	%rd13, %r125, 4;
	add.s64 	%rd14, %rd1, %rd13;
	ld.global.nc.f32 	%f1397, [%rd14];
$L__BB5_8:
	st.shared.f32 	[%r9+2048], %f1397;
	add.s32 	%r65, %r44, 12;
	setp.ge.s32 	%p12, %r65, %r96;
	mov.f32 	%f1398, 0f7F800000;
	or.pred  	%p13, %p5, %p12;
	@%p13 bra 	$L__BB5_10;
	mad.lo.s32 	%r126, %r65, %r94, %r7;
	mul.wide.s32 	%rd15, %r126, 4;
	add.s64 	%rd16, %rd1, %rd15;
	ld.global.nc.f32 	%f1398, [%rd16];
$L__BB5_10:
	st.shared.f32 	[%r9+3072], %f1398;
	add.s32 	%r66, %r44, 16;
	setp.ge.s32 	%p15, %r66, %r96;
	mov.f32 	%f1399, 0f7F800000;
	or.pred  	%p16, %p5, %p15;
	@%p16 bra 	$L__BB5_12;
	mad.lo.s32 	%r127, %r66, %r94, %r7;
	mul.wide.s32 	%rd17, %r127, 4;
	add.s64 	%rd18, %rd1, %rd17;
	ld.global.nc.f32 	%f1399, [%rd18];
$L__BB5_12:
	st.shared.f32 	[%r9+4096], %f1399;
	add.s32 	%r67, %r44, 20;
	setp.ge.s32 	%p18, %r67, %r96;
	mov.f32 	%f1400, 0f7F800000;
	or.pred  	%p19, %p5, %p18;
	@%p19 bra 	$L__BB5_14;
	mad.lo.s32 	%r128, %r67, %r94, %r7;
	mul.wide.s32 	%rd19, %r128, 4;
	add.s64 	%rd20, %rd1, %rd19;
	ld.global.nc.f32 	%f1400, [%rd20];
$L__BB5_14:
	st.shared.f32 	[%r9+5120], %f1400;
	add.s32 	%r68, %r44, 24;
	setp.ge.s32 	%p21, %r68, %r96;
	mov.f32 	%f1401, 0f7F800000;
	or.pred  	%p22, %p5, %p21;
	@%p22 bra 	$L__BB5_16;
	mad.lo.s32 	%r129, %r68, %r94, %r7;
	mul.wide.s32 	%rd21, %r129, 4;
	add.s64 	%rd22, %rd1, %rd21;
	ld.global.nc.f32 	%f1401, [%rd22];
$L__BB5_16:
	st.shared.f32 	[%r9+6144], %f1401;
	add.s32 	%r69, %r44, 28;
	setp.ge.s32 	%p24, %r69, %r96;
	mov.f32 	%f1402, 0f7F800000;
	or.pred  	%p25, %p5, %p24;
	@%p25 bra 	$L__BB5_18;
	mad.lo.s32 	%r130, %r69, %r94, %r7;
	mul.wide.s32 	%rd23, %r130, 4;
	add.s64 	%rd24, %rd1, %rd23;
	ld.global.nc.f32 	%f1402, [%rd24];
$L__BB5_18:
	setp.ge.s32 	%p26, %r8, %r95;
	st.shared.f32 	[%r9+7168], %f1402;
	add.s32 	%r70, %r708, %r6;
	setp.ge.s32 	%p27, %r70, %r96;
	mov.f32 	%f1403, 0f7F800000;
	or.pred  	%p28, %p27, %p26;
	@%p28 bra 	$L__BB5_20;
	add.s32 	%r132, %r10, %r70;
	mul.wide.u32 	%rd25, %r132, 4;
	add.s64 	%rd26, %rd2, %rd25;
	ld.global.nc.f32 	%f1403, [%rd26];
$L__BB5_20:
	setp.ge.s32 	%p30, %r134, %r95;
	st.shared.f32 	[%r11], %f1403;
	mov.f32 	%f1404, 0f7F800000;
	or.pred  	%p31, %p27, %p30;
	@%p31 bra 	$L__BB5_22;
	add.s32 	%r135, %r12, %r70;
	mul.wide.s32 	%rd27, %r135, 4;
	add.s64 	%rd28, %rd2, %rd27;
	ld.global.nc.f32 	%f1404, [%rd28];
$L__BB5_22:
	setp.ge.s32 	%p33, %r13, %r95;
	st.shared.f32 	[%r11+1024], %f1404;
	mov.f32 	%f1405, 0f7F800000;
	or.pred  	%p34, %p27, %p33;
	@%p34 bra 	$L__BB5_24;
	add.s32 	%r136, %r14, %r70;
	mul.wide.s32 	%rd29, %r136, 4;
	add.s64 	%rd30, %rd2, %rd29;
	ld.global.nc.f32 	%f1405, [%rd30];
$L__BB5_24:
	setp.ge.s32 	%p36, %r15, %r95;
	st.shared.f32 	[%r11+2048], %f1405;
	mov.f32 	%f1406, 0f7F800000;
	or.pred  	%p37, %p27, %p36;
	@%p37 bra 	$L__BB5_26;
	add.s32 	%r137, %r16, %r70;
	mul.wide.s32 	%rd31, %r137, 4;
	add.s64 	%rd32, %rd2, %rd31;
	ld.global.nc.f32 	%f1406, [%rd32];
$L__BB5_26:
	setp.ge.s32 	%p39, %r17, %r95;
	st.shared.f32 	[%r11+3072], %f1406;
	mov.f32 	%f1407, 0f7F800000;
	or.pred  	%p40, %p27, %p39;
	@%p40 bra 	$L__BB5_28;
	add.s32 	%r138, %r18, %r70;
	mul.wide.s32 	%rd33, %r138, 4;
	add.s64 	%rd34, %rd2, %rd33;
	ld.global.nc.f32 	%f1407, [%rd34];
$L__BB5_28:
	setp.ge.s32 	%p42, %r19, %r95;
	st.shared.f32 	[%r11+4096], %f1407;
	mov.f32 	%f1408, 0f7F800000;
	or.pred  	%p43, %p27, %p42;
	@%p43 bra 	$L__BB5_30;
	add.s32 	%r139, %r20, %r70;
	mul.wide.s32 	%rd35, %r139, 4;
	add.s64 	%rd36, %rd2, %rd35;
	ld.global.nc.f32 	%f1408, [%rd36];
$L__BB5_30:
	setp.ge.s32 	%p45, %r141, %r95;
	st.shared.f32 	[%r11+5120], %f1408;
	mov.f32 	%f1409, 0f7F800000;
	or.pred  	%p46, %p27, %p45;
	@%p46 bra 	$L__BB5_32;
	add.s32 	%r142, %r21, %r70;
	mul.wide.s32 	%rd37, %r142, 4;
	add.s64 	%rd38, %rd2, %rd37;
	ld.global.nc.f32 	%f1409, [%rd38];
$L__BB5_32:
	setp.ge.s32 	%p48, %r22, %r95;
	st.shared.f32 	[%r11+6144], %f1409;
	mov.f32 	%f1410, 0f7F800000;
	or.pred  	%p49, %p27, %p48;
	@%p49 bra 	$L__BB5_34;
	add.s32 	%r143, %r23, %r70;
	mul.wide.s32 	%rd39, %r143, 4;
	add.s64 	%rd40, %rd2, %rd39;
	ld.global.nc.f32 	%f1410, [%rd40];
$L__BB5_34:
	st.shared.f32 	[%r11+7168], %f1410;
	bar.sync 	0;
	ld.shared.f32 	%f99, [%r24];
	ld.shared.f32 	%f100, [%r24+4];
	ld.shared.f32 	%f101, [%r24+8];
	ld.shared.f32 	%f102, [%r24+12];
	ld.shared.f32 	%f103, [%r25];
	ld.shared.f32 	%f104, [%r25+128];
	ld.shared.f32 	%f105, [%r25+256];
	ld.shared.f32 	%f106, [%r25+384];
	add.f32 	%f107, %f99, %f103;
	setp.lt.f32 	%p50, %f107, %f1378;
	selp.f32 	%f108, %f107, %f1378, %p50;
	selp.b32 	%r144, %r708, %r707, %p50;
	add.f32 	%f109, %f99, %f104;
	setp.lt.f32 	%p51, %f109, %f1374;
	selp.f32 	%f110, %f109, %f1374, %p51;
	selp.b32 	%r145, %r708, %r703, %p51;
	add.f32 	%f111, %f99, %f105;
	setp.lt.f32 	%p52, %f111, %f1370;
	selp.f32 	%f112, %f111, %f1370, %p52;
	selp.b32 	%r146, %r708, %r699, %p52;
	add.f32 	%f113, %f99, %f106;
	setp.lt.f32 	%p53, %f113, %f1366;
	selp.f32 	%f114, %f113, %f1366, %p53;
	selp.b32 	%r147, %r708, %r695, %p53;
	add.f32 	%f115, %f100, %f103;
	setp.lt.f32 	%p54, %f115, %f1377;
	selp.f32 	%f116, %f115, %f1377, %p54;
	selp.b32 	%r148, %r708, %r706, %p54;
	add.f32 	%f117, %f100, %f104;
	setp.lt.f32 	%p55, %f117, %f1373;
	selp.f32 	%f118, %f117, %f1373, %p55;
	selp.b32 	%r149, %r708, %r702, %p55;
	add.f32 	%f119, %f100, %f105;
	setp.lt.f32 	%p56, %f119, %f1369;
	selp.f32 	%f120, %f119, %f1369, %p56;
	selp.b32 	%r150, %r708, %r698, %p56;
	add.f32 	%f121, %f100, %f106;
	setp.lt.f32 	%p57, %f121, %f1365;
	selp.f32 	%f122, %f121, %f1365, %p57;
	selp.b32 	%r151, %r708, %r694, %p57;
	add.f32 	%f123, %f101, %f103;
	setp.lt.f32 	%p58, %f123, %f1376;
	selp.f32 	%f124, %f123, %f1376, %p58;
	selp.b32 	%r152, %r708, %r705, %p58;
	add.f32 	%f125, %f101, %f104;
	setp.lt.f32 	%p59, %f125, %f1372;
	selp.f32 	%f126, %f125, %f1372, %p59;
	selp.b32 	%r153, %r708, %r701, %p59;
	add.f32 	%f127, %f101, %f105;
	setp.lt.f32 	%p60, %f127, %f1368;
	selp.f32 	%f128, %f127, %f1368, %p60;
	selp.b32 	%r154, %r708, %r697, %p60;
	add.f32 	%f129, %f101, %f106;
	setp.lt.f32 	%p61, %f129, %f1364;
	selp.f32 	%f130, %f129, %f1364, %p61;
	selp.b32 	%r155, %r708, %r693, %p61;
	add.f32 	%f131, %f102, %f103;
	setp.lt.f32 	%p62, %f131, %f1375;
	selp.f32 	%f132, %f131, %f1375, %p62;
	selp.b32 	%r156, %r708, %r704, %p62;
	add.f32 	%f133, %f102, %f104;
	setp.lt.f32 	%p63, %f133, %f1371;
	selp.f32 	%f134, %f133, %f1371, %p63;
	selp.b32 	%r157, %r708, %r700, %p63;
	add.f32 	%f135, %f102, %f105;
	setp.lt.f32 	%p64, %f135, %f1367;
	selp.f32 	%f136, %f135, %f1367, %p64;
	selp.b32 	%r158, %r708, %r696, %p64;
	add.f32 	%f137, %f102, %f106;
	setp.lt.f32 	%p65, %f137, %f1363;
	selp.f32 	%f138, %f137, %f1363, %p65;
	selp.b32 	%r159, %r708, %r692, %p65;
	add.s32 	%r160, %r708, 1;
	ld.shared.f32 	%f139, [%r24+256];
	ld.shared.f32 	%f140, [%r24+260];
	ld.shared.f32 	%f141, [%r24+264];
	ld.shared.f32 	%f142, [%r24+268];
	ld.shared.f32 	%f143, [%r25+4];
	ld.shared.f32 	%f144, [%r25+132];
	ld.shared.f32 	%f145, [%r25+260];
	ld.shared.f32 	%f146, [%r25+388];
	add.f32 	%f147, %f139, %f143;
	setp.lt.f32 	%p66, %f147, %f108;
	selp.f32 	%f148, %f147, %f108, %p66;
	selp.b32 	%r161, %r160, %r144, %p66;
	add.f32 	%f149, %f139, %f144;
	setp.lt.f32 	%p67, %f149, %f110;
	selp.f32 	%f150, %f149, %f110, %p67;
	selp.b32 	%r162, %r160, %r145, %p67;
	add.f32 	%f151, %f139, %f145;
	setp.lt.f32 	%p68, %f151, %f112;
	selp.f32 	%f152, %f151, %f112, %p68;
	selp.b32 	%r163, %r160, %r146, %p68;
	add.f32 	%f153, %f139, %f146;
	setp.lt.f32 	%p69, %f153, %f114;
	selp.f32 	%f154, %f153, %f114, %p69;
	selp.b32 	%r164, %r160, %r147, %p69;
	add.f32 	%f155, %f140, %f143;
	setp.lt.f32 	%p70, %f155, %f116;
	selp.f32 	%f156, %f155, %f116, %p70;
	selp.b32 	%r165, %r160, %r148, %p70;
	add.f32 	%f157, %f140, %f144;
	setp.lt.f32 	%p71, %f157, %f118;
	selp.f32 	%f158, %f157, %f118, %p71;
	selp.b32 	%r166, %r160, %r149, %p71;
	add.f32 	%f159, %f140, %f145;
	setp.lt.f32 	%p72, %f159, %f120;
	selp.f32 	%f160, %f159, %f120, %p72;
	selp.b32 	%r167, %r160, %r150, %p72;
	add.f32 	%f161, %f140, %f146;
	setp.lt.f32 	%p73, %f161, %f122;
	selp.f32 	%f162, %f161, %f122, %p73;
	selp.b32 	%r168, %r160, %r151, %p73;
	add.f32 	%f163, %f141, %f143;
	setp.lt.f32 	%p74, %f163, %f124;
	selp.f32 	%f164, %f163, %f124, %p74;
	selp.b32 	%r169, %r160, %r152, %p74;
	add.f32 	%f165, %f141, %f144;
	setp.lt.f32 	%p75, %f165, %f126;
	selp.f32 	%f166, %f165, %f126, %p75;
	selp.b32 	%r170, %r160, %r153, %p75;
	add.f32 	%f167, %f141, %f145;
	setp.lt.f32 	%p76, %f167, %f128;
	selp.f32 	%f168, %f167, %f128, %p76;
	selp.b32 	%r171, %r160, %r154, %p76;
	add.f32 	%f169, %f141, %f146;
	setp.lt.f32 	%p77, %f169, %f130;
	selp.f32 	%f170, %f169, %f130, %p77;
	selp.b32 	%r172, %r160, %r155, %p77;
	add.f32 	%f171, %f142, %f143;
	setp.lt.f32 	%p78, %f171, %f132;
	selp.f32 	%f172, %f171, %f132, %p78;
	selp.b32 	%r173, %r160, %r156, %p78;
	add.f32 	%f173, %f142, %f144;
	setp.lt.f32 	%p79, %f173, %f134;
	selp.f32 	%f174, %f173, %f134, %p79;
	selp.b32 	%r174, %r160, %r157, %p79;
	add.f32 	%f175, %f142, %f145;
	setp.lt.f32 	%p80, %f175, %f136;
	selp.f32 	%f176, %f175, %f136, %p80;
	selp.b32 	%r175, %r160, %r158, %p80;
	add.f32 	%f177, %f142, %f146;
	setp.lt.f32 	%p81, %f177, %f138;
	selp.f32 	%f178, %f177, %f138, %p81;
	selp.b32 	%r176, %r160, %r159, %p81;
	add.s32 	%r177, %r708, 2;
	ld.shared.f32 	%f179, [%r24+512];
	ld.shared.f32 	%f180, [%r24+516];
	ld.shared.f32 	%f181, [%r24+520];
	ld.shared.f32 	%f182, [%r24+524];
	ld.shared.f32 	%f183, [%r25+8];
	ld.shared.f32 	%f184, [%r25+136];
	ld.shared.f32 	%f185, [%r25+264];
	ld.shared.f32 	%f186, [%r25+392];
	add.f32 	%f187, %f179, %f183;
	setp.lt.f32 	%p82, %f187, %f148;
	selp.f32 	%f188, %f187, %f148, %p82;
	selp.b32 	%r178, %r177, %r161, %p82;
	add.f32 	%f189, %f179, %f184;
	setp.lt.f32 	%p83, %f189, %f150;
	selp.f32 	%f190, %f189, %f150, %p83;
	selp.b32 	%r179, %r177, %r162, %p83;
	add.f32 	%f191, %f179, %f185;
	setp.lt.f32 	%p84, %f191, %f152;
	selp.f32 	%f192, %f191, %f152, %p84;
	selp.b32 	%r180, %r177, %r163, %p84;
	add.f32 	%f193, %f179, %f186;
	setp.lt.f32 	%p85, %f193, %f154;
	selp.f32 	%f194, %f193, %f154, %p85;
	selp.b32 	%r181, %r177, %r164, %p85;
	add.f32 	%f195, %f180, %f183;
	setp.lt.f32 	%p86, %f195, %f156;
	selp.f32 	%f196, %f195, %f156, %p86;
	selp.b32 	%r182, %r177, %r165, %p86;
	add.f32 	%f197, %f180, %f184;
	setp.lt.f32 	%p87, %f197, %f158;
	selp.f32 	%f198, %f197, %f158, %p87;
	selp.b32 	%r183, %r177, %r166, %p87;
	add.f32 	%f199, %f180, %f185;
	setp.lt.f32 	%p88, %f199, %f160;
	selp.f32 	%f200, %f199, %f160, %p88;
	selp.b32 	%r184, %r177, %r167, %p88;
	add.f32 	%f201, %f180, %f186;
	setp.lt.f32 	%p89, %f201, %f162;
	selp.f32 	%f202, %f201, %f162, %p89;
	selp.b32 	%r185, %r177, %r168, %p89;
	add.f32 	%f203, %f181, %f183;
	setp.lt.f32 	%p90, %f203, %f164;
	selp.f32 	%f204, %f203, %f164, %p90;
	selp.b32 	%r186, %r177, %r169, %p90;
	add.f32 	%f205, %f181, %f184;
	setp.lt.f32 	%p91, %f205, %f166;
	selp.f32 	%f206, %f205, %f166, %p91;
	selp.b32 	%r187, %r177, %r170, %p91;
	add.f32 	%f207, %f181, %f185;
	setp.lt.f32 	%p92, %f207, %f168;
	selp.f32 	%f208, %f207, %f168, %p92;
	selp.b32 	%r188, %r177, %r171, %p92;
	add.f32 	%f209, %f181, %f186;
	setp.lt.f32 	%p93, %f209, %f170;
	selp.f32 	%f210, %f209, %f170, %p93;
	selp.b32 	%r189, %r177, %r172, %p93;
	add.f32 	%f211, %f182, %f183;
	setp.lt.f32 	%p94, %f211, %f172;
	selp.f32 	%f212, %f211, %f172, %p94;
	selp.b32 	%r190, %r177, %r173, %p94;
	add.f32 	%f213, %f182, %f184;
	setp.lt.f32 	%p95, %f213, %f174;
	selp.f32 	%f214, %f213, %f174, %p95;
	selp.b32 	%r191, %r177, %r174, %p95;
	add.f32 	%f215, %f182, %f185;
	setp.lt.f32 	%p96, %f215, %f176;
	selp.f32 	%f216, %f215, %f176, %p96;
	selp.b32 	%r192, %r177, %r175, %p96;
	add.f32 	%f217, %f182, %f186;
	setp.lt.f32 	%p97, %f217, %f178;
	selp.f32 	%f218, %f217, %f178, %p97;
	selp.b32 	%r193, %r177, %r176, %p97;
	add.s32 	%r194, %r708, 3;
	ld.shared.f32 	%f219, [%r24+768];
	ld.shared.f32 	%f220, [%r24+772];
	ld.shared.f32 	%f221, [%r24+776];
	ld.shared.f32 	%f222, [%r24+780];
	ld.shared.f32 	%f223, [%r25+12];
	ld.shared.f32 	%f224, [%r25+140];
	ld.shared.f32 	%f225, [%r25+268];
	ld.shared.f32 	%f226, [%r25+396];
	add.f32 	%f227, %f219, %f223;
	setp.lt.f32 	%p98, %f227, %f188;
	selp.f32 	%f228, %f227, %f188, %p98;
	selp.b32 	%r195, %r194, %r178, %p98;
	add.f32 	%f229, %f219, %f224;
	setp.lt.f32 	%p99, %f229, %f190;
	selp.f32 	%f230, %f229, %f190, %p99;
	selp.b32 	%r196, %r194, %r179, %p99;
	add.f32 	%f231, %f219, %f225;
	setp.lt.f32 	%p100, %f231, %f192;
	selp.f32 	%f232, %f231, %f192, %p100;
	selp.b32 	%r197, %r194, %r180, %p100;
	add.f32 	%f233, %f219, %f226;
	setp.lt.f32 	%p101, %f233, %f194;
	selp.f32 	%f234, %f233, %f194, %p101;
	selp.b32 	%r198, %r194, %r181, %p101;
	add.f32 	%f235, %f220, %f223;
	setp.lt.f32 	%p102, %f235, %f196;
	selp.f32 	%f236, %f235, %f196, %p102;
	selp.b32 	%r199, %r194, %r182, %p102;
	add.f32 	%f237, %f220, %f224;
	setp.lt.f32 	%p103, %f237, %f198;
	selp.f32 	%f238, %f237, %f198, %p103;
	selp.b32 	%r200, %r194, %r183, %p103;
	add.f32 	%f239, %f220, %f225;
	setp.lt.f32 	%p104, %f239, %f200;
	selp.f32 	%f240, %f239, %f200, %p104;
	selp.b32 	%r201, %r194, %r184, %p104;
	add.f32 	%f241, %f220, %f226;
	setp.lt.f32 	%p105, %f241, %f202;
	selp.f32 	%f242, %f241, %f202, %p105;
	selp.b32 	%r202, %r194, %r185, %p105;
	add.f32 	%f243, %f221, %f223;
	setp.lt.f32 	%p106, %f243, %f204;
	selp.f32 	%f244, %f243, %f204, %p106;
	selp.b32 	%r203, %r194, %r186, %p106;
	add.f32 	%f245, %f221, %f224;
	setp.lt.f32 	%p107, %f245, %f206;
	selp.f32 	%f246, %f245, %f206, %p107;
	selp.b32 	%r204, %r194, %r187, %p107;
	add.f32 	%f247, %f221, %f225;
	setp.lt.f32 	%p108, %f247, %f208;
	selp.f32 	%f248, %f247, %f208, %p108;
	selp.b32 	%r205, %r194, %r188, %p108;
	add.f32 	%f249, %f221, %f226;
	setp.lt.f32 	%p109, %f249, %f210;
	selp.f32 	%f250, %f249, %f210, %p109;
	selp.b32 	%r206, %r194, %r189, %p109;
	add.f32 	%f251, %f222, %f223;
	setp.lt.f32 	%p110, %f251, %f212;
	selp.f32 	%f252, %f251, %f212, %p110;
	selp.b32 	%r207, %r194, %r190, %p110;
	add.f32 	%f253, %f222, %f224;
	setp.lt.f32 	%p111, %f253, %f214;
	selp.f32 	%f254, %f253, %f214, %p111;
	selp.b32 	%r208, %r194, %r191, %p111;
	add.f32 	%f255, %f222, %f225;
	setp.lt.f32 	%p112, %f255, %f216;
	selp.f32 	%f256, %f255, %f216, %p112;
	selp.b32 	%r209, %r194, %r192, %p112;
	add.f32 	%f257, %f222, %f226;
	setp.lt.f32 	%p113, %f257, %f218;
	selp.f32 	%f258, %f257, %f218, %p113;
	selp.b32 	%r210, %r194, %r193, %p113;
	add.s32 	%r211, %r708, 4;
	ld.shared.f32 	%f259, [%r24+1024];
	ld.shared.f32 	%f260, [%r24+1028];
	ld.shared.f32 	%f261, [%r24+1032];
	ld.shared.f32 	%f262, [%r24+1036];
	ld.shared.f32 	%f263, [%r25+16];
	ld.shared.f32 	%f264, [%r25+144];
	ld.shared.f32 	%f265, [%r25+272];
	ld.shared.f32 	%f266, [%r25+400];
	add.f32 	%f267, %f259, %f263;
	setp.lt.f32 	%p114, %f267, %f228;
	selp.f32 	%f268, %f267, %f228, %p114;
	selp.b32 	%r212, %r211, %r195, %p114;
	add.f32 	%f269, %f259, %f264;
	setp.lt.f32 	%p115, %f269, %f230;
	selp.f32 	%f270, %f269, %f230, %p115;
	selp.b32 	%r213, %r211, %r196, %p115;
	add.f32 	%f271, %f259, %f265;
	setp.lt.f32 	%p116, %f271, %f232;
	selp.f32 	%f272, %f271, %f232, %p116;
	selp.b32 	%r214, %r211, %r197, %p116;
	add.f32 	%f273, %f259, %f266;
	setp.lt.f32 	%p117, %f273, %f234;
	selp.f32 	%f274, %f273, %f234, %p117;
	selp.b32 	%r215, %r211, %r198, %p117;
	add.f32 	%f275, %f260, %f263;
	setp.lt.f32 	%p118, %f275, %f236;
	selp.f32 	%f276, %f275, %f236, %p118;
	selp.b32 	%r216, %r211, %r199, %p118;
	add.f32 	%f277, %f260, %f264;
	setp.lt.f32 	%p119, %f277, %f238;
	selp.f32 	%f278, %f277, %f238, %p119;
	selp.b32 	%r217, %r211, %r200, %p119;
	add.f32 	%f279, %f260, %f265;
	setp.lt.f32 	%p120, %f279, %f240;
	selp.f32 	%f280, %f279, %f240, %p120;
	selp.b32 	%r218, %r211, %r201, %p120;
	add.f32 	%f281, %f260, %f266;
	setp.lt.f32 	%p121, %f281, %f242;
	selp.f32 	%f282, %f281, %f242, %p121;
	selp.b32 	%r219, %r211, %r202, %p121;
	add.f32 	%f283, %f261, %f263;
	setp.lt.f32 	%p122, %f283, %f244;
	selp.f32 	%f284, %f283, %f244, %p122;
	selp.b32 	%r220, %r211, %r203, %p122;
	add.f32 	%f285, %f261, %f264;
	setp.lt.f32 	%p123, %f285, %f246;
	selp.f32 	%f286, %f285, %f246, %p123;
	selp.b32 	%r221, %r211, %r204, %p123;
	add.f32 	%f287, %f261, %f265;
	setp.lt.f32 	%p124, %f287, %f248;
	selp.f32 	%f288, %f287, %f248, %p124;
	selp.b32 	%r222, %r211, %r205, %p124;
	add.f32 	%f289, %f261, %f266;
	setp.lt.f32 	%p125, %f289, %f250;
	selp.f32 	%f290, %f289, %f250, %p125;
	selp.b32 	%r223, %r211, %r206, %p125;
	add.f32 	%f291, %f262, %f263;
	setp.lt.f32 	%p126, %f291, %f252;
	selp.f32 	%f292, %f291, %f252, %p126;
	selp.b32 	%r224, %r211, %r207, %p126;
	add.f32 	%f293, %f262, %f264;
	setp.lt.f32 	%p127, %f293, %f254;
	selp.f32 	%f294, %f293, %f254, %p127;
	selp.b32 	%r225, %r211, %r208, %p127;
	add.f32 	%f295, %f262, %f265;
	setp.lt.f32 	%p128, %f295, %f256;
	selp.f32 	%f296, %f295, %f256, %p128;
	selp.b32 	%r226, %r211, %r209, %p128;
	add.f32 	%f297, %f262, %f266;
	setp.lt.f32 	%p129, %f297, %f258;
	selp.f32 	%f298, %f297, %f258, %p129;
	selp.b32 	%r227, %r211, %r210, %p129;
	add.s32 	%r228, %r708, 5;
	ld.shared.f32 	%f299, [%r24+1280];
	ld.shared.f32 	%f300, [%r24+1284];
	ld.shared.f32 	%f301, [%r24+1288];
	ld.shared.f32 	%f302, [%r24+1292];
	ld.shared.f32 	%f303, [%r25+20];
	ld.shared.f32 	%f304, [%r25+148];
	ld.shared.f32 	%f305, [%r25+276];
	ld.shared.f32 	%f306, [%r25+404];
	add.f32 	%f307, %f299, %f303;
	setp.lt.f32 	%p130, %f307, %f268;
	selp.f32 	%f308, %f307, %f268, %p130;
	selp.b32 	%r229, %r228, %r212, %p130;
	add.f32 	%f309, %f299, %f304;
	setp.lt.f32 	%p131, %f309, %f270;
	selp.f32 	%f310, %f309, %f270, %p131;
	selp.b32 	%r230, %r228, %r213, %p131;
	add.f32 	%f311, %f299, %f305;
	setp.lt.f32 	%p132, %f311, %f272;
	selp.f32 	%f312, %f311, %f272, %p132;
	selp.b32 	%r231, %r228, %r214, %p132;
	add.f32 	%f313, %f299, %f306;
	setp.lt.f32 	%p133, %f313, %f274;
	selp.f32 	%f314, %f313, %f274, %p133;
	selp.b32 	%r232, %r228, %r215, %p133;
	add.f32 	%f315, %f300, %f303;
	setp.lt.f32 	%p134, %f315, %f276;
	selp.f32 	%f316, %f315, %f276, %p134;
	selp.b32 	%r233, %r228, %r216, %p134;
	add.f32 	%f317, %f300, %f304;
	setp.lt.f32 	%p135, %f317, %f278;
	selp.f32 	%f318, %f317, %f278, %p135;
	selp.b32 	%r234, %r228, %r217, %p135;
	add.f32 	%f319, %f300, %f305;
	setp.lt.f32 	%p136, %f319, %f280;
	selp.f32 	%f320, %f319, %f280, %p136;
	selp.b32 	%r235, %r228, %r218, %p136;
	add.f32 	%f321, %f300, %f306;
	setp.lt.f32 	%p137, %f321, %f282;
	selp.f32 	%f322, %f321, %f282, %p137;
	selp.b32 	%r236, %r228, %r219, %p137;
	add.f32 	%f323, %f301, %f303;
	setp.lt.f32 	%p138, %f323, %f284;
	selp.f32 	%f324, %f323, %f284, %p138;
	selp.b32 	%r237, %r228, %r220, %p138;
	add.f32 	%f325, %f301, %f304;
	setp.lt.f32 	%p139, %f325, %f286;
	selp.f32 	%f326, %f325, %f286, %p139;
	selp.b32 	%r238, %r228, %r221, %p139;
	add.f32 	%f327, %f301, %f305;
	setp.lt.f32 	%p140, %f327, %f288;
	selp.f32 	%f328, %f327, %f288, %p140;
	selp.b32 	%r239, %r228, %r222, %p140;
	add.f32 	%f329, %f301, %f306;
	setp.lt.f32 	%p141, %f329, %f290;
	selp.f32 	%f330, %f329, %f290, %p141;
	selp.b32 	%r240, %r228, %r223, %p141;
	add.f32 	%f331, %f302, %f303;
	setp.lt.f32 	%p142, %f331, %f292;
	selp.f32 	%f332, %f331, %f292, %p142;
	selp.b32 	%r241, %r228, %r224, %p142;
	add.f32 	%f333, %f302, %f304;
	setp.lt.f32 	%p143, %f333, %f294;
	selp.f32 	%f334, %f333, %f294, %p143;
	selp.b32 	%r242, %r228, %r225, %p143;
	add.f32 	%f335, %f302, %f305;
	setp.lt.f32 	%p144, %f335, %f296;
	selp.f32 	%f336, %f335, %f296, %p144;
	selp.b32 	%r243, %r228, %r226, %p144;
	add.f32 	%f337, %f302, %f306;
	setp.lt.f32 	%p145, %f337, %f298;
	selp.f32 	%f338, %f337, %f298, %p145;
	selp.b32 	%r244, %r228, %r227, %p145;
	add.s32 	%r245, %r708, 6;
	ld.shared.f32 	%f339, [%r24+1536];
	ld.shared.f32 	%f340, [%r24+1540];
	ld.shared.f32 	%f341, [%r24+1544];
	ld.shared.f32 	%f342, [%r24+1548];
	ld.shared.f32 	%f343, [%r25+24];
	ld.shared.f32 	%f344, [%r25+152];
	ld.shared.f32 	%f345, [%r25+280];
	ld.shared.f32 	%f346, [%r25+408];
	add.f32 	%f347, %f339, %f343;
	setp.lt.f32 	%p146, %f347, %f308;
	selp.f32 	%f348, %f347, %f308, %p146;
	selp.b32 	%r246, %r245, %r229, %p146;
	add.f32 	%f349, %f339, %f344;
	setp.lt.f32 	%p147, %f349, %f310;
	selp.f32 	%f350, %f349, %f310, %p147;
	selp.b32 	%r247, %r245, %r230, %p147;
	add.f32 	%f351, %f339, %f345;
	setp.lt.f32 	%p148, %f351, %f312;
	selp.f32 	%f352, %f351, %f312, %p148;
	selp.b32 	%r248, %r245, %r231, %p148;
	add.f32 	%f353, %f339, %f346;
	setp.lt.f32 	%p149, %f353, %f314;
	selp.f32 	%f354, %f353, %f314, %p149;
	selp.b32 	%r249, %r245, %r232, %p149;
	add.f32 	%f355, %f340, %f343;
	setp.lt.f32 	%p150, %f355, %f316;
	selp.f32 	%f356, %f355, %f316, %p150;
	selp.b32 	%r250, %r245, %r233, %p150;
	add.f32 	%f357, %f340, %f344;
	setp.lt.f32 	%p151, %f357, %f318;
	selp.f32 	%f358, %f357, %f318, %p151;
	selp.b32 	%r251, %r245, %r234, %p151;
	add.f32 	%f359, %f340, %f345;
	setp.lt.f32 	%p152, %f359, %f320;
	selp.f32 	%f360, %f359, %f320, %p152;
	selp.b32 	%r252, %r245, %r235, %p152;
	add.f32 	%f361, %f340, %f346;
	setp.lt.f32 	%p153, %f361, %f322;
	selp.f32 	%f362, %f361, %f322, %p153;
	selp.b32 	%r253, %r245, %r236, %p153;
	add.f32 	%f363, %f341, %f343;
	setp.lt.f32 	%p154, %f363, %f324;
	selp.f32 	%f364, %f363, %f324, %p154;
	selp.b32 	%r254, %r245, %r237, %p154;
	add.f32 	%f365, %f341, %f344;
	setp.lt.f32 	%p155, %f365, %f326;
	selp.f32 	%f366, %f365, %f326, %p155;
	selp.b32 	%r255, %r245, %r238, %p155;
	add.f32 	%f367, %f341, %f345;
	setp.lt.f32 	%p156, %f367, %f328;
	selp.f32 	%f368, %f367, %f328, %p156;
	selp.b32 	%r256, %r245, %r239, %p156;
	add.f32 	%f369, %f341, %f346;
	setp.lt.f32 	%p157, %f369, %f330;
	selp.f32 	%f370, %f369, %f330, %p157;
	selp.b32 	%r257, %r245, %r240, %p157;
	add.f32 	%f371, %f342, %f343;
	setp.lt.f32 	%p158, %f371, %f332;
	selp.f32 	%f372, %f371, %f332, %p158;
	selp.b32 	%r258, %r245, %r241, %p158;
	add.f32 	%f373, %f342, %f344;
	setp.lt.f32 	%p159, %f373, %f334;
	selp.f32 	%f374, %f373, %f334, %p159;
	selp.b32 	%r259, %r245, %r242, %p159;
	add.f32 	%f375, %f342, %f345;
	setp.lt.f32 	%p160, %f375, %f336;
	selp.f32 	%f376, %f375, %f336, %p160;
	selp.b32 	%r260, %r245, %r243, %p160;
	add.f32 	%f377, %f342, %f346;
	setp.lt.f32 	%p161, %f377, %f338;
	selp.f32 	%f378, %f377, %f338, %p161;
	selp.b32 	%r261, %r245, %r244, %p161;
	add.s32 	%r262, %r708, 7;
	ld.shared.f32 	%f379, [%r24+1792];
	ld.shared.f32 	%f380, [%r24+1796];
	ld.shared.f32 	%f381, [%r24+1800];
	ld.shared.f32 	%f382, [%r24+1804];
	ld.shared.f32 	%f383, [%r25+28];
	ld.shared.f32 	%f384, [%r25+156];
	ld.shared.f32 	%f385, [%r25+284];
	ld.shared.f32 	%f386, [%r25+412];
	add.f32 	%f387, %f379, %f383;
	setp.lt.f32 	%p162, %f387, %f348;
	selp.f32 	%f388, %f387, %f348, %p162;
	selp.b32 	%r263, %r262, %r246, %p162;
	add.f32 	%f389, %f379, %f384;
	setp.lt.f32 	%p163, %f389, %f350;
	selp.f32 	%f390, %f389, %f350, %p163;
	selp.b32 	%r264, %r262, %r247, %p163;
	add.f32 	%f391, %f379, %f385;
	setp.lt.f32 	%p164, %f391, %f352;
	selp.f32 	%f392, %f391, %f352, %p164;
	selp.b32 	%r265, %r262, %r248, %p164;
	add.f32 	%f393, %f379, %f386;
	setp.lt.f32 	%p165, %f393, %f354;
	selp.f32 	%f394, %f393, %f354, %p165;
	selp.b32 	%r266, %r262, %r249, %p165;
	add.f32 	%f395, %f380, %f383;
	setp.lt.f32 	%p166, %f395, %f356;
	selp.f32 	%f396, %f395, %f356, %p166;
	selp.b32 	%r267, %r262, %r250, %p166;
	add.f32 	%f397, %f380, %f384;
	setp.lt.f32 	%p167, %f397, %f358;
	selp.f32 	%f398, %f397, %f358, %p167;
	selp.b32 	%r268, %r262, %r251, %p167;
	add.f32 	%f399, %f380, %f385;
	setp.lt.f32 	%p168, %f399, %f360;
	selp.f32 	%f400, %f399, %f360, %p168;
	selp.b32 	%r269, %r262, %r252, %p168;
	add.f32 	%f401, %f380, %f386;
	setp.lt.f32 	%p169, %f401, %f362;
	selp.f32 	%f402, %f401, %f362, %p169;
	selp.b32 	%r270, %r262, %r253, %p169;
	add.f32 	%f403, %f381, %f383;
	setp.lt.f32 	%p170, %f403, %f364;
	selp.f32 	%f404, %f403, %f364, %p170;
	selp.b32 	%r271, %r262, %r254, %p170;
	add.f32 	%f405, %f381, %f384;
	setp.lt.f32 	%p171, %f405, %f366;
	selp.f32 	%f406, %f405, %f366, %p171;
	selp.b32 	%r272, %r262, %r255, %p171;
	add.f32 	%f407, %f381, %f385;
	setp.lt.f32 	%p172, %f407, %f368;
	selp.f32 	%f408, %f407, %f368, %p172;
	selp.b32 	%r273, %r262, %r256, %p172;
	add.f32 	%f409, %f381, %f386;
	setp.lt.f32 	%p173, %f409, %f370;
	selp.f32 	%f410, %f409, %f370, %p173;
	selp.b32 	%r274, %r262, %r257, %p173;
	add.f32 	%f411, %f382, %f383;
	setp.lt.f32 	%p174, %f411, %f372;
	selp.f32 	%f412, %f411, %f372, %p174;
	selp.b32 	%r275, %r262, %r258, %p174;
	add.f32 	%f413, %f382, %f384;
	setp.lt.f32 	%p175, %f413, %f374;
	selp.f32 	%f414, %f413, %f374, %p175;
	selp.b32 	%r276, %r262, %r259, %p175;
	add.f32 	%f415, %f382, %f385;
	setp.lt.f32 	%p176, %f415, %f376;
	selp.f32 	%f416, %f415, %f376, %p176;
	selp.b32 	%r277, %r262, %r260, %p176;
	add.f32 	%f417, %f382, %f386;
	setp.lt.f32 	%p177, %f417, %f378;
	selp.f32 	%f418, %f417, %f378, %p177;
	selp.b32 	%r278, %r262, %r261, %p177;
	add.s32 	%r279, %r708, 8;
	ld.shared.f32 	%f419, [%r24+2048];
	ld.shared.f32 	%f420, [%r24+2052];
	ld.shared.f32 	%f421, [%r24+2056];
	ld.shared.f32 	%f422, [%r24+2060];
	ld.shared.f32 	%f423, [%r25+32];
	ld.shared.f32 	%f424, [%r25+160];
	ld.shared.f32 	%f425, [%r25+288];
	ld.shared.f32 	%f426, [%r25+416];
	add.f32 	%f427, %f419, %f423;
	setp.lt.f32 	%p178, %f427, %f388;
	selp.f32 	%f428, %f427, %f388, %p178;
	selp.b32 	%r280, %r279, %r263, %p178;
	add.f32 	%f429, %f419, %f424;
	setp.lt.f32 	%p179, %f429, %f390;
	selp.f32 	%f430, %f429, %f390, %p179;
	selp.b32 	%r281, %r279, %r264, %p179;
	add.f32 	%f431, %f419, %f425;
	setp.lt.f32 	%p180, %f431, %f392;
	selp.f32 	%f432, %f431, %f392, %p180;
	selp.b32 	%r282, %r279, %r265, %p180;
	add.f32 	%f433, %f419, %f426;
	setp.lt.f32 	%p181, %f433, %f394;
	selp.f32 	%f434, %f433, %f394, %p181;
	selp.b32 	%r283, %r279, %r266, %p181;
	add.f32 	%f435, %f420, %f423;
	setp.lt.f32 	%p182, %f435, %f396;
	selp.f32 	%f436, %f435, %f396, %p182;
	selp.b32 	%r284, %r279, %r267, %p182;
	add.f32 	%f437, %f420, %f424;
	setp.lt.f32 	%p183, %f437, %f398;
	selp.f32 	%f438, %f437, %f398, %p183;
	selp.b32 	%r285, %r279, %r268, %p183;
	add.f32 	%f439, %f420, %f425;
	setp.lt.f32 	%p184, %f439, %f400;
	selp.f32 	%f440, %f439, %f400, %p184;
	selp.b32 	%r286, %r279, %r269, %p184;
	add.f32 	%f441, %f420, %f426;
	setp.lt.f32 	%p185, %f441, %f402;
	selp.f32 	%f442, %f441, %f402, %p185;
	selp.b32 	%r287, %r279, %r270, %p185;
	add.f32 	%f443, %f421, %f423;
	setp.lt.f32 	%p186, %f443, %f404;
	selp.f32 	%f444, %f443, %f404, %p186;
	selp.b32 	%r288, %r279, %r271, %p186;
	add.f32 	%f445, %f421, %f424;
	setp.lt.f32 	%p187, %f445, %f406;
	selp.f32 	%f446, %f445, %f406, %p187;
	selp.b32 	%r289, %r279, %r272, %p187;
	add.f32 	%f447, %f421, %f425;
	setp.lt.f32 	%p188, %f447, %f408;
	selp.f32 	%f448, %f447, %f408, %p188;
	selp.b32 	%r290, %r279, %r273, %p188;
	add.f32 	%f449, %f421, %f426;
	setp.lt.f32 	%p189, %f449, %f410;
	selp.f32 	%f450, %f449, %f410, %p189;
	selp.b32 	%r291, %r279, %r274, %p189;
	add.f32 	%f451, %f422, %f423;
	setp.lt.f32 	%p190, %f451, %f412;
	selp.f32 	%f452, %f451, %f412, %p190;
	selp.b32 	%r292, %r279, %r275, %p190;
	add.f32 	%f453, %f422, %f424;
	setp.lt.f32 	%p191, %f453, %f414;
	selp.f32 	%f454, %f453, %f414, %p191;
	selp.b32 	%r293, %r279, %r276, %p191;
	add.f32 	%f455, %f422, %f425;
	setp.lt.f32 	%p192, %f455, %f416;
	selp.f32 	%f456, %f455, %f416, %p192;
	selp.b32 	%r294, %r279, %r277, %p192;
	add.f32 	%f457, %f422, %f426;
	setp.lt.f32 	%p193, %f457, %f418;
	selp.f32 	%f458, %f457, %f418, %p193;
	selp.b32 	%r295, %r279, %r278, %p193;
	add.s32 	%r296, %r708, 9;
	ld.shared.f32 	%f459, [%r24+2304];
	ld.shared.f32 	%f460, [%r24+2308];
	ld.shared.f32 	%f461, [%r24+2312];
	ld.shared.f32 	%f462, [%r24+2316];
	ld.shared.f32 	%f463, [%r25+36];
	ld.shared.f32 	%f464, [%r25+164];
	ld.shared.f32 	%f465, [%r25+292];
	ld.shared.f32 	%f466, [%r25+420];
	add.f32 	%f467, %f459, %f463;
	setp.lt.f32 	%p194, %f467, %f428;
	selp.f32 	%f468, %f467, %f428, %p194;
	selp.b32 	%r297, %r296, %r280, %p194;
	add.f32 	%f469, %f459, %f464;
	setp.lt.f32 	%p195, %f469, %f430;
	selp.f32 	%f470, %f469, %f430, %p195;
	selp.b32 	%r298, %r296, %r281, %p195;
	add.f32 	%f471, %f459, %f465;
	setp.lt.f32 	%p196, %f471, %f432;
	selp.f32 	%f472, %f471, %f432, %p196;
	selp.b32 	%r299, %r296, %r282, %p196;
	add.f32 	%f473, %f459, %f466;
	setp.lt.f32 	%p197, %f473, %f434;
	selp.f32 	%f474, %f473, %f434, %p197;
	selp.b32 	%r300, %r296, %r283, %p197;
	add.f32 	%f475, %f460, %f463;
	setp.lt.f32 	%p198, %f475, %f436;
	selp.f32 	%f476, %f475, %f436, %p198;
	selp.b32 	%r301, %r296, %r284, %p198;
	add.f32 	%f477, %f460, %f464;
	setp.lt.f32 	%p199, %f477, %f438;
	selp.f32 	%f478, %f477, %f438, %p199;
	selp.b32 	%r302, %r296, %r285, %p199;
	add.f32 	%f479, %f460, %f465;
	setp.lt.f32 	%p200, %f479, %f440;
	selp.f32 	%f480, %f479, %f440, %p200;
	selp.b32 	%r303, %r296, %r286, %p200;
	add.f32 	%f481, %f460, %f466;
	setp.lt.f32 	%p201, %f481, %f442;
	selp.f32 	%f482, %f481, %f442, %p201;
	selp.b32 	%r304, %r296, %r287, %p201;
	add.f32 	%f483, %f461, %f463;
	setp.lt.f32 	%p202, %f483, %f444;
	selp.f32 	%f484, %f483, %f444, %p202;
	selp.b32 	%r305, %r296, %r288, %p202;
	add.f32 	%f485, %f461, %f464;
	setp.lt.f32 	%p203, %f485, %f446;
	selp.f32 	%f486, %f485, %f446, %p203;
	selp.b32 	%r306, %r296, %r289, %p203;
	add.f32 	%f487, %f461, %f465;
	setp.lt.f32 	%p204, %f487, %f448;
	selp.f32 	%f488, %f487, %f448, %p204;
	selp.b32 	%r307, %r296, %r290, %p204;
	add.f32 	%f489, %f461, %f466;
	setp.lt.f32 	%p205, %f489, %f450;
	selp.f32 	%f490, %f489, %f450, %p205;
	selp.b32 	%r308, %r296, %r291, %p205;
	add.f32 	%f491, %f462, %f463;
	setp.lt.f32 	%p206, %f491, %f452;
	selp.f32 	%f492, %f491, %f452, %p206;
	selp.b32 	%r309, %r296, %r292, %p206;
	add.f32 	%f493, %f462, %f464;
	setp.lt.f32 	%p207, %f493, %f454;
	selp.f32 	%f494, %f493, %f454, %p207;
	selp.b32 	%r310, %r296, %r293, %p207;
	add.f32 	%f495, %f462, %f465;
	setp.lt.f32 	%p208, %f495, %f456;
	selp.f32 	%f496, %f495, %f456, %p208;
	selp.b32 	%r311, %r296, %r294, %p208;
	add.f32 	%f497, %f462, %f466;
	setp.lt.f32 	%p209, %f497, %f458;
	selp.f32 	%f498, %f497, %f458, %p209;
	selp.b32 	%r312, %r296, %r295, %p209;
	add.s32 	%r313, %r708, 10;
	ld.shared.f32 	%f499, [%r24+2560];
	ld.shared.f32 	%f500, [%r24+2564];
	ld.shared.f32 	%f501, [%r24+2568];
	ld.shared.f32 	%f502, [%r24+2572];
	ld.shared.f32 	%f503, [%r25+40];
	ld.shared.f32 	%f504, [%r25+168];
	ld.shared.f32 	%f505, [%r25+296];
	ld.shared.f32 	%f506, [%r25+424];
	add.f32 	%f507, %f499, %f503;
	setp.lt.f32 	%p210, %f507, %f468;
	selp.f32 	%f508, %f507, %f468, %p210;
	selp.b32 	%r314, %r313, %r297, %p210;
	add.f32 	%f509, %f499, %f504;
	setp.lt.f32 	%p211, %f509, %f470;
	selp.f32 	%f510, %f509, %f470, %p211;
	selp.b32 	%r315, %r313, %r298, %p211;
	add.f32 	%f511, %f499, %f505;
	setp.lt.f32 	%p212, %f511, %f472;
	selp.f32 	%f512, %f511, %f472, %p212;
	selp.b32 	%r316, %r313, %r299, %p212;
	add.f32 	%f513, %f499, %f506;
	setp.lt.f32 	%p213, %f513, %f474;
	selp.f32 	%f514, %f513, %f474, %p213;
	selp.b32 	%r317, %r313, %r300, %p213;
	add.f32 	%f515, %f500, %f503;
	setp.lt.f32 	%p214, %f515, %f476;
	selp.f32 	%f516, %f515, %f476, %p214;
	selp.b32 	%r318, %r313, %r301, %p214;
	add.f32 	%f517, %f500, %f504;
	setp.lt.f32 	%p215, %f517, %f478;
	selp.f32 	%f518, %f517, %f478, %p215;
	selp.b32 	%r319, %r313, %r302, %p215;
	add.f32 	%f519, %f500, %f505;
	setp.lt.f32 	%p216, %f519, %f480;
	selp.f32 	%f520, %f519, %f480, %p216;
	selp.b32 	%r320, %r313, %r303, %p216;
	add.f32 	%f521, %f500, %f506;
	setp.lt.f32 	%p217, %f521, %f482;
	selp.f32 	%f522, %f521, %f482, %p217;
	selp.b32 	%r321, %r313, %r304, %p217;
	add.f32 	%f523, %f501, %f503;
	setp.lt.f32 	%p218, %f523, %f484;
	selp.f32 	%f524, %f523, %f484, %p218;
	selp.b32 	%r322, %r313, %r305, %p218;
	add.f32 	%f525, %f501, %f504;
	setp.lt.f32 	%p219, %f525, %f486;
	selp.f32 	%f526, %f525, %f486, %p219;
	selp.b32 	%r323, %r313, %r306, %p219;
	add.f32 	%f527, %f501, %f505;
	setp.lt.f32 	%p220, %f527, %f488;
	selp.f32 	%f528, %f527, %f488, %p220;
	selp.b32 	%r324, %r313, %r307, %p220;
	add.f32 	%f529, %f501, %f506;
	setp.lt.f32 	%p221, %f529, %f490;
	selp.f32 	%f530, %f529, %f490, %p221;
	selp.b32 	%r325, %r313, %r308, %p221;
	add.f32 	%f531, %f502, %f503;
	setp.lt.f32 	%p222, %f531, %f492;
	selp.f32 	%f532, %f531, %f492, %p222;
	selp.b32 	%r326, %r313, %r309, %p222;
	add.f32 	%f533, %f502, %f504;
	setp.lt.f32 	%p223, %f533, %f494;
	selp.f32 	%f534, %f533, %f494, %p223;
	selp.b32 	%r327, %r313, %r310, %p223;
	add.f32 	%f535, %f502, %f505;
	setp.lt.f32 	%p224, %f535, %f496;
	selp.f32 	%f536, %f535, %f496, %p224;
	selp.b32 	%r328, %r313, %r311, %p224;
	add.f32 	%f537, %f502, %f506;
	setp.lt.f32 	%p225, %f537, %f498;
	selp.f32 	%f538, %f537, %f498, %p225;
	selp.b32 	%r329, %r313, %r312, %p225;
	add.s32 	%r330, %r708, 11;
	ld.shared.f32 	%f539, [%r24+2816];
	ld.shared.f32 	%f540, [%r24+2820];
	ld.shared.f32 	%f541, [%r24+2824];
	ld.shared.f32 	%f542, [%r24+2828];
	ld.shared.f32 	%f543, [%r25+44];
	ld.shared.f32 	%f544, [%r25+172];
	ld.shared.f32 	%f545, [%r25+300];
	ld.shared.f32 	%f546, [%r25+428];
	add.f32 	%f547, %f539, %f543;
	setp.lt.f32 	%p226, %f547, %f508;
	selp.f32 	%f548, %f547, %f508, %p226;
	selp.b32 	%r331, %r330, %r314, %p226;
	add.f32 	%f549, %f539, %f544;
	setp.lt.f32 	%p227, %f549, %f510;
	selp.f32 	%f550, %f549, %f510, %p227;
	selp.b32 	%r332, %r330, %r315, %p227;
	add.f32 	%f551, %f539, %f545;
	setp.lt.f32 	%p228, %f551, %f512;
	selp.f32 	%f552, %f551, %f512, %p228;
	selp.b32 	%r333, %r330, %r316, %p228;
	add.f32 	%f553, %f539, %f546;
	setp.lt.f32 	%p229, %f553, %f514;
	selp.f32 	%f554, %f553, %f514, %p229;
	selp.b32 	%r334, %r330, %r317, %p229;
	add.f32 	%f555, %f540, %f543;
	setp.lt.f32 	%p230, %f555, %f516;
	selp.f32 	%f556, %f555, %f516, %p230;
	selp.b32 	%r335, %r330, %r318, %p230;
	add.f32 	%f557, %f540, %f544;
	setp.lt.f32 	%p231, %f557, %f518;
	selp.f32 	%f558, %f557, %f518, %p231;
	selp.b32 	%r336, %r330, %r319, %p231;
	add.f32 	%f559, %f540, %f545;
	setp.lt.f32 	%p232, %f559, %f520;
	selp.f32 	%f560, %f559, %f520, %p232;
	selp.b32 	%r337, %r330, %r320, %p232;
	add.f32 	%f561, %f540, %f546;
	setp.lt.f32 	%p233, %f561, %f522;
	selp.f32 	%f562, %f561, %f522, %p233;
	selp.b32 	%r338, %r330, %r321, %p233;
	add.f32 	%f563, %f541, %f543;
	setp.lt.f32 	%p234, %f563, %f524;
	selp.f32 	%f564, %f563, %f524, %p234;
	selp.b32 	%r339, %r330, %r322, %p234;
	add.f32 	%f565, %f541, %f544;
	setp.lt.f32 	%p235, %f565, %f526;
	selp.f32 	%f566, %f565, %f526, %p235;
	selp.b32 	%r340, %r330, %r323, %p235;
	add.f32 	%f567, %f541, %f545;
	setp.lt.f32 	%p236, %f567, %f528;
	selp.f32 	%f568, %f567, %f528, %p236;
	selp.b32 	%r341, %r330, %r324, %p236;
	add.f32 	%f569, %f541, %f546;
	setp.lt.f32 	%p237, %f569, %f530;
	selp.f32 	%f570, %f569, %f530, %p237;
	selp.b32 	%r342, %r330, %r325, %p237;
	add.f32 	%f571, %f542, %f543;
	setp.lt.f32 	%p238, %f571, %f532;
	selp.f32 	%f572, %f571, %f532, %p238;
	selp.b32 	%r343, %r330, %r326, %p238;
	add.f32 	%f573, %f542, %f544;
	setp.lt.f32 	%p239, %f573, %f534;
	selp.f32 	%f574, %f573, %f534, %p239;
	selp.b32 	%r344, %r330, %r327, %p239;
	add.f32 	%f575, %f542, %f545;
	setp.lt.f32 	%p240, %f575, %f536;
	selp.f32 	%f576, %f575, %f536, %p240;
	selp.b32 	%r345, %r330, %r328, %p240;
	add.f32 	%f577, %f542, %f546;
	setp.lt.f32 	%p241, %f577, %f538;
	selp.f32 	%f578, %f577, %f538, %p241;
	selp.b32 	%r346, %r330, %r329, %p241;
	add.s32 	%r347, %r708, 12;
	ld.shared.f32 	%f579, [%r24+3072];
	ld.shared.f32 	%f580, [%r24+3076];
	ld.shared.f32 	%f581, [%r24+3080];
	ld.shared.f32 	%f582, [%r24+3084];
	ld.shared.f32 	%f583, [%r25+48];
	ld.shared.f32 	%f584, [%r25+176];
	ld.shared.f32 	%f585, [%r25+304];
	ld.shared.f32 	%f586, [%r25+432];
	add.f32 	%f587, %f579, %f583;
	setp.lt.f32 	%p242, %f587, %f548;
	selp.f32 	%f588, %f587, %f548, %p242;
	selp.b32 	%r348, %r347, %r331, %p242;
	add.f32 	%f589, %f579, %f584;
	setp.lt.f32 	%p243, %f589, %f550;
	selp.f32 	%f590, %f589, %f550, %p243;
	selp.b32 	%r349, %r347, %r332, %p243;
	add.f32 	%f591, %f579, %f585;
	setp.lt.f32 	%p244, %f591, %f552;
	selp.f32 	%f592, %f591, %f552, %p244;
	selp.b32 	%r350, %r347, %r333, %p244;
	add.f32 	%f593, %f579, %f586;
	setp.lt.f32 	%p245, %f593, %f554;
	selp.f32 	%f594, %f593, %f554, %p245;
	selp.b32 	%r351, %r347, %r334, %p245;
	add.f32 	%f595, %f580, %f583;
	setp.lt.f32 	%p246, %f595, %f556;
	selp.f32 	%f596, %f595, %f556, %p246;
	selp.b32 	%r352, %r347, %r335, %p246;
	add.f32 	%f597, %f580, %f584;
	setp.lt.f32 	%p247, %f597, %f558;
	selp.f32 	%f598, %f597, %f558, %p247;
	selp.b32 	%r353, %r347, %r336, %p247;
	add.f32 	%f599, %f580, %f585;
	setp.lt.f32 	%p248, %f599, %f560;
	selp.f32 	%f600, %f599, %f560, %p248;
	selp.b32 	%r354, %r347, %r337, %p248;
	add.f32 	%f601, %f580, %f586;
	setp.lt.f32 	%p249, %f601, %f562;
	selp.f32 	%f602, %f601, %f562, %p249;
	selp.b32 	%r355, %r347, %r338, %p249;
	add.f32 	%f603, %f581, %f583;
	setp.lt.f32 	%p250, %f603, %f564;
	selp.f32 	%f604, %f603, %f564, %p250;
	selp.b32 	%r356, %r347, %r339, %p250;
	add.f32 	%f605, %f581, %f584;
	setp.lt.f32 	%p251, %f605, %f566;
	selp.f32 	%f606, %f605, %f566, %p251;
	selp.b32 	%r357, %r347, %r340, %p251;
	add.f32 	%f607, %f581, %f585;
	setp.lt.f32 	%p252, %f607, %f568;
	selp.f32 	%f608, %f607, %f568, %p252;
	selp.b32 	%r358, %r347, %r341, %p252;
	add.f32 	%f609, %f581, %f586;
	setp.lt.f32 	%p253, %f609, %f570;
	selp.f32 	%f610, %f609, %f570, %p253;
	selp.b32 	%r359, %r347, %r342, %p253;
	add.f32 	%f611, %f582, %f583;
	setp.lt.f32 	%p254, %f611, %f572;
	selp.f32 	%f612, %f611, %f572, %p254;
	selp.b32 	%r360, %r347, %r343, %p254;
	add.f32 	%f613, %f582, %f584;
	setp.lt.f32 	%p255, %f613, %f574;
	selp.f32 	%f614, %f613, %f574, %p255;
	selp.b32 	%r361, %r347, %r344, %p255;
	add.f32 	%f615, %f582, %f585;
	setp.lt.f32 	%p256, %f615, %f576;
	selp.f32 	%f616, %f615, %f576, %p256;
	selp.b32 	%r362, %r347, %r345, %p256;
	add.f32 	%f617, %f582, %f586;
	setp.lt.f32 	%p257, %f617, %f578;
	selp.f32 	%f618, %f617, %f578, %p257;
	selp.b32 	%r363, %r347, %r346, %p257;
	add.s32 	%r364, %r708, 13;
	ld.shared.f32 	%f619, [%r24+3328];
	ld.shared.f32 	%f620, [%r24+3332];
	ld.shared.f32 	%f621, [%r24+3336];
	ld.shared.f32 	%f622, [%r24+3340];
	ld.shared.f32 	%f623, [%r25+52];
	ld.shared.f32 	%f624, [%r25+180];
	ld.shared.f32 	%f625, [%r25+308];
	ld.shared.f32 	%f626, [%r25+436];
	add.f32 	%f627, %f619, %f623;
	setp.lt.f32 	%p258, %f627, %f588;
	selp.f32 	%f628, %f627, %f588, %p258;
	selp.b32 	%r365, %r364, %r348, %p258;
	add.f32 	%f629, %f619, %f624;
	setp.lt.f32 	%p259, %f629, %f590;
	selp.f32 	%f630, %f629, %f590, %p259;
	selp.b32 	%r366, %r364, %r349, %p259;
	add.f32 	%f631, %f619, %f625;
	setp.lt.f32 	%p260, %f631, %f592;
	selp.f32 	%f632, %f631, %f592, %p260;
	selp.b32 	%r367, %r364, %r350, %p260;
	add.f32 	%f633, %f619, %f626;
	setp.lt.f32 	%p261, %f633, %f594;
	selp.f32 	%f634, %f633, %f594, %p261;
	selp.b32 	%r368, %r364, %r351, %p261;
	add.f32 	%f635, %f620, %f623;
	setp.lt.f32 	%p262, %f635, %f596;
	selp.f32 	%f636, %f635, %f596, %p262;
	selp.b32 	%r369, %r364, %r352, %p262;
	add.f32 	%f637, %f620, %f624;
	setp.lt.f32 	%p263, %f637, %f598;
	selp.f32 	%f638, %f637, %f598, %p263;
	selp.b32 	%r370, %r364, %r353, %p263;
	add.f32 	%f639, %f620, %f625;
	setp.lt.f32 	%p264, %f639, %f600;
	selp.f32 	%f640, %f639, %f600, %p264;
	selp.b32 	%r371, %r364, %r354, %p264;
	add.f32 	%f641, %f620, %f626;
	setp.lt.f32 	%p265, %f641, %f602;
	selp.f32 	%f642, %f641, %f602, %p265;
	selp.b32 	%r372, %r364, %r355, %p265;
	add.f32 	%f643, %f621, %f623;
	setp.lt.f32 	%p266, %f643, %f604;
	selp.f32 	%f644, %f643, %f604, %p266;
	selp.b32 	%r373, %r364, %r356, %p266;
	add.f32 	%f645, %f621, %f624;
	setp.lt.f32 	%p267, %f645, %f606;
	selp.f32 	%f646, %f645, %f606, %p267;
	selp.b32 	%r374, %r364, %r357, %p267;
	add.f32 	%f647, %f621, %f625;
	setp.lt.f32 	%p268, %f647, %f608;
	selp.f32 	%f648, %f647, %f608, %p268;
	selp.b32 	%r375, %r364, %r358, %p268;
	add.f32 	%f649, %f621, %f626;
	setp.lt.f32 	%p269, %f649, %f610;
	selp.f32 	%f650, %f649, %f610, %p269;
	selp.b32 	%r376, %r364, %r359, %p269;
	add.f32 	%f651, %f622, %f623;
	setp.lt.f32 	%p270, %f651, %f612;
	selp.f32 	%f652, %f651, %f612, %p270;
	selp.b32 	%r377, %r364, %r360, %p270;
	add.f32 	%f653, %f622, %f624;
	setp.lt.f32 	%p271, %f653, %f614;
	selp.f32 	%f654, %f653, %f614, %p271;
	selp.b32 	%r378, %r364, %r361, %p271;
	add.f32 	%f655, %f622, %f625;
	setp.lt.f32 	%p272, %f655, %f616;
	selp.f32 	%f656, %f655, %f616, %p272;
	selp.b32 	%r379, %r364, %r362, %p272;
	add.f32 	%f657, %f622, %f626;
	setp.lt.f32 	%p273, %f657, %f618;
	selp.f32 	%f658, %f657, %f618, %p273;
	selp.b32 	%r380, %r364, %r363, %p273;
	add.s32 	%r381, %r708, 14;
	ld.shared.f32 	%f659, [%r24+3584];
	ld.shared.f32 	%f660, [%r24+3588];
	ld.shared.f32 	%f661, [%r24+3592];
	ld.shared.f32 	%f662, [%r24+3596];
	ld.shared.f32 	%f663, [%r25+56];
	ld.shared.f32 	%f664, [%r25+184];
	ld.shared.f32 	%f665, [%r25+312];
	ld.shared.f32 	%f666, [%r25+440];
	add.f32 	%f667, %f659, %f663;
	setp.lt.f32 	%p274, %f667, %f628;
	selp.f32 	%f668, %f667, %f628, %p274;
	selp.b32 	%r382, %r381, %r365, %p274;
	add.f32 	%f669, %f659, %f664;
	setp.lt.f32 	%p275, %f669, %f630;
	selp.f32 	%f670, %f669, %f630, %p275;
	selp.b32 	%r383, %r381, %r366, %p275;
	add.f32 	%f671, %f659, %f665;
	setp.lt.f32 	%p276, %f671, %f632;
	selp.f32 	%f672, %f671, %f632, %p276;
	selp.b32 	%r384, %r381, %r367, %p276;
	add.f32 	%f673, %f659, %f666;
	setp.lt.f32 	%p277, %f673, %f634;
	selp.f32 	%f674, %f673, %f634, %p277;
	selp.b32 	%r385, %r381, %r368, %p277;
	add.f32 	%f675, %f660, %f663;
	setp.lt.f32 	%p278, %f675, %f636;
	selp.f32 	%f676, %f675, %f636, %p278;
	selp.b32 	%r386, %r381, %r369, %p278;
	add.f32 	%f677, %f660, %f664;
	setp.lt.f32 	%p279, %f677, %f638;
	selp.f32 	%f678, %f677, %f638, %p279;
	selp.b32 	%r387, %r381, %r370, %p279;
	add.f32 	%f679, %f660, %f665;
	setp.lt.f32 	%p280, %f679, %f640;
	selp.f32 	%f680, %f679, %f640, %p280;
	selp.b32 	%r388, %r381, %r371, %p280;
	add.f32 	%f681, %f660, %f666;
	setp.lt.f32 	%p281, %f681, %f642;
	selp.f32 	%f682, %f681, %f642, %p281;
	selp.b32 	%r389, %r381, %r372, %p281;
	add.f32 	%f683, %f661, %f663;
	setp.lt.f32 	%p282, %f683, %f644;
	selp.f32 	%f684, %f683, %f644, %p282;
	selp.b32 	%r390, %r381, %r373, %p282;
	add.f32 	%f685, %f661, %f664;
	setp.lt.f32 	%p283, %f685, %f646;
	selp.f32 	%f686, %f685, %f646, %p283;
	selp.b32 	%r391, %r381, %r374, %p283;
	add.f32 	%f687, %f661, %f665;
	setp.lt.f32 	%p284, %f687, %f648;
	selp.f32 	%f688, %f687, %f648, %p284;
	selp.b32 	%r392, %r381, %r375, %p284;
	add.f32 	%f689, %f661, %f666;
	setp.lt.f32 	%p285, %f689, %f650;
	selp.f32 	%f690, %f689, %f650, %p285;
	selp.b32 	%r393, %r381, %r376, %p285;
	add.f32 	%f691, %f662, %f663;
	setp.lt.f32 	%p286, %f691, %f652;
	selp.f32 	%f692, %f691, %f652, %p286;
	selp.b32 	%r394, %r381, %r377, %p286;
	add.f32 	%f693, %f662, %f664;
	setp.lt.f32 	%p287, %f693, %f654;
	selp.f32 	%f694, %f693, %f654, %p287;
	selp.b32 	%r395, %r381, %r378, %p287;
	add.f32 	%f695, %f662, %f665;
	setp.lt.f32 	%p288, %f695, %f656;
	selp.f32 	%f696, %f695, %f656, %p288;
	selp.b32 	%r396, %r381, %r379, %p288;
	add.f32 	%f697, %f662, %f666;
	setp.lt.f32 	%p289, %f697, %f658;
	selp.f32 	%f698, %f697, %f658, %p289;
	selp.b32 	%r397, %r381, %r380, %p289;
	add.s32 	%r398, %r708, 15;
	ld.shared.f32 	%f699, [%r24+3840];
	ld.shared.f32 	%f700, [%r24+3844];
	ld.shared.f32 	%f701, [%r24+3848];
	ld.shared.f32 	%f702, [%r24+3852];
	ld.shared.f32 	%f703, [%r25+60];
	ld.shared.f32 	%f704, [%r25+188];
	ld.shared.f32 	%f705, [%r25+316];
	ld.shared.f32 	%f706, [%r25+444];
	add.f32 	%f707, %f699, %f703;
	setp.lt.f32 	%p290, %f707, %f668;
	selp.f32 	%f708, %f707, %f668, %p290;
	selp.b32 	%r399, %r398, %r382, %p290;
	add.f32 	%f709, %f699, %f704;
	setp.lt.f32 	%p291, %f709, %f670;
	selp.f32 	%f710, %f709, %f670, %p291;
	selp.b32 	%r400, %r398, %r383, %p291;
	add.f32 	%f711, %f699, %f705;
	setp.lt.f32 	%p292, %f711, %f672;
	selp.f32 	%f712, %f711, %f672, %p292;
	selp.b32 	%r401, %r398, %r384, %p292;
	add.f32 	%f713, %f699, %f706;
	setp.lt.f32 	%p293, %f713, %f674;
	selp.f32 	%f714, %f713, %f674, %p293;
	selp.b32 	%r402, %r398, %r385, %p293;
	add.f32 	%f715, %f700, %f703;
	setp.lt.f32 	%p294, %f715, %f676;
	selp.f32 	%f716, %f715, %f676, %p294;
	selp.b32 	%r403, %r398, %r386, %p294;
	add.f32 	%f717, %f700, %f704;
	setp.lt.f32 	%p295, %f717, %f678;
	selp.f32 	%f718, %f717, %f678, %p295;
	selp.b32 	%r404, %r398, %r387, %p295;
	add.f32 	%f719, %f700, %f705;
	setp.lt.f32 	%p296, %f719, %f680;
	selp.f32 	%f720, %f719, %f680, %p296;
	selp.b32 	%r405, %r398, %r388, %p296;
	add.f32 	%f721, %f700, %f706;
	setp.lt.f32 	%p297, %f721, %f682;
	selp.f32 	%f722, %f721, %f682, %p297;
	selp.b32 	%r406, %r398, %r389, %p297;
	add.f32 	%f723, %f701, %f703;
	setp.lt.f32 	%p298, %f723, %f684;
	selp.f32 	%f724, %f723, %f684, %p298;
	selp.b32 	%r407, %r398, %r390, %p298;
	add.f32 	%f725, %f701, %f704;
	setp.lt.f32 	%p299, %f725, %f686;
	selp.f32 	%f726, %f725, %f686, %p299;
	selp.b32 	%r408, %r398, %r391, %p299;
	add.f32 	%f727, %f701, %f705;
	setp.lt.f32 	%p300, %f727, %f688;
	selp.f32 	%f728, %f727, %f688, %p300;
	selp.b32 	%r409, %r398, %r392, %p300;
	add.f32 	%f729, %f701, %f706;
	setp.lt.f32 	%p301, %f729, %f690;
	selp.f32 	%f730, %f729, %f690, %p301;
	selp.b32 	%r410, %r398, %r393, %p301;
	add.f32 	%f731, %f702, %f703;
	setp.lt.f32 	%p302, %f731, %f692;
	selp.f32 	%f732, %f731, %f692, %p302;
	selp.b32 	%r411, %r398, %r394, %p302;
	add.f32 	%f733, %f702, %f704;
	setp.lt.f32 	%p303, %f733, %f694;
	selp.f32 	%f734, %f733, %f694, %p303;
	selp.b32 	%r412, %r398, %r395, %p303;
	add.f32 	%f735, %f702, %f705;
	setp.lt.f32 	%p304, %f735, %f696;
	selp.f32 	%f736, %f735, %f696, %p304;
	selp.b32 	%r413, %r398, %r396, %p304;
	add.f32 	%f737, %f702, %f706;
	setp.lt.f32 	%p305, %f737, %f698;
	selp.f32 	%f738, %f737, %f698, %p305;
	selp.b32 	%r414, %r398, %r397, %p305;
	add.s32 	%r415, %r708, 16;
	ld.shared.f32 	%f739, [%r24+4096];
	ld.shared.f32 	%f740, [%r24+4100];
	ld.shared.f32 	%f741, [%r24+4104];
	ld.shared.f32 	%f742, [%r24+4108];
	ld.shared.f32 	%f743, [%r25+64];
	ld.shared.f32 	%f744, [%r25+192];
	ld.shared.f32 	%f745, [%r25+320];
	ld.shared.f32 	%f746, [%r25+448];
	add.f32 	%f747, %f739, %f743;
	setp.lt.f32 	%p306, %f747, %f708;
	selp.f32 	%f748, %f747, %f708, %p306;
	selp.b32 	%r416, %r415, %r399, %p306;
	add.f32 	%f749, %f739, %f744;
	setp.lt.f32 	%p307, %f749, %f710;
	selp.f32 	%f750, %f749, %f710, %p307;
	selp.b32 	%r417, %r415, %r400, %p307;
	add.f32 	%f751, %f739, %f745;
	setp.lt.f32 	%p308, %f751, %f712;
	selp.f32 	%f752, %f751, %f712, %p308;
	selp.b32 	%r418, %r415, %r401, %p308;
	add.f32 	%f753, %f739, %f746;
	setp.lt.f32 	%p309, %f753, %f714;
	selp.f32 	%f754, %f753, %f714, %p309;
	selp.b32 	%r419, %r415, %r402, %p309;
	add.f32 	%f755, %f740, %f743;
	setp.lt.f32 	%p310, %f755, %f716;
	selp.f32 	%f756, %f755, %f716, %p310;
	selp.b32 	%r420, %r415, %r403, %p310;
	add.f32 	%f757, %f740, %f744;
	setp.lt.f32 	%p311, %f757, %f718;
	selp.f32 	%f758, %f757, %f718, %p311;
	selp.b32 	%r421, %r415, %r404, %p311;
	add.f32 	%f759, %f740, %f745;
	setp.lt.f32 	%p312, %f759, %f720;
	selp.f32 	%f760, %f759, %f720, %p312;
	selp.b32 	%r422, %r415, %r405, %p312;
	add.f32 	%f761, %f740, %f746;
	setp.lt.f32 	%p313, %f761, %f722;
	selp.f32 	%f762, %f761, %f722, %p313;
	selp.b32 	%r423, %r415, %r406, %p313;
	add.f32 	%f763, %f741, %f743;
	setp.lt.f32 	%p314, %f763, %f724;
	selp.f32 	%f764, %f763, %f724, %p314;
	selp.b32 	%r424, %r415, %r407, %p314;
	add.f32 	%f765, %f741, %f744;
	setp.lt.f32 	%p315, %f765, %f726;
	selp.f32 	%f766, %f765, %f726, %p315;
	selp.b32 	%r425, %r415, %r408, %p315;
	add.f32 	%f767, %f741, %f745;
	setp.lt.f32 	%p316, %f767, %f728;
	selp.f32 	%f768, %f767, %f728, %p316;
	selp.b32 	%r426, %r415, %r409, %p316;
	add.f32 	%f769, %f741, %f746;
	setp.lt.f32 	%p317, %f769, %f730;
	selp.f32 	%f770, %f769, %f730, %p317;
	selp.b32 	%r427, %r415, %r410, %p317;
	add.f32 	%f771, %f742, %f743;
	setp.lt.f32 	%p318, %f771, %f732;
	selp.f32 	%f772, %f771, %f732, %p318;
	selp.b32 	%r428, %r415, %r411, %p318;
	add.f32 	%f773, %f742, %f744;
	setp.lt.f32 	%p319, %f773, %f734;
	selp.f32 	%f774, %f773, %f734, %p319;
	selp.b32 	%r429, %r415, %r412, %p319;
	add.f32 	%f775, %f742, %f745;
	setp.lt.f32 	%p320, %f775, %f736;
	selp.f32 	%f776, %f775, %f736, %p320;
	selp.b32 	%r430, %r415, %r413, %p320;
	add.f32 	%f777, %f742, %f746;
	setp.lt.f32 	%p321, %f777, %f738;
	selp.f32 	%f778, %f777, %f738, %p321;
	selp.b32 	%r431, %r415, %r414, %p321;
	add.s32 	%r432, %r708, 17;
	ld.shared.f32 	%f779, [%r24+4352];
	ld.shared.f32 	%f780, [%r24+4356];
	ld.shared.f32 	%f781, [%r24+4360];
	ld.shared.f32 	%f782, [%r24+4364];
	ld.shared.f32 	%f783, [%r25+68];
	ld.shared.f32 	%f784, [%r25+196];
	ld.shared.f32 	%f785, [%r25+324];
	ld.shared.f32 	%f786, [%r25+452];
	add.f32 	%f787, %f779, %f783;
	setp.lt.f32 	%p322, %f787, %f748;
	selp.f32 	%f788, %f787, %f748, %p322;
	selp.b32 	%r433, %r432, %r416, %p322;
	add.f32 	%f789, %f779, %f784;
	setp.lt.f32 	%p323, %f789, %f750;
	selp.f32 	%f790, %f789, %f750, %p323;
	selp.b32 	%r434, %r432, %r417, %p323;
	add.f32 	%f791, %f779, %f785;
	setp.lt.f32 	%p324, %f791, %f752;
	selp.f32 	%f792, %f791, %f752, %p324;
	selp.b32 	%r435, %r432, %r418, %p324;
	add.f32 	%f793, %f779, %f786;
	setp.lt.f32 	%p325, %f793, %f754;
	selp.f32 	%f794, %f793, %f754, %p325;
	selp.b32 	%r436, %r432, %r419, %p325;
	add.f32 	%f795, %f780, %f783;
	setp.lt.f32 	%p326, %f795, %f756;
	selp.f32 	%f796, %f795, %f756, %p326;
	selp.b32 	%r437, %r432, %r420, %p326;
	add.f32 	%f797, %f780, %f784;
	setp.lt.f32 	%p327, %f797, %f758;
	selp.f32 	%f798, %f797, %f758, %p327;
	selp.b32 	%r438, %r432, %r421, %p327;
	add.f32 	%f799, %f780, %f785;
	setp.lt.f32 	%p328, %f799, %f760;
	selp.f32 	%f800, %f799, %f760, %p328;
	selp.b32 	%r439, %r432, %r422, %p328;
	add.f32 	%f801, %f780, %f786;
	setp.lt.f32 	%p329, %f801, %f762;
	selp.f32 	%f802, %f801, %f762, %p329;
	selp.b32 	%r440, %r432, %r423, %p329;
	add.f32 	%f803, %f781, %f783;
	setp.lt.f32 	%p330, %f803, %f764;
	selp.f32 	%f804, %f803, %f764, %p330;
	selp.b32 	%r441, %r432, %r424, %p330;
	add.f32 	%f805, %f781, %f784;
	setp.lt.f32 	%p331, %f805, %f766;
	selp.f32 	%f806, %f805, %f766, %p331;
	selp.b32 	%r442, %r432, %r425, %p331;
	add.f32 	%f807, %f781, %f785;
	setp.lt.f32 	%p332, %f807, %f768;
	selp.f32 	%f808, %f807, %f768, %p332;
	selp.b32 	%r443, %r432, %r426, %p332;
	add.f32 	%f809, %f781, %f786;
	setp.lt.f32 	%p333, %f809, %f770;
	selp.f32 	%f810, %f809, %f770, %p333;
	selp.b32 	%r444, %r432, %r427, %p333;
	add.f32 	%f811, %f782, %f783;
	setp.lt.f32 	%p334, %f811, %f772;
	selp.f32 	%f812, %f811, %f772, %p334;
	selp.b32 	%r445, %r432, %r428, %p334;
	add.f32 	%f813, %f782, %f784;
	setp.lt.f32 	%p335, %f813, %f774;
	selp.f32 	%f814, %f813, %f774, %p335;
	selp.b32 	%r446, %r432, %r429, %p335;
	add.f32 	%f815, %f782, %f785;
	setp.lt.f32 	%p336, %f815, %f776;
	selp.f32 	%f816, %f815, %f776, %p336;
	selp.b32 	%r447, %r432, %r430, %p336;
	add.f32 	%f817, %f782, %f786;
	setp.lt.f32 	%p337, %f817, %f778;
	selp.f32 	%f818, %f817, %f778, %p337;
	selp.b32 	%r448, %r432, %r431, %p337;
	add.s32 	%r449, %r708, 18;
	ld.shared.f32 	%f819, [%r24+4608];
	ld.shared.f32 	%f820, [%r24+4612];
	ld.shared.f32 	%f821, [%r24+4616];
	ld.shared.f32 	%f822, [%r24+4620];
	ld.shared.f32 	%f823, [%r25+72];
	ld.shared.f32 	%f824, [%r25+200];
	ld.shared.f32 	%f825, [%r25+328];
	ld.shared.f32 	%f826, [%r25+456];
	add.f32 	%f827, %f819, %f823;
	setp.lt.f32 	%p338, %f827, %f788;
	selp.f32 	%f828, %f827, %f788, %p338;
	selp.b32 	%r450, %r449, %r433, %p338;
	add.f32 	%f829, %f819, %f824;
	setp.lt.f32 	%p339, %f829, %f790;
	selp.f32 	%f830, %f829, %f790, %p339;
	selp.b32 	%r451, %r449, %r434, %p339;
	add.f32 	%f831, %f819, %f825;
	setp.lt.f32 	%p340, %f831, %f792;
	selp.f32 	%f832, %f831, %f792, %p340;
	selp.b32 	%r452, %r449, %r435, %p340;
	add.f32 	%f833, %f819, %f826;
	setp.lt.f32 	%p341, %f833, %f794;
	selp.f32 	%f834, %f833, %f794, %p341;
	selp.b32 	%r453, %r449, %r436, %p341;
	add.f32 	%f835, %f820, %f823;
	setp.lt.f32 	%p342, %f835, %f796;
	selp.f32 	%f836, %f835, %f796, %p342;
	selp.b32 	%r454, %r449, %r437, %p342;
	add.f32 	%f837, %f820, %f824;
	setp.lt.f32 	%p343, %f837, %f798;
	selp.f32 	%f838, %f837, %f798, %p343;
	selp.b32 	%r455, %r449, %r438, %p343;
	add.f32 	%f839, %f820, %f825;
	setp.lt.f32 	%p344, %f839, %f800;
	selp.f32 	%f840, %f839, %f800, %p344;
	selp.b32 	%r456, %r449, %r439, %p344;
	add.f32 	%f841, %f820, %f826;
	setp.lt.f32 	%p345, %f841, %f802;
	selp.f32 	%f842, %f841, %f802, %p345;
	selp.b32 	%r457, %r449, %r440, %p345;
	add.f32 	%f843, %f821, %f823;
	setp.lt.f32 	%p346, %f843, %f804;
	selp.f32 	%f844, %f843, %f804, %p346;
	selp.b32 	%r458, %r449, %r441, %p346;
	add.f32 	%f845, %f821, %f824;
	setp.lt.f32 	%p347, %f845, %f806;
	selp.f32 	%f846, %f845, %f806, %p347;
	selp.b32 	%r459, %r449, %r442, %p347;
	add.f32 	%f847, %f821, %f825;
	setp.lt.f32 	%p348, %f847, %f808;
	selp.f32 	%f848, %f847, %f808, %p348;
	selp.b32 	%r460, %r449, %r443, %p348;
	add.f32 	%f849, %f821, %f826;
	setp.lt.f32 	%p349, %f849, %f810;
	selp.f32 	%f850, %f849, %f810, %p349;
	selp.b32 	%r461, %r449, %r444, %p349;
	add.f32 	%f851, %f822, %f823;
	setp.lt.f32 	%p350, %f851, %f812;
	selp.f32 	%f852, %f851, %f812, %p350;
	selp.b32 	%r462, %r449, %r445, %p350;
	add.f32 	%f853, %f822, %f824;
	setp.lt.f32 	%p351, %f853, %f814;
	selp.f32 	%f854, %f853, %f814, %p351;
	selp.b32 	%r463, %r449, %r446, %p351;
	add.f32 	%f855, %f822, %f825;
	setp.lt.f32 	%p352, %f855, %f816;
	selp.f32 	%f856, %f855, %f816, %p352;
	selp.b32 	%r464, %r449, %r447, %p352;
	add.f32 	%f857, %f822, %f826;
	setp.lt.f32 	%p353, %f857, %f818;
	selp.f32 	%f858, %f857, %f818, %p353;
	selp.b32 	%r465, %r449, %r448, %p353;
	add.s32 	%r466, %r708, 19;
	ld.shared.f32 	%f859, [%r24+4864];
	ld.shared.f32 	%f860, [%r24+4868];
	ld.shared.f32 	%f861, [%r24+4872];
	ld.shared.f32 	%f862, [%r24+4876];
	ld.shared.f32 	%f863, [%r25+76];
	ld.shared.f32 	%f864, [%r25+204];
	ld.shared.f32 	%f865, [%r25+332];
	ld.shared.f32 	%f866, [%r25+460];
	add.f32 	%f867, %f859, %f863;
	setp.lt.f32 	%p354, %f867, %f828;
	selp.f32 	%f868, %f867, %f828, %p354;
	selp.b32 	%r467, %r466, %r450, %p354;
	add.f32 	%f869, %f859, %f864;
	setp.lt.f32 	%p355, %f869, %f830;
	selp.f32 	%f870, %f869, %f830, %p355;
	selp.b32 	%r468, %r466, %r451, %p355;
	add.f32 	%f871, %f859, %f865;
	setp.lt.f32 	%p356, %f871, %f832;
	selp.f32 	%f872, %f871, %f832, %p356;
	selp.b32 	%r469, %r466, %r452, %p356;
	add.f32 	%f873, %f859, %f866;
	setp.lt.f32 	%p357, %f873, %f834;
	selp.f32 	%f874, %f873, %f834, %p357;
	selp.b32 	%r470, %r466, %r453, %p357;
	add.f32 	%f875, %f860, %f863;
	setp.lt.f32 	%p358, %f875, %f836;
	selp.f32 	%f876, %f875, %f836, %p358;
	selp.b32 	%r471, %r466, %r454, %p358;
	add.f32 	%f877, %f860, %f864;
	setp.lt.f32 	%p359, %f877, %f838;
	selp.f32 	%f878, %f877, %f838, %p359;
	selp.b32 	%r472, %r466, %r455, %p359;
	add.f32 	%f879, %f860, %f865;
	setp.lt.f32 	%p360, %f879, %f840;
	selp.f32 	%f880, %f879, %f840, %p360;
	selp.b32 	%r473, %r466, %r456, %p360;
	add.f32 	%f881, %f860, %f866;
	setp.lt.f32 	%p361, %f881, %f842;
	selp.f32 	%f882, %f881, %f842, %p361;
	selp.b32 	%r474, %r466, %r457, %p361;
	add.f32 	%f883, %f861, %f863;
	setp.lt.f32 	%p362, %f883, %f844;
	selp.f32 	%f884, %f883, %f844, %p362;
	selp.b32 	%r475, %r466, %r458, %p362;
	add.f32 	%f885, %f861, %f864;
	setp.lt.f32 	%p363, %f885, %f846;
	selp.f32 	%f886, %f885, %f846, %p363;
	selp.b32 	%r476, %r466, %r459, %p363;
	add.f32 	%f887, %f861, %f865;
	setp.lt.f32 	%p364, %f887, %f848;
	selp.f32 	%f888, %f887, %f848, %p364;
	selp.b32 	%r477, %r466, %r460, %p364;
	add.f32 	%f889, %f861, %f866;
	setp.lt.f32 	%p365, %f889, %f850;
	selp.f32 	%f890, %f889, %f850, %p365;
	selp.b32 	%r478, %r466, %r461, %p365;
	add.f32 	%f891, %f862, %f863;
	setp.lt.f32 	%p366, %f891, %f852;
	selp.f32 	%f892, %f891, %f852, %p366;
	selp.b32 	%r479, %r466, %r462, %p366;
	add.f32 	%f893, %f862, %f864;
	setp.lt.f32 	%p367, %f893, %f854;
	selp.f32 	%f894, %f893, %f854, %p367;
	selp.b32 	%r480, %r466, %r463, %p367;
	add.f32 	%f895, %f862, %f865;
	setp.lt.f32 	%p368, %f895, %f856;
	selp.f32 	%f896, %f895, %f856, %p368;
	selp.b32 	%r481, %r466, %r464, %p368;
	add.f32 	%f897, %f862, %f866;
	setp.lt.f32 	%p369, %f897, %f858;
	selp.f32 	%f898, %f897, %f858, %p369;
	selp.b32 	%r482, %r466, %r465, %p369;
	add.s32 	%r483, %r708, 20;
	ld.shared.f32 	%f899, [%r24+5120];
	ld.shared.f32 	%f900, [%r24+5124];
	ld.shared.f32 	%f901, [%r24+5128];
	ld.shared.f32 	%f902, [%r24+5132];
	ld.shared.f32 	%f903, [%r25+80];
	ld.shared.f32 	%f904, [%r25+208];
	ld.shared.f32 	%f905, [%r25+336];
	ld.shared.f32 	%f906, [%r25+464];
	add.f32 	%f907, %f899, %f903;
	setp.lt.f32 	%p370, %f907, %f868;
	selp.f32 	%f908, %f907, %f868, %p370;
	selp.b32 	%r484, %r483, %r467, %p370;
	add.f32 	%f909, %f899, %f904;
	setp.lt.f32 	%p371, %f909, %f870;
	selp.f32 	%f910, %f909, %f870, %p371;
	selp.b32 	%r485, %r483, %r468, %p371;
	add.f32 	%f911, %f899, %f905;
	setp.lt.f32 	%p372, %f911, %f872;
	selp.f32 	%f912, %f911, %f872, %p372;
	selp.b32 	%r486, %r483, %r469, %p372;
	add.f32 	%f913, %f899, %f906;
	setp.lt.f32 	%p373, %f913, %f874;
	selp.f32 	%f914, %f913, %f874, %p373;
	selp.b32 	%r487, %r483, %r470, %p373;
	add.f32 	%f915, %f900, %f903;
	setp.lt.f32 	%p374, %f915, %f876;
	selp.f32 	%f916, %f915, %f876, %p374;
	selp.b32 	%r488, %r483, %r471, %p374;
	add.f32 	%f917, %f900, %f904;
	setp.lt.f32 	%p375, %f917, %f878;
	selp.f32 	%f918, %f917, %f878, %p375;
	selp.b32 	%r489, %r483, %r472, %p375;
	add.f32 	%f919, %f900, %f905;
	setp.lt.f32 	%p376, %f919, %f880;
	selp.f32 	%f920, %f919, %f880, %p376;
	selp.b32 	%r490, %r483, %r473, %p376;
	add.f32 	%f921, %f900, %f906;
	setp.lt.f32 	%p377, %f921, %f882;
	selp.f32 	%f922, %f921, %f882, %p377;
	selp.b32 	%r491, %r483, %r474, %p377;
	add.f32 	%f923, %f901, %f903;
	setp.lt.f32 	%p378, %f923, %f884;
	selp.f32 	%f924, %f923, %f884, %p378;
	selp.b32 	%r492, %r483, %r475, %p378;
	add.f32 	%f925, %f901, %f904;
	setp.lt.f32 	%p379, %f925, %f886;
	selp.f32 	%f926, %f925, %f886, %p379;
	selp.b32 	%r493, %r483, %r476, %p379;
	add.f32 	%f927, %f901, %f905;
	setp.lt.f32 	%p380, %f927, %f888;
	selp.f32 	%f928, %f927, %f888, %p380;
	selp.b32 	%r494, %r483, %r477, %p380;
	add.f32 	%f929, %f901, %f906;
	setp.lt.f32 	%p381, %f929, %f890;
	selp.f32 	%f930, %f929, %f890, %p381;
	selp.b32 	%r495, %r483, %r478, %p381;
	add.f32 	%f931, %f902, %f903;
	setp.lt.f32 	%p382, %f931, %f892;
	selp.f32 	%f932, %f931, %f892, %p382;
	selp.b32 	%r496, %r483, %r479, %p382;
	add.f32 	%f933, %f902, %f904;
	setp.lt.f32 	%p383, %f933, %f894;
	selp.f32 	%f934, %f933, %f894, %p383;
	selp.b32 	%r497, %r483, %r480, %p383;
	add.f32 	%f935, %f902, %f905;
	setp.lt.f32 	%p384, %f935, %f896;
	selp.f32 	%f936, %f935, %f896, %p384;
	selp.b32 	%r498, %r483, %r481, %p384;
	add.f32 	%f937, %f902, %f906;
	setp.lt.f32 	%p385, %f937, %f898;
	selp.f32 	%f938, %f937, %f898, %p385;
	selp.b32 	%r499, %r483, %r482, %p385;
	add.s32 	%r500, %r708, 21;
	ld.shared.f32 	%f939, [%r24+5376];
	ld.shared.f32 	%f940, [%r24+5380];
	ld.shared.f32 	%f941, [%r24+5384];
	ld.shared.f32 	%f942, [%r24+5388];
	ld.shared.f32 	%f943, [%r25+84];
	ld.shared.f32 	%f944, [%r25+212];
	ld.shared.f32 	%f945, [%r25+340];
	ld.shared.f32 	%f946, [%r25+468];
	add.f32 	%f947, %f939, %f943;
	setp.lt.f32 	%p386, %f947, %f908;
	selp.f32 	%f948, %f947, %f908, %p386;
	selp.b32 	%r501, %r500, %r484, %p386;
	add.f32 	%f949, %f939, %f944;
	setp.lt.f32 	%p387, %f949, %f910;
	selp.f32 	%f950, %f949, %f910, %p387;
	selp.b32 	%r502, %r500, %r485, %p387;
	add.f32 	%f951, %f939, %f945;
	setp.lt.f32 	%p388, %f951, %f912;
	selp.f32 	%f952, %f951, %f912, %p388;
	selp.b32 	%r503, %r500, %r486, %p388;
	add.f32 	%f953, %f939, %f946;
	setp.lt.f32 	%p389, %f953, %f914;
	selp.f32 	%f954, %f953, %f914, %p389;
	selp.b32 	%r504, %r500, %r487, %p389;
	add.f32 	%f955, %f940, %f943;
	setp.lt.f32 	%p390, %f955, %f916;
	selp.f32 	%f956, %f955, %f916, %p390;
	selp.b32 	%r505, %r500, %r488, %p390;
	add.f32 	%f957, %f940, %f944;
	setp.lt.f32 	%p391, %f957, %f918;
	selp.f32 	%f958, %f957, %f918, %p391;
	selp.b32 	%r506, %r500, %r489, %p391;
	add.f32 	%f959, %f940, %f945;
	setp.lt.f32 	%p392, %f959, %f920;
	selp.f32 	%f960, %f959, %f920, %p392;
	selp.b32 	%r507, %r500, %r490, %p392;
	add.f32 	%f961, %f940, %f946;
	setp.lt.f32 	%p393, %f961, %f922;
	selp.f32 	%f962, %f961, %f922, %p393;
	selp.b32 	%r508, %r500, %r491, %p393;
	add.f32 	%f963, %f941, %f943;
	setp.lt.f32 	%p394, %f963, %f924;
	selp.f32 	%f964, %f963, %f924, %p394;
	selp.b32 	%r509, %r500, %r492, %p394;
	add.f32 	%f965, %f941, %f944;
	setp.lt.f32 	%p395, %f965, %f926;
	selp.f32 	%f966, %f965, %f926, %p395;
	selp.b32 	%r510, %r500, %r493, %p395;
	add.f32 	%f967, %f941, %f945;
	setp.lt.f32 	%p396, %f967, %f928;
	selp.f32 	%f968, %f967, %f928, %p396;
	selp.b32 	%r511, %r500, %r494, %p396;
	add.f32 	%f969, %f941, %f946;
	setp.lt.f32 	%p397, %f969, %f930;
	selp.f32 	%f970, %f969, %f930, %p397;
	selp.b32 	%r512, %r500, %r495, %p397;
	add.f32 	%f971, %f942, %f943;
	setp.lt.f32 	%p398, %f971, %f932;
	selp.f32 	%f972, %f971, %f932, %p398;
	selp.b32 	%r513, %r500, %r496, %p398;
	add.f32 	%f973, %f942, %f944;
	setp.lt.f32 	%p399, %f973, %f934;
	selp.f32 	%f974, %f973, %f934, %p399;
	selp.b32 	%r514, %r500, %r497, %p399;
	add.f32 	%f975, %f942, %f945;
	setp.lt.f32 	%p400, %f975, %f936;
	selp.f32 	%f976, %f975, %f936, %p400;
	selp.b32 	%r515, %r500, %r498, %p400;
	add.f32 	%f977, %f942, %f946;
	setp.lt.f32 	%p401, %f977, %f938;
	selp.f32 	%f978, %f977, %f938, %p401;
	selp.b32 	%r516, %r500, %r499, %p401;
	add.s32 	%r517, %r708, 22;
	ld.shared.f32 	%f979, [%r24+5632];
	ld.shared.f32 	%f980, [%r24+5636];
	ld.shared.f32 	%f981, [%r24+5640];
	ld.shared.f32 	%f982, [%r24+5644];
	ld.shared.f32 	%f983, [%r25+88];
	ld.shared.f32 	%f984, [%r25+216];
	ld.shared.f32 	%f985, [%r25+344];
	ld.shared.f32 	%f986, [%r25+472];
	add.f32 	%f987, %f979, %f983;
	setp.lt.f32 	%p402, %f987, %f948;
	selp.f32 	%f988, %f987, %f948, %p402;
	selp.b32 	%r518, %r517, %r501, %p402;
	add.f32 	%f989, %f979, %f984;
	setp.lt.f32 	%p403, %f989, %f950;
	selp.f32 	%f990, %f989, %f950, %p403;
	selp.b32 	%r519, %r517, %r502, %p403;
	add.f32 	%f991, %f979, %f985;
	setp.lt.f32 	%p404, %f991, %f952;
	selp.f32 	%f992, %f991, %f952, %p404;
	selp.b32 	%r520, %r517, %r503, %p404;
	add.f32 	%f993, %f979, %f986;
	setp.lt.f32 	%p405, %f993, %f954;
	selp.f32 	%f994, %f993, %f954, %p405;
	selp.b32 	%r521, %r517, %r504, %p405;
	add.f32 	%f995, %f980, %f983;
	setp.lt.f32 	%p406, %f995, %f956;
	selp.f32 	%f996, %f995, %f956, %p406;
	selp.b32 	%r522, %r517, %r505, %p406;
	add.f32 	%f997, %f980, %f984;
	setp.lt.f32 	%p407, %f997, %f958;
	selp.f32 	%f998, %f997, %f958, %p407;
	selp.b32 	%r523, %r517, %r506, %p407;
	add.f32 	%f999, %f980, %f985;
	setp.lt.f32 	%p408, %f999, %f960;
	selp.f32 	%f1000, %f999, %f960, %p408;
	selp.b32 	%r524, %r517, %r507, %p408;
	add.f32 	%f1001, %f980, %f986;
	setp.lt.f32 	%p409, %f1001, %f962;
	selp.f32 	%f1002, %f1001, %f962, %p409;
	selp.b32 	%r525, %r517, %r508, %p409;
	add.f32 	%f1003, %f981, %f983;
	setp.lt.f32 	%p410, %f1003, %f964;
	selp.f32 	%f1004, %f1003, %f964, %p410;
	selp.b32 	%r526, %r517, %r509, %p410;
	add.f32 	%f1005, %f981, %f984;
	setp.lt.f32 	%p411, %f1005, %f966;
	selp.f32 	%f1006, %f1005, %f966, %p411;
	selp.b32 	%r527, %r517, %r510, %p411;
	add.f32 	%f1007, %f981, %f985;
	setp.lt.f32 	%p412, %f1007, %f968;
	selp.f32 	%f1008, %f1007, %f968, %p412;
	selp.b32 	%r528, %r517, %r511, %p412;
	add.f32 	%f1009, %f981, %f986;
	setp.lt.f32 	%p413, %f1009, %f970;
	selp.f32 	%f1010, %f1009, %f970, %p413;
	selp.b32 	%r529, %r517, %r512, %p413;
	add.f32 	%f1011, %f982, %f983;
	setp.lt.f32 	%p414, %f1011, %f972;
	selp.f32 	%f1012, %f1011, %f972, %p414;
	selp.b32 	%r530, %r517, %r513, %p414;
	add.f32 	%f1013, %f982, %f984;
	setp.lt.f32 	%p415, %f1013, %f974;
	selp.f32 	%f1014, %f1013, %f974, %p415;
	selp.b32 	%r531, %r517, %r514, %p415;
	add.f32 	%f1015, %f982, %f985;
	setp.lt.f32 	%p416, %f1015, %f976;
	selp.f32 	%f1016, %f1015, %f976, %p416;
	selp.b32 	%r532, %r517, %r515, %p416;
	add.f32 	%f1017, %f982, %f986;
	setp.lt.f32 	%p417, %f1017, %f978;
	selp.f32 	%f1018, %f1017, %f978, %p417;
	selp.b32 	%r533, %r517, %r516, %p417;
	add.s32 	%r534, %r708, 23;
	ld.shared.f32 	%f1019, [%r24+5888];
	ld.shared.f32 	%f1020, [%r24+5892];
	ld.shared.f32 	%f1021, [%r24+5896];
	ld.shared.f32 	%f1022, [%r24+5900];
	ld.shared.f32 	%f1023, [%r25+92];
	ld.shared.f32 	%f1024, [%r25+220];
	ld.shared.f32 	%f1025, [%r25+348];
	ld.shared.f32 	%f1026, [%r25+476];
	add.f32 	%f1027, %f1019, %f1023;
	setp.lt.f32 	%p418, %f1027, %f988;
	selp.f32 	%f1028, %f1027, %f988, %p418;
	selp.b32 	%r535, %r534, %r518, %p418;
	add.f32 	%f1029, %f1019, %f1024;
	setp.lt.f32 	%p419, %f1029, %f990;
	selp.f32 	%f1030, %f1029, %f990, %p419;
	selp.b32 	%r536, %r534, %r519, %p419;
	add.f32 	%f1031, %f1019, %f1025;
	setp.lt.f32 	%p420, %f1031, %f992;
	selp.f32 	%f1032, %f1031, %f992, %p420;
	selp.b32 	%r537, %r534, %r520, %p420;
	add.f32 	%f1033, %f1019, %f1026;
	setp.lt.f32 	%p421, %f1033, %f994;
	selp.f32 	%f1034, %f1033, %f994, %p421;
	selp.b32 	%r538, %r534, %r521, %p421;
	add.f32 	%f1035, %f1020, %f1023;
	setp.lt.f32 	%p422, %f1035, %f996;
	selp.f32 	%f1036, %f1035, %f996, %p422;
	selp.b32 	%r539, %r534, %r522, %p422;
	add.f32 	%f1037, %f1020, %f1024;
	setp.lt.f32 	%p423, %f1037, %f998;
	selp.f32 	%f1038, %f1037, %f998, %p423;
	selp.b32 	%r540, %r534, %r523, %p423;
	add.f32 	%f1039, %f1020, %f1025;
	setp.lt.f32 	%p424, %f1039, %f1000;
	selp.f32 	%f1040, %f1039, %f1000, %p424;
	selp.b32 	%r541, %r534, %r524, %p424;
	add.f32 	%f1041, %f1020, %f1026;
	setp.lt.f32 	%p425, %f1041, %f1002;
	selp.f32 	%f1042, %f1041, %f1002, %p425;
	selp.b32 	%r542, %r534, %r525, %p425;
	add.f32 	%f1043, %f1021, %f1023;
	setp.lt.f32 	%p426, %f1043, %f1004;
	selp.f32 	%f1044, %f1043, %f1004, %p426;
	selp.b32 	%r543, %r534, %r526, %p426;
	add.f32 	%f1045, %f1021, %f1024;
	setp.lt.f32 	%p427, %f1045, %f1006;
	selp.f32 	%f1046, %f1045, %f1006, %p427;
	selp.b32 	%r544, %r534, %r527, %p427;
	add.f32 	%f1047, %f1021, %f1025;
	setp.lt.f32 	%p428, %f1047, %f1008;
	selp.f32 	%f1048, %f1047, %f1008, %p428;
	selp.b32 	%r545, %r534, %r528, %p428;
	add.f32 	%f1049, %f1021, %f1026;
	setp.lt.f32 	%p429, %f1049, %f1010;
	selp.f32 	%f1050, %f1049, %f1010, %p429;
	selp.b32 	%r546, %r534, %r529, %p429;
	add.f32 	%f1051, %f1022, %f1023;
	setp.lt.f32 	%p430, %f1051, %f1012;
	selp.f32 	%f1052, %f1051, %f1012, %p430;
	selp.b32 	%r547, %r534, %r530, %p430;
	add.f32 	%f1053, %f1022, %f1024;
	setp.lt.f32 	%p431, %f1053, %f1014;
	selp.f32 	%f1054, %f1053, %f1014, %p431;
	selp.b32 	%r548, %r534, %r531, %p431;
	add.f32 	%f1055, %f1022, %f1025;
	setp.lt.f32 	%p432, %f1055, %f1016;
	selp.f32 	%f1056, %f1055, %f1016, %p432;
	selp.b32 	%r549, %r534, %r532, %p432;
	add.f32 	%f1057, %f1022, %f1026;
	setp.lt.f32 	%p433, %f1057, %f1018;
	selp.f32 	%f1058, %f1057, %f1018, %p433;
	selp.b32 	%r550, %r534, %r533, %p433;
	add.s32 	%r551, %r708, 24;
	ld.shared.f32 	%f1059, [%r24+6144];
	ld.shared.f32 	%f1060, [%r24+6148];
	ld.shared.f32 	%f1061, [%r24+6152];
	ld.shared.f32 	%f1062, [%r24+6156];
	ld.shared.f32 	%f1063, [%r25+96];
	ld.shared.f32 	%f1064, [%r25+224];
	ld.shared.f32 	%f1065, [%r25+352];
	ld.shared.f32 	%f1066, [%r25+480];
	add.f32 	%f1067, %f1059, %f1063;
	setp.lt.f32 	%p434, %f1067, %f1028;
	selp.f32 	%f1068, %f1067, %f1028, %p434;
	selp.b32 	%r552, %r551, %r535, %p434;
	add.f32 	%f1069, %f1059, %f1064;
	setp.lt.f32 	%p435, %f1069, %f1030;
	selp.f32 	%f1070, %f1069, %f1030, %p435;
	selp.b32 	%r553, %r551, %r536, %p435;
	add.f32 	%f1071, %f1059, %f1065;
	setp.lt.f32 	%p436, %f1071, %f1032;
	selp.f32 	%f1072, %f1071, %f1032, %p436;
	selp.b32 	%r554, %r551, %r537, %p436;
	add.f32 	%f1073, %f1059, %f1066;
	setp.lt.f32 	%p437, %f1073, %f1034;
	selp.f32 	%f1074, %f1073, %f1034, %p437;
	selp.b32 	%r555, %r551, %r538, %p437;
	add.f32 	%f1075, %f1060, %f1063;
	setp.lt.f32 	%p438, %f1075, %f1036;
	selp.f32 	%f1076, %f1075, %f1036, %p438;
	selp.b32 	%r556, %r551, %r539, %p438;
	add.f32 	%f1077, %f1060, %f1064;
	setp.lt.f32 	%p439, %f1077, %f1038;
	selp.f32 	%f1078, %f1077, %f1038, %p439;
	selp.b32 	%r557, %r551, %r540, %p439;
	add.f32 	%f1079, %f1060, %f1065;
	setp.lt.f32 	%p440, %f1079, %f1040;
	selp.f32 	%f1080, %f1079, %f1040, %p440;
	selp.b32 	%r558, %r551, %r541, %p440;
	add.f32 	%f1081, %f1060, %f1066;
	setp.lt.f32 	%p441, %f1081, %f1042;
	selp.f32 	%f1082, %f1081, %f1042, %p441;
	selp.b32 	%r559, %r551, %r542, %p441;
	add.f32 	%f1083, %f1061, %f1063;
	setp.lt.f32 	%p442, %f1083, %f1044;
	selp.f32 	%f1084, %f1083, %f1044, %p442;
	selp.b32 	%r560, %r551, %r543, %p442;
	add.f32 	%f1085, %f1061, %f1064;
	setp.lt.f32 	%p443, %f1085, %f1046;
	selp.f32 	%f1086, %f1085, %f1046, %p443;
	selp.b32 	%r561, %r551, %r544, %p443;
	add.f32 	%f1087, %f1061, %f1065;
	setp.lt.f32 	%p444, %f1087, %f1048;
	selp.f32 	%f1088, %f1087, %f1048, %p444;
	selp.b32 	%r562, %r551, %r545, %p444;
	add.f32 	%f1089, %f1061, %f1066;
	setp.lt.f32 	%p445, %f1089, %f1050;
	selp.f32 	%f1090, %f1089, %f1050, %p445;
	selp.b32 	%r563, %r551, %r546, %p445;
	add.f32 	%f1091, %f1062, %f1063;
	setp.lt.f32 	%p446, %f1091, %f1052;
	selp.f32 	%f1092, %f1091, %f1052, %p446;
	selp.b32 	%r564, %r551, %r547, %p446;
	add.f32 	%f1093, %f1062, %f1064;
	setp.lt.f32 	%p447, %f1093, %f1054;
	selp.f32 	%f1094, %f1093, %f1054, %p447;
	selp.b32 	%r565, %r551, %r548, %p447;
	add.f32 	%f1095, %f1062, %f1065;
	setp.lt.f32 	%p448, %f1095, %f1056;
	selp.f32 	%f1096, %f1095, %f1056, %p448;
	selp.b32 	%r566, %r551, %r549, %p448;
	add.f32 	%f1097, %f1062, %f1066;
	setp.lt.f32 	%p449, %f1097, %f1058;
	selp.f32 	%f1098, %f1097, %f1058, %p449;
	selp.b32 	%r567, %r551, %r550, %p449;
	add.s32 	%r568, %r708, 25;
	ld.shared.f32 	%f1099, [%r24+6400];
	ld.shared.f32 	%f1100, [%r24+6404];
	ld.shared.f32 	%f1101, [%r24+6408];
	ld.shared.f32 	%f1102, [%r24+6412];
	ld.shared.f32 	%f1103, [%r25+100];
	ld.shared.f32 	%f1104, [%r25+228];
	ld.shared.f32 	%f1105, [%r25+356];
	ld.shared.f32 	%f1106, [%r25+484];
	add.f32 	%f1107, %f1099, %f1103;
	setp.lt.f32 	%p450, %f1107, %f1068;
	selp.f32 	%f1108, %f1107, %f1068, %p450;
	selp.b32 	%r569, %r568, %r552, %p450;
	add.f32 	%f1109, %f1099, %f1104;
	setp.lt.f32 	%p451, %f1109, %f1070;
	selp.f32 	%f1110, %f1109, %f1070, %p451;
	selp.b32 	%r570, %r568, %r553, %p451;
	add.f32 	%f1111, %f1099, %f1105;
	setp.lt.f32 	%p452, %f1111, %f1072;
	selp.f32 	%f1112, %f1111, %f1072, %p452;
	selp.b32 	%r571, %r568, %r554, %p452;
	add.f32 	%f1113, %f1099, %f1106;
	setp.lt.f32 	%p453, %f1113, %f1074;
	selp.f32 	%f1114, %f1113, %f1074, %p453;
	selp.b32 	%r572, %r568, %r555, %p453;
	add.f32 	%f1115, %f1100, %f1103;
	setp.lt.f32 	%p454, %f1115, %f1076;
	selp.f32 	%f1116, %f1115, %f1076, %p454;
	selp.b32 	%r573, %r568, %r556, %p454;
	add.f32 	%f1117, %f1100, %f1104;
	setp.lt.f32 	%p455, %f1117, %f1078;
	selp.f32 	%f1118, %f1117, %f1078, %p455;
	selp.b32 	%r574, %r568, %r557, %p455;
	add.f32 	%f1119, %f1100, %f1105;
	setp.lt.f32 	%p456, %f1119, %f1080;
	selp.f32 	%f1120, %f1119, %f1080, %p456;
	selp.b32 	%r575, %r568, %r558, %p456;
	add.f32 	%f1121, %f1100, %f1106;
	setp.lt.f32 	%p457, %f1121, %f1082;
	selp.f32 	%f1122, %f1121, %f1082, %p457;
	selp.b32 	%r576, %r568, %r559, %p457;
	add.f32 	%f1123, %f1101, %f1103;
	setp.lt.f32 	%p458, %f1123, %f1084;
	selp.f32 	%f1124, %f1123, %f1084, %p458;
	selp.b32 	%r577, %r568, %r560, %p458;
	add.f32 	%f1125, %f1101, %f1104;
	setp.lt.f32 	%p459, %f1125, %f1086;
	selp.f32 	%f1126, %f1125, %f1086, %p459;
	selp.b32 	%r578, %r568, %r561, %p459;
	add.f32 	%f1127, %f1101, %f1105;
	setp.lt.f32 	%p460, %f1127, %f1088;
	selp.f32 	%f1128, %f1127, %f1088, %p460;
	selp.b32 	%r579, %r568, %r562, %p460;
	add.f32 	%f1129, %f1101, %f1106;
	setp.lt.f32 	%p461, %f1129, %f1090;
	selp.f32 	%f1130, %f1129, %f1090, %p461;
	selp.b32 	%r580, %r568, %r563, %p461;
	add.f32 	%f1131, %f1102, %f1103;
	setp.lt.f32 	%p462, %f1131, %f1092;
	selp.f32 	%f1132, %f1131, %f1092, %p462;
	selp.b32 	%r581, %r568, %r564, %p462;
	add.f32 	%f1133, %f1102, %f1104;
	setp.lt.f32 	%p463, %f1133, %f1094;
	selp.f32 	%f1134, %f1133, %f1094, %p463;
	selp.b32 	%r582, %r568, %r565, %p463;
	add.f32 	%f1135, %f1102, %f1105;
	setp.lt.f32 	%p464, %f1135, %f1096;
	selp.f32 	%f1136, %f1135, %f1096, %p464;
	selp.b32 	%r583, %r568, %r566, %p464;
	add.f32 	%f1137, %f1102, %f1106;
	setp.lt.f32 	%p465, %f1137, %f1098;
	selp.f32 	%f1138, %f1137, %f1098, %p465;
	selp.b32 	%r584, %r568, %r567, %p465;
	add.s32 	%r585, %r708, 26;
	ld.shared.f32 	%f1139, [%r24+6656];
	ld.shared.f32 	%f1140, [%r24+6660];
	ld.shared.f32 	%f1141, [%r24+6664];
	ld.shared.f32 	%f1142, [%r24+6668];
	ld.shared.f32 	%f1143, [%r25+104];
	ld.shared.f32 	%f1144, [%r25+232];
	ld.shared.f32 	%f1145, [%r25+360];
	ld.shared.f32 	%f1146, [%r25+488];
	add.f32 	%f1147, %f1139, %f1143;
	setp.lt.f32 	%p466, %f1147, %f1108;
	selp.f32 	%f1148, %f1147, %f1108, %p466;
	selp.b32 	%r586, %r585, %r569, %p466;
	add.f32 	%f1149, %f1139, %f1144;
	setp.lt.f32 	%p467, %f1149, %f1110;
	selp.f32 	%f1150, %f1149, %f1110, %p467;
	selp.b32 	%r587, %r585, %r570, %p467;
	add.f32 	%f1151, %f1139, %f1145;
	setp.lt.f32 	%p468, %f1151, %f1112;
	selp.f32 	%f1152, %f1151, %f1112, %p468;
	selp.b32 	%r588, %r585, %r571, %p468;
	add.f32 	%f1153, %f1139, %f1146;
	setp.lt.f32 	%p469, %f1153, %f1114;
	selp.f32 	%f1154, %f1153, %f1114, %p469;
	selp.b32 	%r589, %r585, %r572, %p469;
	add.f32 	%f1155, %f1140, %f1143;
	setp.lt.f32 	%p470, %f1155, %f1116;
	selp.f32 	%f1156, %f1155, %f1116, %p470;
	selp.b32 	%r590, %r585, %r573, %p470;
	add.f32 	%f1157, %f1140, %f1144;
	setp.lt.f32 	%p471, %f1157, %f1118;
	selp.f32 	%f1158, %f1157, %f1118, %p471;
	selp.b32 	%r591, %r585, %r574, %p471;
	add.f32 	%f1159, %f1140, %f1145;
	setp.lt.f32 	%p472, %f1159, %f1120;
	selp.f32 	%f1160, %f1159, %f1120, %p472;
	selp.b32 	%r592, %r585, %r575, %p472;
	add.f32 	%f1161, %f1140, %f1146;
	setp.lt.f32 	%p473, %f1161, %f1122;
	selp.f32 	%f1162, %f1161, %f1122, %p473;
	selp.b32 	%r593, %r585, %r576, %p473;
	add.f32 	%f1163, %f1141, %f1143;
	setp.lt.f32 	%p474, %f1163, %f1124;
	selp.f32 	%f1164, %f1163, %f1124, %p474;
	selp.b32 	%r594, %r585, %r577, %p474;
	add.f32 	%f1165, %f1141, %f1144;
	setp.lt.f32 	%p475, %f1165, %f1126;
	selp.f32 	%f1166, %f1165, %f1126, %p475;
	selp.b32 	%r595, %r585, %r578, %p475;
	add.f32 	%f1167, %f1141, %f1145;
	setp.lt.f32 	%p476, %f1167, %f1128;
	selp.f32 	%f1168, %f1167, %f1128, %p476;
	selp.b32 	%r596, %r585, %r579, %p476;
	add.f32 	%f1169, %f1141, %f1146;
	setp.lt.f32 	%p477, %f1169, %f1130;
	selp.f32 	%f1170, %f1169, %f1130, %p477;
	selp.b32 	%r597, %r585, %r580, %p477;
	add.f32 	%f1171, %f1142, %f1143;
	setp.lt.f32 	%p478, %f1171, %f1132;
	selp.f32 	%f1172, %f1171, %f1132, %p478;
	selp.b32 	%r598, %r585, %r581, %p478;
	add.f32 	%f1173, %f1142, %f1144;
	setp.lt.f32 	%p479, %f1173, %f1134;
	selp.f32 	%f1174, %f1173, %f1134, %p479;
	selp.b32 	%r599, %r585, %r582, %p479;
	add.f32 	%f1175, %f1142, %f1145;
	setp.lt.f32 	%p480, %f1175, %f1136;
	selp.f32 	%f1176, %f1175, %f1136, %p480;
	selp.b32 	%r600, %r585, %r583, %p480;
	add.f32 	%f1177, %f1142, %f1146;
	setp.lt.f32 	%p481, %f1177, %f1138;
	selp.f32 	%f1178, %f1177, %f1138, %p481;
	selp.b32 	%r601, %r585, %r584, %p481;
	add.s32 	%r602, %r708, 27;
	ld.shared.f32 	%f1179, [%r24+6912];
	ld.shared.f32 	%f1180, [%r24+6916];
	ld.shared.f32 	%f1181, [%r24+6920];
	ld.shared.f32 	%f1182, [%r24+6924];
	ld.shared.f32 	%f1183, [%r25+108];
	ld.shared.f32 	%f1184, [%r25+236];
	ld.shared.f32 	%f1185, [%r25+364];
	ld.shared.f32 	%f1186, [%r25+492];
	add.f32 	%f1187, %f1179, %f1183;
	setp.lt.f32 	%p482, %f1187, %f1148;
	selp.f32 	%f1188, %f1187, %f1148, %p482;
	selp.b32 	%r603, %r602, %r586, %p482;
	add.f32 	%f1189, %f1179, %f1184;
	setp.lt.f32 	%p483, %f1189, %f1150;
	selp.f32 	%f1190, %f1189, %f1150, %p483;
	selp.b32 	%r604, %r602, %r587, %p483;
	add.f32 	%f1191, %f1179, %f1185;
	setp.lt.f32 	%p484, %f1191, %f1152;
	selp.f32 	%f1192, %f1191, %f1152, %p484;
	selp.b32 	%r605, %r602, %r588, %p484;
	add.f32 	%f1193, %f1179, %f1186;
	setp.lt.f32 	%p485, %f1193, %f1154;
	selp.f32 	%f1194, %f1193, %f1154, %p485;
	selp.b32 	%r606, %r602, %r589, %p485;
	add.f32 	%f1195, %f1180, %f1183;
	setp.lt.f32 	%p486, %f1195, %f1156;
	selp.f32 	%f1196, %f1195, %f1156, %p486;
	selp.b32 	%r607, %r602, %r590, %p486;
	add.f32 	%f1197, %f1180, %f1184;
	setp.lt.f32 	%p487, %f1197, %f1158;
	selp.f32 	%f1198, %f1197, %f1158, %p487;
	selp.b32 	%r608, %r602, %r591, %p487;
	add.f32 	%f1199, %f1180, %f1185;
	setp.lt.f32 	%p488, %f1199, %f1160;
	selp.f32 	%f1200, %f1199, %f1160, %p488;
	selp.b32 	%r609, %r602, %r592, %p488;
	add.f32 	%f1201, %f1180, %f1186;
	setp.lt.f32 	%p489, %f1201, %f1162;
	selp.f32 	%f1202, %f1201, %f1162, %p489;
	selp.b32 	%r610, %r602, %r593, %p489;
	add.f32 	%f1203, %f1181, %f1183;
	setp.lt.f32 	%p490, %f1203, %f1164;
	selp.f32 	%f1204, %f1203, %f1164, %p490;
	selp.b32 	%r611, %r602, %r594, %p490;
	add.f32 	%f1205, %f1181, %f1184;
	setp.lt.f32 	%p491, %f1205, %f1166;
	selp.f32 	%f1206, %f1205, %f1166, %p491;
	selp.b32 	%r612, %r602, %r595, %p491;
	add.f32 	%f1207, %f1181, %f1185;
	setp.lt.f32 	%p492, %f1207, %f1168;
	selp.f32 	%f1208, %f1207, %f1168, %p492;
	selp.b32 	%r613, %r602, %r596, %p492;
	add.f32 	%f1209, %f1181, %f1186;
	setp.lt.f32 	%p493, %f1209, %f1170;
	selp.f32 	%f1210, %f1209, %f1170, %p493;
	selp.b32 	%r614, %r602, %r597, %p493;
	add.f32 	%f1211, %f1182, %f1183;
	setp.lt.f32 	%p494, %f1211, %f1172;
	selp.f32 	%f1212, %f1211, %f1172, %p494;
	selp.b32 	%r615, %r602, %r598, %p494;
	add.f32 	%f1213, %f1182, %f1184;
	setp.lt.f32 	%p495, %f1213, %f1174;
	selp.f32 	%f1214, %f1213, %f1174, %p495;
	selp.b32 	%r616, %r602, %r599, %p495;
	add.f32 	%f1215, %f1182, %f1185;
	setp.lt.f32 	%p496, %f1215, %f1176;
	selp.f32 	%f1216, %f1215, %f1176, %p496;
	selp.b32 	%r617, %r602, %r600, %p496;
	add.f32 	%f1217, %f1182, %f1186;
	setp.lt.f32 	%p497, %f1217, %f1178;
	selp.f32 	%f1218, %f1217, %f1178, %p497;
	selp.b32 	%r618, %r602, %r601, %p497;
	add.s32 	%r619, %r708, 28;
	ld.shared.f32 	%f1219, [%r24+7168];
	ld.shared.f32 	%f1220, [%r24+7172];
	ld.shared.f32 	%f1221, [%r24+7176];
	ld.shared.f32 	%f1222, [%r24+7180];
	ld.shared.f32 	%f1223, [%r25+112];
	ld.shared.f32 	%f1224, [%r25+240];
	ld.shared.f32 	%f1225, [%r25+368];
	ld.shared.f32 	%f1226, [%r25+496];
	add.f32 	%f1227, %f1219, %f1223;
	setp.lt.f32 	%p498, %f1227, %f1188;
	selp.f32 	%f1228, %f1227, %f1188, %p498;
	selp.b32 	%r620, %r619, %r603, %p498;
	add.f32 	%f1229, %f1219, %f1224;
	setp.lt.f32 	%p499, %f1229, %f1190;
	selp.f32 	%f1230, %f1229, %f1190, %p499;
	selp.b32 	%r621, %r619, %r604, %p499;
	add.f32 	%f1231, %f1219, %f1225;
	setp.lt.f32 	%p500, %f1231, %f1192;
	selp.f32 	%f1232, %f1231, %f1192, %p500;
	selp.b32 	%r622, %r619, %r605, %p500;
	add.f32 	%f1233, %f1219, %f1226;
	setp.lt.f32 	%p501, %f1233, %f1194;
	selp.f32 	%f1234, %f1233, %f1194, %p501;
	selp.b32 	%r623, %r619, %r606, %p501;
	add.f32 	%f1235, %f1220, %f1223;
	setp.lt.f32 	%p502, %f1235, %f1196;
	selp.f32 	%f1236, %f1235, %f1196, %p502;
	selp.b32 	%r624, %r619, %r607, %p502;
	add.f32 	%f1237, %f1220, %f1224;
	setp.lt.f32 	%p503, %f1237, %f1198;
	selp.f32 	%f1238, %f1237, %f1198, %p503;
	selp.b32 	%r625, %r619, %r608, %p503;
	add.f32 	%f1239, %f1220, %f1225;
	setp.lt.f32 	%p504, %f1239, %f1200;
	selp.f32 	%f1240, %f1239, %f1200, %p504;
	selp.b32 	%r626, %r619, %r609, %p504;
	add.f32 	%f1241, %f1220, %f1226;
	setp.lt.f32 	%p505, %f1241, %f1202;
	selp.f32 	%f1242, %f1241, %f1202, %p505;
	selp.b32 	%r627, %r619, %r610, %p505;
	add.f32 	%f1243, %f1221, %f1223;
	setp.lt.f32 	%p506, %f1243, %f1204;
	selp.f32 	%f1244, %f1243, %f1204, %p506;
	selp.b32 	%r628, %r619, %r611, %p506;
	add.f32 	%f1245, %f1221, %f1224;
	setp.lt.f32 	%p507, %f1245, %f1206;
	selp.f32 	%f1246, %f1245, %f1206, %p507;
	selp.b32 	%r629, %r619, %r612, %p507;
	add.f32 	%f1247, %f1221, %f1225;
	setp.lt.f32 	%p508, %f1247, %f1208;
	selp.f32 	%f1248, %f1247, %f1208, %p508;
	selp.b32 	%r630, %r619, %r613, %p508;
	add.f32 	%f1249, %f1221, %f1226;
	setp.lt.f32 	%p509, %f1249, %f1210;
	selp.f32 	%f1250, %f1249, %f1210, %p509;
	selp.b32 	%r631, %r619, %r614, %p509;
	add.f32 	%f1251, %f1222, %f1223;
	setp.lt.f32 	%p510, %f1251, %f1212;
	selp.f32 	%f1252, %f1251, %f1212, %p510;
	selp.b32 	%r632, %r619, %r615, %p510;
	add.f32 	%f1253, %f1222, %f1224;
	setp.lt.f32 	%p511, %f1253, %f1214;
	selp.f32 	%f1254, %f1253, %f1214, %p511;
	selp.b32 	%r633, %r619, %r616, %p511;
	add.f32 	%f1255, %f1222, %f1225;
	setp.lt.f32 	%p512, %f1255, %f1216;
	selp.f32 	%f1256, %f1255, %f1216, %p512;
	selp.b32 	%r634, %r619, %r617, %p512;
	add.f32 	%f1257, %f1222, %f1226;
	setp.lt.f32 	%p513, %f1257, %f1218;
	selp.f32 	%f1258, %f1257, %f1218, %p513;
	selp.b32 	%r635, %r619, %r618, %p513;
	add.s32 	%r636, %r708, 29;
	ld.shared.f32 	%f1259, [%r24+7424];
	ld.shared.f32 	%f1260, [%r24+7428];
	ld.shared.f32 	%f1261, [%r24+7432];
	ld.shared.f32 	%f1262, [%r24+7436];
	ld.shared.f32 	%f1263, [%r25+116];
	ld.shared.f32 	%f1264, [%r25+244];
	ld.shared.f32 	%f1265, [%r25+372];
	ld.shared.f32 	%f1266, [%r25+500];
	add.f32 	%f1267, %f1259, %f1263;
	setp.lt.f32 	%p514, %f1267, %f1228;
	selp.f32 	%f1268, %f1267, %f1228, %p514;
	selp.b32 	%r637, %r636, %r620, %p514;
	add.f32 	%f1269, %f1259, %f1264;
	setp.lt.f32 	%p515, %f1269, %f1230;
	selp.f32 	%f1270, %f1269, %f1230, %p515;
	selp.b32 	%r638, %r636, %r621, %p515;
	add.f32 	%f1271, %f1259, %f1265;
	setp.lt.f32 	%p516, %f1271, %f1232;
	selp.f32 	%f1272, %f1271, %f1232, %p516;
	selp.b32 	%r639, %r636, %r622, %p516;
	add.f32 	%f1273, %f1259, %f1266;
	setp.lt.f32 	%p517, %f1273, %f1234;
	selp.f32 	%f1274, %f1273, %f1234, %p517;
	selp.b32 	%r640, %r636, %r623, %p517;
	add.f32 	%f1275, %f1260, %f1263;
	setp.lt.f32 	%p518, %f1275, %f1236;
	selp.f32 	%f1276, %f1275, %f1236, %p518;
	selp.b32 	%r641, %r636, %r624, %p518;
	add.f32 	%f1277, %f1260, %f1264;
	setp.lt.f32 	%p519, %f1277, %f1238;
	selp.f32 	%f1278, %f1277, %f1238, %p519;
	selp.b32 	%r642, %r636, %r625, %p519;
	add.f32 	%f1279, %f1260, %f1265;
	setp.lt.f32 	%p520, %f1279, %f1240;
	selp.f32 	%f1280, %f1279, %f1240, %p520;
	selp.b32 	%r643, %r636, %r626, %p520;
	add.f32 	%f1281, %f1260, %f1266;
	setp.lt.f32 	%p521, %f1281, %f1242;
	selp.f32 	%f1282, %f1281, %f1242, %p521;
	selp.b32 	%r644, %r636, %r627, %p521;
	add.f32 	%f1283, %f1261, %f1263;
	setp.lt.f32 	%p522, %f1283, %f1244;
	selp.f32 	%f1284, %f1283, %f1244, %p522;
	selp.b32 	%r645, %r636, %r628, %p522;
	add.f32 	%f1285, %f1261, %f1264;
	setp.lt.f32 	%p523, %f1285, %f1246;
	selp.f32 	%f1286, %f1285, %f1246, %p523;
	selp.b32 	%r646, %r636, %r629, %p523;
	add.f32 	%f1287, %f1261, %f1265;
	setp.lt.f32 	%p524, %f1287, %f1248;
	selp.f32 	%f1288, %f1287, %f1248, %p524;
	selp.b32 	%r647, %r636, %r630, %p524;
	add.f32 	%f1289, %f1261, %f1266;
	setp.lt.f32 	%p525, %f1289, %f1250;
	selp.f32 	%f1290, %f1289, %f1250, %p525;
	selp.b32 	%r648, %r636, %r631, %p525;
	add.f32 	%f1291, %f1262, %f1263;
	setp.lt.f32 	%p526, %f1291, %f1252;
	selp.f32 	%f1292, %f1291, %f1252, %p526;
	selp.b32 	%r649, %r636, %r632, %p526;
	add.f32 	%f1293, %f1262, %f1264;
	setp.lt.f32 	%p527, %f1293, %f1254;
	selp.f32 	%f1294, %f1293, %f1254, %p527;
	selp.b32 	%r650, %r636, %r633, %p527;
	add.f32 	%f1295, %f1262, %f1265;
	setp.lt.f32 	%p528, %f1295, %f1256;
	selp.f32 	%f1296, %f1295, %f1256, %p528;
	selp.b32 	%r651, %r636, %r634, %p528;
	add.f32 	%f1297, %f1262, %f1266;
	setp.lt.f32 	%p529, %f1297, %f1258;
	selp.f32 	%f1298, %f1297, %f1258, %p529;
	selp.b32 	%r652, %r636, %r635, %p529;
	add.s32 	%r653, %r708, 30;
	ld.shared.f32 	%f1299, [%r24+7680];
	ld.shared.f32 	%f1300, [%r24+7684];
	ld.shared.f32 	%f1301, [%r24+7688];
	ld.shared.f32 	%f1302, [%r24+7692];
	ld.shared.f32 	%f1303, [%r25+120];
	ld.shared.f32 	%f1304, [%r25+248];
	ld.shared.f32 	%f1305, [%r25+376];
	ld.shared.f32 	%f1306, [%r25+504];
	add.f32 	%f1307, %f1299, %f1303;
	setp.lt.f32 	%p530, %f1307, %f1268;
	selp.f32 	%f1308, %f1307, %f1268, %p530;
	selp.b32 	%r654, %r653, %r637, %p530;
	add.f32 	%f1309, %f1299, %f1304;
	setp.lt.f32 	%p531, %f1309, %f1270;
	selp.f32 	%f1310, %f1309, %f1270, %p531;
	selp.b32 	%r655, %r653, %r638, %p531;
	add.f32 	%f1311, %f1299, %f1305;
	setp.lt.f32 	%p532, %f1311, %f1272;
	selp.f32 	%f1312, %f1311, %f1272, %p532;
	selp.b32 	%r656, %r653, %r639, %p532;
	add.f32 	%f1313, %f1299, %f1306;
	setp.lt.f32 	%p533, %f1313, %f1274;
	selp.f32 	%f1314, %f1313, %f1274, %p533;
	selp.b32 	%r657, %r653, %r640, %p533;
	add.f32 	%f1315, %f1300, %f1303;
	setp.lt.f32 	%p534, %f1315, %f1276;
	selp.f32 	%f1316, %f1315, %f1276, %p534;
	selp.b32 	%r658, %r653, %r641, %p534;
	add.f32 	%f1317, %f1300, %f1304;
	setp.lt.f32 	%p535, %f1317, %f1278;
	selp.f32 	%f1318, %f1317, %f1278, %p535;
	selp.b32 	%r659, %r653, %r642, %p535;
	add.f32 	%f1319, %f1300, %f1305;
	setp.lt.f32 	%p536, %f1319, %f1280;
	selp.f32 	%f1320, %f1319, %f1280, %p536;
	selp.b32 	%r660, %r653, %r643, %p536;
	add.f32 	%f1321, %f1300, %f1306;
	setp.lt.f32 	%p537, %f1321, %f1282;
	selp.f32 	%f1322, %f1321, %f1282, %p537;
	selp.b32 	%r661, %r653, %r644, %p537;
	add.f32 	%f1323, %f1301, %f1303;
	setp.lt.f32 	%p538, %f1323, %f1284;
	selp.f32 	%f1324, %f1323, %f1284, %p538;
	selp.b32 	%r662, %r653, %r645, %p538;
	add.f32 	%f1325, %f1301, %f1304;
	setp.lt.f32 	%p539, %f1325, %f1286;
	selp.f32 	%f1326, %f1325, %f1286, %p539;
	selp.b32 	%r663, %r653, %r646, %p539;
	add.f32 	%f1327, %f1301, %f1305;
	setp.lt.f32 	%p540, %f1327, %f1288;
	selp.f32 	%f1328, %f1327, %f1288, %p540;
	selp.b32 	%r664, %r653, %r647, %p540;
	add.f32 	%f1329, %f1301, %f1306;
	setp.lt.f32 	%p541, %f1329, %f1290;
	selp.f32 	%f1330, %f1329, %f1290, %p541;
	selp.b32 	%r665, %r653, %r648, %p541;
	add.f32 	%f1331, %f1302, %f1303;
	setp.lt.f32 	%p542, %f1331, %f1292;
	selp.f32 	%f1332, %f1331, %f1292, %p542;
	selp.b32 	%r666, %r653, %r649, %p542;
	add.f32 	%f1333, %f1302, %f1304;
	setp.lt.f32 	%p543, %f1333, %f1294;
	selp.f32 	%f1334, %f1333, %f1294, %p543;
	selp.b32 	%r667, %r653, %r650, %p543;
	add.f32 	%f1335, %f1302, %f1305;
	setp.lt.f32 	%p544, %f1335, %f1296;
	selp.f32 	%f1336, %f1335, %f1296, %p544;
	selp.b32 	%r668, %r653, %r651, %p544;
	add.f32 	%f1337, %f1302, %f1306;
	setp.lt.f32 	%p545, %f1337, %f1298;
	selp.f32 	%f1338, %f1337, %f1298, %p545;
	selp.b32 	%r669, %r653, %r652, %p545;
	add.s32 	%r670, %r708, 31;
	ld.shared.f32 	%f1339, [%r24+7936];
	ld.shared.f32 	%f1340, [%r24+7940];
	ld.shared.f32 	%f1341, [%r24+7944];
	ld.shared.f32 	%f1342, [%r24+7948];
	ld.shared.f32 	%f1343, [%r25+124];
	ld.shared.f32 	%f1344, [%r25+252];
	ld.shared.f32 	%f1345, [%r25+380];
	ld.shared.f32 	%f1346, [%r25+508];
	add.f32 	%f1347, %f1339, %f1343;
	setp.lt.f32 	%p546, %f1347, %f1308;
	selp.f32 	%f1378, %f1347, %f1308, %p546;
	selp.b32 	%r707, %r670, %r654, %p546;
	add.f32 	%f1348, %f1339, %f1344;
	setp.lt.f32 	%p547, %f1348, %f1310;
	selp.f32 	%f1374, %f1348, %f1310, %p547;
	selp.b32 	%r703, %r670, %r655, %p547;
	add.f32 	%f1349, %f1339, %f1345;
	setp.lt.f32 	%p548, %f1349, %f1312;
	selp.f32 	%f1370, %f1349, %f1312, %p548;
	selp.b32 	%r699, %r670, %r656, %p548;
	add.f32 	%f1350, %f1339, %f1346;
	setp.lt.f32 	%p549, %f1350, %f1314;
	selp.f32 	%f1366, %f1350, %f1314, %p549;
	selp.b32 	%r695, %r670, %r657, %p549;
	add.f32 	%f1351, %f1340, %f1343;
	setp.lt.f32 	%p550, %f1351, %f1316;
	selp.f32 	%f1377, %f1351, %f1316, %p550;
	selp.b32 	%r706, %r670, %r658, %p550;
	add.f32 	%f1352, %f1340, %f1344;
	setp.lt.f32 	%p551, %f1352, %f1318;
	selp.f32 	%f1373, %f1352, %f1318, %p551;
	selp.b32 	%r702, %r670, %r659, %p551;
	add.f32 	%f1353, %f1340, %f1345;
	setp.lt.f32 	%p552, %f1353, %f1320;
	selp.f32 	%f1369, %f1353, %f1320, %p552;
	selp.b32 	%r698, %r670, %r660, %p552;
	add.f32 	%f1354, %f1340, %f1346;
	setp.lt.f32 	%p553, %f1354, %f1322;
	selp.f32 	%f1365, %f1354, %f1322, %p553;
	selp.b32 	%r694, %r670, %r661, %p553;
	add.f32 	%f1355, %f1341, %f1343;
	setp.lt.f32 	%p554, %f1355, %f1324;
	selp.f32 	%f1376, %f1355, %f1324, %p554;
	selp.b32 	%r705, %r670, %r662, %p554;
	add.f32 	%f1356, %f1341, %f1344;
	setp.lt.f32 	%p555, %f1356, %f1326;
	selp.f32 	%f1372, %f1356, %f1326, %p555;
	selp.b32 	%r701, %r670, %r663, %p555;
	add.f32 	%f1357, %f1341, %f1345;
	setp.lt.f32 	%p556, %f1357, %f1328;
	selp.f32 	%f1368, %f1357, %f1328, %p556;
	selp.b32 	%r697, %r670, %r664, %p556;
	add.f32 	%f1358, %f1341, %f1346;
	setp.lt.f32 	%p557, %f1358, %f1330;
	selp.f32 	%f1364, %f1358, %f1330, %p557;
	selp.b32 	%r693, %r670, %r665, %p557;
	add.f32 	%f1359, %f1342, %f1343;
	setp.lt.f32 	%p558, %f1359, %f1332;
	selp.f32 	%f1375, %f1359, %f1332, %p558;
	selp.b32 	%r704, %r670, %r666, %p558;
	add.f32 	%f1360, %f1342, %f1344;
	setp.lt.f32 	%p559, %f1360, %f1334;
	selp.f32 	%f1371, %f1360, %f1334, %p559;
	selp.b32 	%r700, %r670, %r667, %p559;
	add.f32 	%f1361, %f1342, %f1345;
	setp.lt.f32 	%p560, %f1361, %f1336;
	selp.f32 	%f1367, %f1361, %f1336, %p560;
	selp.b32 	%r696, %r670, %r668, %p560;
	add.f32 	%f1362, %f1342, %f1346;
	setp.lt.f32 	%p561, %f1362, %f1338;
	selp.f32 	%f1363, %f1362, %f1338, %p561;
	selp.b32 	%r692, %r670, %r669, %p561;
	bar.sync 	0;
	add.s32 	%r708, %r708, 32;
	setp.lt.s32 	%p562, %r708, %r96;
	@%p562 bra 	$L__BB5_2;
$L__BB5_35:
	shl.b32 	%r671, %r1, 6;
	shl.b32 	%r672, %r4, 2;
	add.s32 	%r61, %r671, %r672;
	shl.b32 	%r673, %r2, 6;
	shl.b32 	%r674, %r3, 2;
	add.s32 	%r675, %r673, %r674;
	setp.lt.s32 	%p563, %r61, %r94;
	setp.lt.s32 	%p564, %r675, %r95;
	and.pred  	%p565, %p563, %p564;
	@%p565 bra 	$L__BB5_36;
	bra.uni 	$L__BB5_37;
$L__BB5_36:
	mad.lo.s32 	%r676, %r675, %r94, %r61;
	mul.wide.s32 	%rd41, %r676, 4;
	add.s64 	%rd42, %rd4, %rd41;
	st.global.f32 	[%rd42], %f1378;
	add.s64 	%rd43, %rd3, %rd41;
	st.global.u32 	[%rd43], %r707;
$L__BB5_37:
	setp.ge.s32 	%p566, %r61, %r94;
	add.s32 	%r88, %r675, 1;
	setp.ge.s32 	%p567, %r88, %r95;
	or.pred  	%p568, %p566, %p567;
	@%p568 bra 	$L__BB5_39;
	mad.lo.s32 	%r677, %r88, %r94, %r61;
	mul.wide.s32 	%rd44, %r677, 4;
	add.s64 	%rd45, %rd4, %rd44;
	st.global.f32 	[%rd45], %f1374;
	add.s64 	%rd46, %rd3, %rd44;
	st.global.u32 	[%rd46], %r703;
$L__BB5_39:
	setp.ge.s32 	%p569, %r61, %r94;
	add.s32 	%r89, %r675, 2;
	setp.ge.s32 	%p570, %r89, %r95;
	or.pred  	%p571, %p569, %p570;
	@%p571 bra 	$L__BB5_41;
	mad.lo.s32 	%r678, %r89, %r94, %r61;
	mul.wide.s32 	%rd47, %r678, 4;
	add.s64 	%rd48, %rd4, %rd47;
	st.global.f32 	[%rd48], %f1370;
	add.s64 	%rd49, %rd3, %rd47;
	st.global.u32 	[%rd49], %r699;
$L__BB5_41:
	setp.ge.s32 	%p572, %r61, %r94;
	add.s32 	%r90, %r675, 3;
	setp.ge.s32 	%p573, %r90, %r95;
	or.pred  	%p574, %p572, %p573;
	@%p574 bra 	$L__BB5_43;
	mad.lo.s32 	%r679, %r90, %r94, %r61;
	mul.wide.s32 	%rd50, %r679, 4;
	add.s64 	%rd51, %rd4, %rd50;
	st.global.f32 	[%rd51], %f1366;
	add.s64 	%rd52, %rd3, %rd50;
	st.global.u32 	[%rd52], %r695;
$L__BB5_43:
	setp.ge.s32 	%p575, %r675, %r95;
	add.s32 	%r91, %r61, 1;
	setp.ge.s32 	%p576, %r91, %r94;
	or.pred  	%p577, %p576, %p575;
	@%p577 bra 	$L__BB5_45;
	mul.lo.s32 	%r680, %r675, %r94;
	cvt.s64.s32 	%rd53, %r680;
	cvt.s64.s32 	%rd54, %r61;
	add.s64 	%rd55, %rd53, %rd54;
	shl.b64 	%rd56, %rd55, 2;
	add.s64 	%rd57, %rd4, %rd56;
	st.global.f32 	[%rd57+4], %f1377;
	add.s64 	%rd58, %rd3, %rd56;
	st.global.u32 	[%rd58+4], %r706;
$L__BB5_45:
	setp.ge.s32 	%p578, %r91, %r94;
	setp.ge.s32 	%p579, %r88, %r95;
	or.pred  	%p580, %p578, %p579;
	@%p580 bra 	$L__BB5_47;
	mul.lo.s32 	%r681, %r88, %r94;
	cvt.s64.s32 	%rd59, %r681;
	cvt.s64.s32 	%rd60, %r61;
	add.s64 	%rd61, %rd59, %rd60;
	shl.b64 	%rd62, %rd61, 2;
	add.s64 	%rd63, %rd4, %rd62;
	st.global.f32 	[%rd63+4], %f1373;
	add.s64 	%rd64, %rd3, %rd62;
	st.global.u32 	[%rd64+4], %r702;
$L__BB5_47:
	setp.ge.s32 	%p581, %r91, %r94;
	setp.ge.s32 	%p582, %r89, %r95;
	or.pred  	%p583, %p581, %p582;
	@%p583 bra 	$L__BB5_49;
	mul.lo.s32 	%r682, %r89, %r94;
	cvt.s64.s32 	%rd65, %r682;
	cvt.s64.s32 	%rd66, %r61;
	add.s64 	%rd67, %rd65, %rd66;
	shl.b64 	%rd68, %rd67, 2;
	add.s64 	%rd69, %rd4, %rd68;
	st.global.f32 	[%rd69+4], %f1369;
	add.s64 	%rd70, %rd3, %rd68;
	st.global.u32 	[%rd70+4], %r698;
$L__BB5_49:
	setp.ge.s32 	%p584, %r91, %r94;
	setp.ge.s32 	%p585, %r90, %r95;
	or.pred  	%p586, %p584, %p585;
	@%p586 bra 	$L__BB5_51;
	mul.lo.s32 	%r683, %r90, %r94;
	cvt.s64.s32 	%rd71, %r683;
	cvt.s64.s32 	%rd72, %r61;
	add.s64 	%rd73, %rd71, %rd72;
	shl.b64 	%rd74, %rd73, 2;
	add.s64 	%rd75, %rd4, %rd74;
	st.global.f32 	[%rd75+4], %f1365;
	add.s64 	%rd76, %rd3, %rd74;
	st.global.u32 	[%rd76+4], %r694;
$L__BB5_51:
	setp.ge.s32 	%p587, %r675, %r95;
	add.s32 	%r92, %r61, 2;
	setp.ge.s32 	%p588, %r92, %r94;
	or.pred  	%p589, %p588, %p587;
	@%p589 bra 	$L__BB5_53;
	mul.lo.s32 	%r684, %r675, %r94;
	cvt.s64.s32 	%rd77, %r684;
	cvt.s64.s32 	%rd78, %r61;
	add.s64 	%rd79, %rd77, %rd78;
	shl.b64 	%rd80, %rd79, 2;
	add.s64 	%rd81, %rd4, %rd80;
	st.global.f32 	[%rd81+8], %f1376;
	add.s64 	%rd82, %rd3, %rd80;
	st.global.u32 	[%rd82+8], %r705;
$L__BB5_53:
	setp.ge.s32 	%p590, %r92, %r94;
	setp.ge.s32 	%p591, %r88, %r95;
	or.pred  	%p592, %p590, %p591;
	@%p592 bra 	$L__BB5_55;
	mul.lo.s32 	%r685, %r88, %r94;
	cvt.s64.s32 	%rd83, %r685;
	cvt.s64.s32 	%rd84, %r61;
	add.s64 	%rd85, %rd83, %rd84;
	shl.b64 	%rd86, %rd85, 2;
	add.s64 	%rd87, %rd4, %rd86;
	st.global.f32 	[%rd87+8], %f1372;
	add.s64 	%rd88, %rd3, %rd86;
	st.global.u32 	[%rd88+8], %r701;
$L__BB5_55:
	setp.ge.s32 	%p593, %r92, %r94;
	setp.ge.s32 	%p594, %r89, %r95;
	or.pred  	%p595, %p593, %p594;
	@%p595 bra 	$L__BB5_57;
	mul.lo.s32 	%r686, %r89, %r94;
	cvt.s64.s32 	%rd89, %r686;
	cvt.s64.s32 	%rd90, %r61;
	add.s64 	%rd91, %rd89, %rd90;
	shl.b64 	%rd92, %rd91, 2;
	add.s64 	%rd93, %rd4, %rd92;
	st.global.f32 	[%rd93+8], %f1368;
	add.s64 	%rd94, %rd3, %rd92;
	st.global.u32 	[%rd94+8], %r697;
$L__BB5_57:
	setp.ge.s32 	%p596, %r92, %r94;
	setp.ge.s32 	%p597, %r90, %r95;
	or.pred  	%p598, %p596, %p597;
	@%p598 bra 	$L__BB5_59;
	mul.lo.s32 	%r687, %r90, %r94;
	cvt.s64.s32 	%rd95, %r687;
	cvt.s64.s32 	%rd96, %r61;
	add.s64 	%rd97, %rd95, %rd96;
	shl.b64 	%rd98, %rd97, 2;
	add.s64 	%rd99, %rd4, %rd98;
	st.global.f32 	[%rd99+8], %f1364;
	add.s64 	%rd100, %rd3, %rd98;
	st.global.u32 	[%rd100+8], %r693;
$L__BB5_59:
	setp.ge.s32 	%p599, %r675, %r95;
	add.s32 	%r93, %r61, 3;
	setp.ge.s32 	%p600, %r93, %r94;
	or.pred  	%p601, %p600, %p599;
	@%p601 bra 	$L__BB5_61;
	mul.lo.s32 	%r688, %r675, %r94;
	cvt.s64.s32 	%rd101, %r688;
	cvt.s64.s32 	%rd102, %r61;
	add.s64 	%rd103, %rd101, %rd102;
	shl.b64 	%rd104, %rd103, 2;
	add.s64 	%rd105, %rd4, %rd104;
	st.global.f32 	[%rd105+12], %f1375;
	add.s64 	%rd106, %rd3, %rd104;
	st.global.u32 	[%rd106+12], %r704;
$L__BB5_61:
	setp.ge.s32 	%p602, %r93, %r94;
	setp.ge.s32 	%p603, %r88, %r95;
	or.pred  	%p604, %p602, %p603;
	@%p604 bra 	$L__BB5_63;
	mul.lo.s32 	%r689, %r88, %r94;
	cvt.s64.s32 	%rd107, %r689;
	cvt.s64.s32 	%rd108, %r61;
	add.s64 	%rd109, %rd107, %rd108;
	shl.b64 	%rd110, %rd109, 2;
	add.s64 	%rd111, %rd4, %rd110;
	st.global.f32 	[%rd111+12], %f1371;
	add.s64 	%rd112, %rd3, %rd110;
	st.global.u32 	[%rd112+12], %r700;
$L__BB5_63:
	setp.ge.s32 	%p605, %r93, %r94;
	setp.ge.s32 	%p606, %r89, %r95;
	or.pred  	%p607, %p605, %p606;
	@%p607 bra 	$L__BB5_65;
	mul.lo.s32 	%r690, %r89, %r94;
	cvt.s64.s32 	%rd113, %r690;
	cvt.s64.s32 	%rd114, %r61;
	add.s64 	%rd115, %rd113, %rd114;
	shl.b64 	%rd116, %rd115, 2;
	add.s64 	%rd117, %rd4, %rd116;
	st.global.f32 	[%rd117+12], %f1367;
	add.s64 	%rd118, %rd3, %rd116;
	st.global.u32 	[%rd118+12], %r696;
$L__BB5_65:
	setp.ge.s32 	%p608, %r93, %r94;
	setp.ge.s32 	%p609, %r90, %r95;
	or.pred  	%p610, %p608, %p609;
	@%p610 bra 	$L__BB5_67;
	mul.lo.s32 	%r691, %r90, %r94;
	cvt.s64.s32 	%rd119, %r691;
	cvt.s64.s32 	%rd120, %r61;
	add.s64 	%rd121, %rd119, %rd120;
	shl.b64 	%rd122, %rd121, 2;
	add.s64 	%rd123, %rd4, %rd122;
	st.global.f32 	[%rd123+12], %f1363;
	add.s64 	%rd124, %rd3, %rd122;
	st.global.u32 	[%rd124+12], %r692;
$L__BB5_67:
	ret;

}
	// .globl	tropical_maxplus_f64_nn_with_argmax
.visible .entry tropical_maxplus_f64_nn_with_argmax(
	.param .u64 .ptr .align 1 tropical_maxplus_f64_nn_with_argmax_param_0,
	.param .u64 .ptr .align 1 tropical_maxplus_f64_nn_with_argmax_param_1,
	.param .u64 .ptr .align 1 tropical_maxplus_f64_nn_with_argmax_param_2,
	.param .u64 .ptr .align 1 tropical_maxplus_f64_nn_with_argmax_param_3,
	.param .u32 tropical_maxplus_f64_nn_with_argmax_param_4,
	.param .u32 tropical_maxplus_f64_nn_with_argmax_param_5,
	.param .u32 tropical_maxplus_f64_nn_with_argmax_param_6
)
{
	.reg .pred 	%p<355>;
	.reg .b32 	%r<568>;
	.reg .b64 	%rd<143>;
	.reg .b64 	%fd<771>;
	// demoted variable
	.shared .align 8 .b8 _ZZ35tropical_maxplus_f64_nn_with_argmaxE2As[4096];
	// demoted variable
	.shared .align 8 .b8 _ZZ35tropical_maxplus_f64_nn_with_argmaxE2Bs[4096];
	ld.param.u64 	%rd7, [tropical_maxplus_f64_nn_with_argmax_param_2];
	ld.param.u64 	%rd8, [tropical_maxplus_f64_nn_with_argmax_param_3];
	ld.param.u32 	%r76, [tropical_maxplus_f64_nn_with_argmax_param_4];
	ld.param.u32 	%r77, [tropical_maxplus_f64_nn_with_argmax_param_5];
	ld.param.u32 	%r78, [tropical_maxplus_f64_nn_with_argmax_param_6];
	cvta.to.global.u64 	%rd1, %rd8;
	cvta.to.global.u64 	%rd2, %rd7;
	add.s32 	%r80, %r76, 31;
	shr.s32 	%r81, %r80, 31;
	shr.u32 	%r82, %r81, 27;
	add.s32 	%r83, %r80, %r82;
	shr.s32 	%r84, %r83, 5;
	mov.u32 	%r85, %ctaid.x;
	div.u32 	%r2, %r85, %r84;
	mul.lo.s32 	%r86, %r2, %r84;
	sub.s32 	%r1, %r85, %r86;
	mov.u32 	%r87, %tid.y;
	shl.b32 	%r88, %r87, 3;
	mov.u32 	%r89, %tid.x;
	add.s32 	%r3, %r88, %r89;
	setp.lt.s32 	%p1, %r78, 1;
	mov.b32 	%r535, 0;
	mov.f64 	%fd723, 0dFFF0000000000000;
	mov.f64 	%fd724, %fd723;
	mov.f64 	%fd725, %fd723;
	mov.f64 	%fd726, %fd723;
	mov.f64 	%fd727, %fd723;
	mov.f64 	%fd728, %fd723;
	mov.f64 	%fd729, %fd723;
	mov.f64 	%fd730, %fd723;
	mov.f64 	%fd731, %fd723;
	mov.f64 	%fd732, %fd723;
	mov.f64 	%fd733, %fd723;
	mov.f64 	%fd734, %fd723;
	mov.f64 	%fd735, %fd723;
	mov.f64 	%fd736, %fd723;
	mov.f64 	%fd737, %fd723;
	mov.f64 	%fd738, %fd723;
	mov.u32 	%r536, %r535;
	mov.u32 	%r537, %r535;
	mov.u32 	%r538, %r535;
	mov.u32 	%r539, %r535;
	mov.u32 	%r540, %r535;
	mov.u32 	%r541, %r535;
	mov.u32 	%r542, %r535;
	mov.u32 	%r543, %r535;
	mov.u32 	%r544, %r535;
	mov.u32 	%r545, %r535;
	mov.u32 	%r546, %r535;
	mov.u32 	%r547, %r535;
	mov.u32 	%r548, %r535;
	mov.u32 	%r549, %r535;
	mov.u32 	%r550, %r535;
	@%p1 bra 	$L__BB6_35;
	and.b32  	%r91, %r3, 31;
	shl.b32 	%r92, %r1, 5;
	or.b32  	%r4, %r92, %r91;
	mov.b32 	%r535, 0;
	mov.f64 	%fd723, 0dFFF0000000000000;
	mov.u32 	%r551, %r535;
$L__BB6_2:
	ld.param.u64 	%rd141, [tropical_maxplus_f64_nn_with_argmax_param_0];
	cvta.to.global.u64 	%rd3, %rd141;
	setp.lt.s32 	%p2, %r4, %r76;
	mov.u32 	%r22, %tid.y;
	shl.b32 	%r93, %r22, 3;
	mov.u32 	%r23, %tid.x;
	add.s32 	%r94, %r93, %r23;
	shr.u32 	%r95, %r94, 5;
	add.s32 	%r24, %r95, %r551;
	setp.lt.s32 	%p3, %r24, %r78;
	and.pred  	%p4, %p2, %p3;
	mov.f64 	%fd755, 0dFFF0000000000000;
	@%p4 bra 	$L__BB6_3;
	bra.uni 	$L__BB6_4;
$L__BB6_3:
	mad.lo.s32 	%r97, %r24, %r76, %r4;
	mul.wide.s32 	%rd9, %r97, 8;
	add.s64 	%rd10, %rd3, %rd9;
	ld.global.nc.f64 	%fd755, [%rd10];
$L__BB6_4:
	setp.ge.s32 	%p5, %r4, %r76;
	shl.b32 	%r102, %r94, 3;
	mov.u32 	%r103, _ZZ35tropical_maxplus_f64_nn_with_argmaxE2As;
	add.s32 	%r43, %r103, %r102;
	st.shared.f64 	[%r43], %fd755;
	add.s32 	%r44, %r24, 2;
	setp.ge.s32 	%p6, %r44, %r78;
	mov.f64 	%fd756, 0dFFF0000000000000;
	or.pred  	%p7, %p5, %p6;
	@%p7 bra 	$L__BB6_6;
	mad.lo.s32 	%r104, %r44, %r76, %r4;
	mul.wide.s32 	%rd11, %r104, 8;
	add.s64 	%rd12, %rd3, %rd11;
	ld.global.nc.f64 	%fd756, [%rd12];
$L__BB6_6:
	st.shared.f64 	[%r43+512], %fd756;
	add.s32 	%r45, %r24, 4;
	setp.ge.s32 	%p9, %r45, %r78;
	mov.f64 	%fd757, 0dFFF0000000000000;
	or.pred  	%p10, %p5, %p9;
	@%p10 bra 	$L__BB6_8;
	mad.lo.s32 	%r105, %r45, %r76, %r4;
	mul.wide.s32 	%rd13, %r105, 8;
	add.s64 	%rd14, %rd3, %rd13;
	ld.global.nc.f64 	%fd757, [%rd14];
$L__BB6_8:
	st.shared.f64 	[%r43+1024], %fd757;
	add.s32 	%r46, %r24, 6;
	setp.ge.s32 	%p12, %r46, %r78;
	mov.f64 	%fd758, 0dFFF0000000000000;
	or.pred  	%p13, %p5, %p12;
	@%p13 bra 	$L__BB6_10;
	mad.lo.s32 	%r106, %r46, %r76, %r4;
	mul.wide.s32 	%rd15, %r106, 8;
	add.s64 	%rd16, %rd3, %rd15;
	ld.global.nc.f64 	%fd758, [%rd16];
$L__BB6_10:
	st.shared.f64 	[%r43+1536], %fd758;
	add.s32 	%r47, %r24, 8;
	setp.ge.s32 	%p15, %r47, %r78;
	mov.f64 	%fd759, 0dFFF0000000000000;
	or.pred  	%p16, %p5, %p15;
	@%p16 bra 	$L__BB6_12;
	mad.lo.s32 	%r107, %r47, %r76, %r4;
	mul.wide.s32 	%rd17, %r107, 8;
	add.s64 	%rd18, %rd3, %rd17;
	ld.global.nc.f64 	%fd759, [%rd18];
$L__BB6_12:
	st.shared.f64 	[%r43+2048], %fd759;
	add.s32 	%r48, %r24, 10;
	setp.ge.s32 	%p18, %r48, %r78;
	mov.f64 	%fd760, 0dFFF0000000000000;
	or.pred  	%p19, %p5, %p18;
	@%p19 bra 	$L__BB6_14;
	mad.lo.s32 	%r108, %r48, %r76, %r4;
	mul.wide.s32 	%rd19, %r108, 8;
	add.s64 	%rd20, %rd3, %rd19;
	ld.global.nc.f64 	%fd760, [%rd20];
$L__BB6_14:
	st.shared.f64 	[%r43+2560], %fd760;
	add.s32 	%r49, %r24, 12;
	setp.ge.s32 	%p21, %r49, %r78;
	mov.f64 	%fd761, 0dFFF0000000000000;
	or.pred  	%p22, %p5, %p21;
	@%p22 bra 	$L__BB6_16;
	mad.lo.s32 	%r109, %r49, %r76, %r4;
	mul.wide.s32 	%rd21, %r109, 8;
	add.s64 	%rd22, %rd3, %rd21;
	ld.global.nc.f64 	%fd761, [%rd22];
$L__BB6_16:
	st.shared.f64 	[%r43+3072], %fd761;
	add.s32 	%r50, %r24, 14;
	setp.ge.s32 	%p24, %r50, %r78;
	mov.f64 	%fd762, 0dFFF0000000000000;
	or.pred  	%p25, %p5, %p24;
	@%p25 bra 	$L__BB6_18;
	mad.lo.s32 	%r110, %r50, %r76, %r4;
	mul.wide.s32 	%rd23, %r110, 8;
	add.s64 	%rd24, %rd3, %rd23;
	ld.global.nc.f64 	%fd762, [%rd24];
$L__BB6_18:
	ld.param.u64 	%rd142, [tropical_maxplus_f64_nn_with_argmax_param_1];
	cvta.to.global.u64 	%rd4, %rd142;
	shl.b32 	%r111, %r2, 5;
	shr.u32 	%r114, %r94, 4;
	add.s32 	%r115, %r111, %r114;
	setp.ge.s32 	%p26, %r115, %r77;
	st.shared.f64 	[%r43+3584], %fd762;
	and.b32  	%r117, %r94, 15;
	add.s32 	%r51, %r551, %r117;
	setp.ge.s32 	%p27, %r51, %r78;
	mov.f64 	%fd763, 0dFFF0000000000000;
	or.pred  	%p28, %p27, %p26;
	@%p28 bra 	$L__BB6_20;
	mad.lo.s32 	%r123, %r115, %r78, %r51;
	mul.wide.u32 	%rd25, %r123, 8;
	add.s64 	%rd26, %rd4, %rd25;
	ld.global.nc.f64 	%fd763, [%rd26];
$L__BB6_20:
	add.s32 	%r130, %r115, 4;
	setp.ge.s32 	%p30, %r130, %r77;
	mov.u32 	%r136, _ZZ35tropical_maxplus_f64_nn_with_argmaxE2Bs;
	add.s32 	%r52, %r136, %r102;
	st.shared.f64 	[%r52], %fd763;
	mov.f64 	%fd764, 0dFFF0000000000000;
	or.pred  	%p31, %p27, %p30;
	@%p31 bra 	$L__BB6_22;
	shl.b32 	%r137, %r78, 2;
	mad.lo.s32 	%r143, %r115, %r78, %r137;
	add.s32 	%r144, %r143, %r51;
	mul.wide.s32 	%rd27, %r144, 8;
	add.s64 	%rd28, %rd4, %rd27;
	ld.global.nc.f64 	%fd764, [%rd28];
$L__BB6_22:
	add.s32 	%r151, %r115, 8;
	setp.ge.s32 	%p33, %r151, %r77;
	st.shared.f64 	[%r52+512], %fd764;
	mov.f64 	%fd765, 0dFFF0000000000000;
	or.pred  	%p34, %p27, %p33;
	@%p34 bra 	$L__BB6_24;
	shl.b32 	%r152, %r78, 3;
	mad.lo.s32 	%r158, %r115, %r78, %r152;
	add.s32 	%r159, %r158, %r51;
	mul.wide.s32 	%rd29, %r159, 8;
	add.s64 	%rd30, %rd4, %rd29;
	ld.global.nc.f64 	%fd765, [%rd30];
$L__BB6_24:
	add.s32 	%r166, %r115, 12;
	setp.ge.s32 	%p36, %r166, %r77;
	st.shared.f64 	[%r52+1024], %fd765;
	mov.f64 	%fd766, 0dFFF0000000000000;
	or.pred  	%p37, %p27, %p36;
	@%p37 bra 	$L__BB6_26;
	shl.b32 	%r167, %r78, 2;
	shl.b32 	%r168, %r78, 3;
	mad.lo.s32 	%r174, %r115, %r78, %r168;
	add.s32 	%r175, %r174, %r167;
	add.s32 	%r176, %r175, %r51;
	mul.wide.s32 	%rd31, %r176, 8;
	add.s64 	%rd32, %rd4, %rd31;
	ld.global.nc.f64 	%fd766, [%rd32];
$L__BB6_26:
	add.s32 	%r183, %r115, 16;
	setp.ge.s32 	%p39, %r183, %r77;
	st.shared.f64 	[%r52+1536], %fd766;
	mov.f64 	%fd767, 0dFFF0000000000000;
	or.pred  	%p40, %p27, %p39;
	@%p40 bra 	$L__BB6_28;
	shl.b32 	%r184, %r78, 4;
	mad.lo.s32 	%r190, %r115, %r78, %r184;
	add.s32 	%r191, %r190, %r51;
	mul.wide.s32 	%rd33, %r191, 8;
	add.s64 	%rd34, %rd4, %rd33;
	ld.global.nc.f64 	%fd767, [%rd34];
$L__BB6_28:
	add.s32 	%r198, %r115, 20;
	setp.ge.s32 	%p42, %r198, %r77;
	st.shared.f64 	[%r52+2048], %fd767;
	mov.f64 	%fd768, 0dFFF0000000000000;
	or.pred  	%p43, %p27, %p42;
	@%p43 bra 	$L__BB6_30;
	shl.b32 	%r199, %r78, 2;
	shl.b32 	%r200, %r78, 4;
	mad.lo.s32 	%r206, %r115, %r78, %r200;
	add.s32 	%r207, %r206, %r199;
	add.s32 	%r208, %r207, %r51;
	mul.wide.s32 	%rd35, %r208, 8;
	add.s64 	%rd36, %rd4, %rd35;
	ld.global.nc.f64 	%fd768, [%rd36];
$L__BB6_30:
	add.s32 	%r215, %r115, 24;
	setp.ge.s32 	%p45, %r215, %r77;
	st.shared.f64 	[%r52+2560], %fd768;
	mov.f64 	%fd769, 0dFFF0000000000000;
	or.pred  	%p46, %p27, %p45;
	@%p46 bra 	$L__BB6_32;
	shl.b32 	%r216, %r78, 3;
	shl.b32 	%r217, %r78, 4;
	mad.lo.s32 	%r223, %r115, %r78, %r217;
	add.s32 	%r224, %r216, %r223;
	add.s32 	%r225, %r224, %r51;
	mul.wide.s32 	%rd37, %r225, 8;
	add.s64 	%rd38, %rd4, %rd37;
	ld.global.nc.f64 	%fd769, [%rd38];
$L__BB6_32:
	add.s32 	%r232, %r115, 28;
	setp.ge.s32 	%p48, %r232, %r77;
	st.shared.f64 	[%r52+3072], %fd769;
	mov.f64 	%fd770, 0dFFF0000000000000;
	or.pred  	%p49, %p27, %p48;
	@%p49 bra 	$L__BB6_34;
	shl.b32 	%r233, %r78, 2;
	shl.b32 	%r234, %r78, 3;
	shl.b32 	%r235, %r78, 4;
	mad.lo.s32 	%r241, %r115, %r78, %r235;
	add.s32 	%r242, %r234, %r241;
	add.s32 	%r243, %r242, %r233;
	add.s32 	%r244, %r243, %r51;
	mul.wide.s32 	%rd39, %r244, 8;
	add.s64 	%rd40, %rd4, %rd39;
	ld.global.nc.f64 	%fd770, [%rd40];
$L__BB6_34:
	mov.u32 	%r245, %tid.y;
	shl.b32 	%r246, %r245, 3;
	mov.u32 	%r247, %tid.x;
	add.s32 	%r248, %r246, %r247;
	shl.b32 	%r249, %r248, 3;
	mov.u32 	%r250, _ZZ35tropical_maxplus_f64_nn_with_argmaxE2Bs;
	add.s32 	%r251, %r250, %r249;
	st.shared.f64 	[%r251+3584], %fd770;
	bar.sync 	0;
	shl.b32 	%r252, %r247, 5;
	mov.u32 	%r253, _ZZ35tropical_maxplus_f64_nn_with_argmaxE2As;
	add.s32 	%r254, %r253, %r252;
	ld.shared.f64 	%fd99, [%r254];
	ld.shared.f64 	%fd100, [%r254+8];
	ld.shared.f64 	%fd101, [%r254+16];
	ld.shared.f64 	%fd102, [%r254+24];
	shl.b32 	%r255, %r245, 9;
	add.s32 	%r256, %r250, %r255;
	ld.shared.f64 	%fd103, [%r256];
	ld.shared.f64 	%fd104, [%r256+128];
	ld.shared.f64 	%fd105, [%r256+256];
	ld.shared.f64 	%fd106, [%r256+384];
	add.f64 	%fd107, %fd99, %fd103;
	setp.gt.f64 	%p50, %fd107, %fd738;
	selp.f64 	%fd108, %fd107, %fd738, %p50;
	selp.b32 	%r257, %r551, %r550, %p50;
	add.f64 	%fd109, %fd99, %fd104;
	setp.gt.f64 	%p51, %fd109, %fd734;
	selp.f64 	%fd110, %fd109, %fd734, %p51;
	selp.b32 	%r258, %r551, %r546, %p51;
	add.f64 	%fd111, %fd99, %fd105;
	setp.gt.f64 	%p52, %fd111, %fd730;
	selp.f64 	%fd112, %fd111, %fd730, %p52;
	selp.b32 	%r259, %r551, %r542, %p52;
	add.f64 	%fd113, %fd99, %fd106;
	setp.gt.f64 	%p53, %fd113, %fd726;
	selp.f64 	%fd114, %fd113, %fd726, %p53;
	selp.b32 	%r260, %r551, %r538, %p53;
	add.f64 	%fd115, %fd100, %fd103;
	setp.gt.f64 	%p54, %fd115, %fd737;
	selp.f64 	%fd116, %fd115, %fd737, %p54;
	selp.b32 	%r261, %r551, %r549, %p54;
	add.f64 	%fd117, %fd100, %fd104;
	setp.gt.f64 	%p55, %fd117, %fd733;
	selp.f64 	%fd118, %fd117, %fd733, %p55;
	selp.b32 	%r262, %r551, %r545, %p55;
	add.f64 	%fd119, %fd100, %fd105;
	setp.gt.f64 	%p56, %fd119, %fd729;
	selp.f64 	%fd120, %fd119, %fd729, %p56;
	selp.b32 	%r263, %r551, %r541, %p56;
	add.f64 	%fd121, %fd100, %fd106;
	setp.gt.f64 	%p57, %fd121, %fd725;
	selp.f64 	%fd122, %fd121, %fd725, %p57;
	selp.b32 	%r264, %r551, %r537, %p57;
	add.f64 	%fd123, %fd101, %fd103;
	setp.gt.f64 	%p58, %fd123, %fd736;
	selp.f64 	%fd124, %fd123, %fd736, %p58;
	selp.b32 	%r265, %r551, %r548, %p58;
	add.f64 	%fd125, %fd101, %fd104;
	setp.gt.f64 	%p59, %fd125, %fd732;
	selp.f64 	%fd126, %fd125, %fd732, %p59;
	selp.b32 	%r266, %r551, %r544, %p59;
	add.f64 	%fd127, %fd101, %fd105;
	setp.gt.f64 	%p60, %fd127, %fd728;
	selp.f64 	%fd128, %fd127, %fd728, %p60;
	selp.b32 	%r267, %r551, %r540, %p60;
	add.f64 	%fd129, %fd101, %fd106;
	setp.gt.f64 	%p61, %fd129, %fd724;
	selp.f64 	%fd130, %fd129, %fd724, %p61;
	selp.b32 	%r268, %r551, %r536, %p61;
	add.f64 	%fd131, %fd102, %fd103;
	setp.gt.f64 	%p62, %fd131, %fd735;
	selp.f64 	%fd132, %fd131, %fd735, %p62;
	selp.b32 	%r269, %r551, %r547, %p62;
	add.f64 	%fd133, %fd102, %fd104;
	setp.gt.f64 	%p63, %fd133, %fd731;
	selp.f64 	%fd134, %fd133, %fd731, %p63;
	selp.b32 	%r270, %r551, %r543, %p63;
	add.f64 	%fd135, %fd102, %fd105;
	setp.gt.f64 	%p64, %fd135, %fd727;
	selp.f64 	%fd136, %fd135, %fd727, %p64;
	selp.b32 	%r271, %r551, %r539, %p64;
	add.f64 	%fd137, %fd102, %fd106;
	setp.gt.f64 	%p65, %fd137, %fd723;
	selp.f64 	%fd138, %fd137, %fd723, %p65;
	selp.b32 	%r272, %r551, %r535, %p65;
	add.s32 	%r273, %r551, 1;
	ld.shared.f64 	%fd139, [%r254+256];
	ld.shared.f64 	%fd140, [%r254+264];
	ld.shared.f64 	%fd141, [%r254+272];
	ld.shared.f64 	%fd142, [%r254+280];
	ld.shared.f64 	%fd143, [%r256+8];
	ld.shared.f64 	%fd144, [%r256+136];
	ld.shared.f64 	%fd145, [%r256+264];
	ld.shared.f64 	%fd146, [%r256+392];
	add.f64 	%fd147, %fd139, %fd143;
	setp.gt.f64 	%p66, %fd147, %fd108;
	selp.f64 	%fd148, %fd147, %fd108, %p66;
	selp.b32 	%r274, %r273, %r257, %p66;
	add.f64 	%fd149, %fd139, %fd144;
	setp.gt.f64 	%p67, %fd149, %fd110;
	selp.f64 	%fd150, %fd149, %fd110, %p67;
	selp.b32 	%r275, %r273, %r258, %p67;
	add.f64 	%fd151, %fd139, %fd145;
	setp.gt.f64 	%p68, %fd151, %fd112;
	selp.f64 	%fd152, %fd151, %fd112, %p68;
	selp.b32 	%r276, %r273, %r259, %p68;
	add.f64 	%fd153, %fd139, %fd146;
	setp.gt.f64 	%p69, %fd153, %fd114;
	selp.f64 	%fd154, %fd153, %fd114, %p69;
	selp.b32 	%r277, %r273, %r260, %p69;
	add.f64 	%fd155, %fd140, %fd143;
	setp.gt.f64 	%p70, %fd155, %fd116;
	selp.f64 	%fd156, %fd155, %fd116, %p70;
	selp.b32 	%r278, %r273, %r261, %p70;
	add.f64 	%fd157, %fd140, %fd144;
	setp.gt.f64 	%p71, %fd157, %fd118;
	selp.f64 	%fd158, %fd157, %fd118, %p71;
	selp.b32 	%r279, %r273, %r262, %p71;
	add.f64 	%fd159, %fd140, %fd145;
	setp.gt.f64 	%p72, %fd159, %fd120;
	selp.f64 	%fd160, %fd159, %fd120, %p72;
	selp.b32 	%r280, %r273, %r263, %p72;
	add.f64 	%fd161, %fd140, %fd146;
	setp.gt.f64 	%p73, %fd161, %fd122;
	selp.f64 	%fd162, %fd161, %fd122, %p73;
	selp.b32 	%r281, %r273, %r264, %p73;
	add.f64 	%fd163, %fd141, %fd143;
	setp.gt.f64 	%p74, %fd163, %fd124;
	selp.f64 	%fd164, %fd163, %fd124, %p74;
	selp.b32 	%r282, %r273, %r265, %p74;
	add.f64 	%fd165, %fd141, %fd144;
	setp.gt.f64 	%p75, %fd165, %fd126;
	selp.f64 	%fd166, %fd165, %fd126, %p75;
	selp.b32 	%r283, %r273, %r266, %p75;
	add.f64 	%fd167, %fd141, %fd145;
	setp.gt.f64 	%p76, %fd167, %fd128;
	selp.f64 	%fd168, %fd167, %fd128, %p76;
	selp.b32 	%r284, %r273, %r267, %p76;
	add.f64 	%fd169, %fd141, %fd146;
	setp.gt.f64 	%p77, %fd169, %fd130;
	selp.f64 	%fd170, %fd169, %fd130, %p77;
	selp.b32 	%r285, %r273, %r268, %p77;
	add.f64 	%fd171, %fd142, %fd143;
	setp.gt.f64 	%p78, %fd171, %fd132;
	selp.f64 	%fd172, %fd171, %fd132, %p78;
	selp.b32 	%r286, %r273, %r269, %p78;
	add.f64 	%fd173, %fd142, %fd144;
	setp.gt.f64 	%p79, %fd173, %fd134;
	selp.f64 	%fd174, %fd173, %fd134, %p79;
	selp.b32 	%r287, %r273, %r270, %p79;
	add.f64 	%fd175, %fd142, %fd145;
	setp.gt.f64 	%p80, %fd175, %fd136;
	selp.f64 	%fd176, %fd175, %fd136, %p80;
	selp.b32 	%r288, %r273, %r271, %p80;
	add.f64 	%fd177, %fd142, %fd146;
	setp.gt.f64 	%p81, %fd177, %fd138;
	selp.f64 	%fd178, %fd177, %fd138, %p81;
	selp.b32 	%r289, %r273, %r272, %p81;
	add.s32 	%r290, %r551, 2;
	ld.shared.f64 	%fd179, [%r254+512];
	ld.shared.f64 	%fd180, [%r254+520];
	ld.shared.f64 	%fd181, [%r254+528];
	ld.shared.f64 	%fd182, [%r254+536];
	ld.shared.f64 	%fd183, [%r256+16];
	ld.shared.f64 	%fd184, [%r256+144];
	ld.shared.f64 	%fd185, [%r256+272];
	ld.shared.f64 	%fd186, [%r256+400];
	add.f64 	%fd187, %fd179, %fd183;
	setp.gt.f64 	%p82, %fd187, %fd148;
	selp.f64 	%fd188, %fd187, %fd148, %p82;
	selp.b32 	%r291, %r290, %r274, %p82;
	add.f64 	%fd189, %fd179, %fd184;
	setp.gt.f64 	%p83, %fd189, %fd150;
	selp.f64 	%fd190, %fd189, %fd150, %p83;
	selp.b32 	%r292, %r290, %r275, %p83;
	add.f64 	%fd191, %fd179, %fd185;
	setp.gt.f64 	%p84, %fd191, %fd152;
	selp.f64 	%fd192, %fd191, %fd152, %p84;
	selp.b32 	%r293, %r290, %r276, %p84;
	add.f64 	%fd193, %fd179, %fd186;
	setp.gt.f64 	%p85, %fd193, %fd154;
	selp.f64 	%fd194, %fd193, %fd154, %p85;
	selp.b32 	%r294, %r290, %r277, %p85;
	add.f64 	%fd195, %fd180, %fd183;
	setp.gt.f64 	%p86, %fd195, %fd156;
	selp.f64 	%fd196, %fd195, %fd156, %p86;
	selp.b32 	%r295, %r290, %r278, %p86;
	add.f64 	%fd197, %fd180, %fd184;
	setp.gt.f64 	%p87, %fd197, %fd158;
	selp.f64 	%fd198, %fd197, %fd158, %p87;
	selp.b32 	%r296, %r290, %r279, %p87;
	add.f64 	%fd199, %fd180, %fd185;
	setp.gt.f64 	%p88, %fd199, %fd160;
	selp.f64 	%fd200, %fd199, %fd160, %p88;
	selp.b32 	%r297, %r290, %r280, %p88;
	add.f64 	%fd201, %fd180, %fd186;
	setp.gt.f64 	%p89, %fd201, %fd162;
	selp.f64 	%fd202, %fd201, %fd162, %p89;
	selp.b32 	%r298, %r290, %r281, %p89;
	add.f64 	%fd203, %fd181, %fd183;
	setp.gt.f64 	%p90, %fd203, %fd164;
	selp.f64 	%fd204, %fd203, %fd164, %p90;
	selp.b32 	%r299, %r290, %r282, %p90;
	add.f64 	%fd205, %fd181, %fd184;
	setp.gt.f64 	%p91, %fd205, %fd166;
	selp.f64 	%fd206, %fd205, %fd166, %p91;
	selp.b32 	%r300, %r290, %r283, %p91;
	add.f64 	%fd207, %fd181, %fd185;
	setp.gt.f64 	%p92, %fd207, %fd168;
	selp.f64 	%fd208, %fd207, %fd168, %p92;
	selp.b32 	%r301, %r290, %r284, %p92;
	add.f64 	%fd209, %fd181, %fd186;
	setp.gt.f64 	%p93, %fd209, %fd170;
	selp.f64 	%fd210, %fd209, %fd170, %p93;
	selp.b32 	%r302, %r290, %r285, %p93;
	add.f64 	%fd211, %fd182, %fd183;
	setp.gt.f64 	%p94, %fd211, %fd172;
	selp.f64 	%fd212, %fd211, %fd172, %p94;
	selp.b32 	%r303, %r290, %r286, %p94;
	add.f64 	%fd213, %fd182, %fd184;
	setp.gt.f64 	%p95, %fd213, %fd174;
	selp.f64 	%fd214, %fd213, %fd174, %p95;
	selp.b32 	%r304, %r290, %r287, %p95;
	add.f64 	%fd215, %fd182, %fd185;
	setp.gt.f64 	%p96, %fd215, %fd176;
	selp.f64 	%fd216, %fd215, %fd176, %p96;
	selp.b32 	%r305, %r290, %r288, %p96;
	add.f64 	%fd217, %fd182, %fd186;
	setp.gt.f64 	%p97, %fd217, %fd178;
	selp.f64 	%fd218, %fd217, %fd178, %p97;
	selp.b32 	%r306, %r290, %r289, %p97;
	add.s32 	%r307, %r551, 3;
	ld.shared.f64 	%fd219, [%r254+768];
	ld.shared.f64 	%fd220, [%r254+776];
	ld.shared.f64 	%fd221, [%r254+784];
	ld.shared.f64 	%fd222, [%r254+792];
	ld.shared.f64 	%fd223, [%r256+24];
	ld.shared.f64 	%fd224, [%r256+152];
	ld.shared.f64 	%fd225, [%r256+280];
	ld.shared.f64 	%fd226, [%r256+408];
	add.f64 	%fd227, %fd219, %fd223;
	setp.gt.f64 	%p98, %fd227, %fd188;
	selp.f64 	%fd228, %fd227, %fd188, %p98;
	selp.b32 	%r308, %r307, %r291, %p98;
	add.f64 	%fd229, %fd219, %fd224;
	setp.gt.f64 	%p99, %fd229, %fd190;
	selp.f64 	%fd230, %fd229, %fd190, %p99;
	selp.b32 	%r309, %r307, %r292, %p99;
	add.f64 	%fd231, %fd219, %fd225;
	setp.gt.f64 	%p100, %fd231, %fd192;
	selp.f64 	%fd232, %fd231, %fd192, %p100;
	selp.b32 	%r310, %r307, %r293, %p100;
	add.f64 	%fd233, %fd219, %fd226;
	setp.gt.f64 	%p101, %fd233, %fd194;
	selp.f64 	%fd234, %fd233, %fd194, %p101;
	selp.b32 	%r311, %r307, %r294, %p101;
	add.f64 	%fd235, %fd220, %fd223;
	setp.gt.f64 	%p102, %fd235, %fd196;
	selp.f64 	%fd236, %fd235, %fd196, %p102;
	selp.b32 	%r312, %r307, %r295, %p102;
	add.f64 	%fd237, %fd220, %fd224;
	setp.gt.f64 	%p103, %fd237, %fd198;
	selp.f64 	%fd238, %fd237, %fd198, %p103;
	selp.b32 	%r313, %r307, %r296, %p103;
	add.f64 	%fd239, %fd220, %fd225;
	setp.gt.f64 	%p104, %fd239, %fd200;
	selp.f64 	%fd240, %fd239, %fd200, %p104;
	selp.b32 	%r314, %r307, %r297, %p104;
	add.f64 	%fd241, %fd220, %fd226;
	setp.gt.f64 	%p105, %fd241, %fd202;
	selp.f64 	%fd242, %fd241, %fd202, %p105;
	selp.b32 	%r315, %r307, %r298, %p105;
	add.f64 	%fd243, %fd221, %fd223;
	setp.gt.f64 	%p106, %fd243, %fd204;
	selp.f64 	%fd244, %fd243, %fd204, %p106;
	selp.b32 	%r316, %r307, %r299, %p106;
	add.f64 	%fd245, %fd221, %fd224;
	setp.gt.f64 	%p107, %fd245, %fd206;
	selp.f64 	%fd246, %fd245, %fd206, %p107;
	selp.b32 	%r317, %r307, %r300, %p107;
	add.f64 	%fd247, %fd221, %fd225;
	setp.gt.f64 	%p108, %fd247, %fd208;
	selp.f64 	%fd248, %fd247, %fd208, %p108;
	selp.b32 	%r318, %r307, %r301, %p108;
	add.f64 	%fd249, %fd221, %fd226;
	setp.gt.f64 	%p109, %fd249, %fd210;
	selp.f64 	%fd250, %fd249, %fd210, %p109;
	selp.b32 	%r319, %r307, %r302, %p109;
	add.f64 	%fd251, %fd222, %fd223;
	setp.gt.f64 	%p110, %fd251, %fd212;
	selp.f64 	%fd252, %fd251, %fd212, %p110;
	selp.b32 	%r320, %r307, %r303, %p110;
	add.f64 	%fd253, %fd222, %fd224;
	setp.gt.f64 	%p111, %fd253, %fd214;
	selp.f64 	%fd254, %fd253, %fd214, %p111;
	selp.b32 	%r321, %r307, %r304, %p111;
	add.f64 	%fd255, %fd222, %fd225;
	setp.gt.f64 	%p112, %fd255, %fd216;
	selp.f64 	%fd256, %fd255, %fd216, %p112;
	selp.b32 	%r322, %r307, %r305, %p112;
	add.f64 	%fd257, %fd222, %fd226;
	setp.gt.f64 	%p113, %fd257, %fd218;
	selp.f64 	%fd258, %fd257, %fd218, %p113;
	selp.b32 	%r323, %r307, %r306, %p113;
	add.s32 	%r324, %r551, 4;
	ld.shared.f64 	%fd259, [%r254+1024];
	ld.shared.f64 	%fd260, [%r254+1032];
	ld.shared.f64 	%fd261, [%r254+1040];
	ld.shared.f64 	%fd262, [%r254+1048];
	ld.shared.f64 	%fd263, [%r256+32];
	ld.shared.f64 	%fd264, [%r256+160];
	ld.shared.f64 	%fd265, [%r256+288];
	ld.shared.f64 	%fd266, [%r256+416];
	add.f64 	%fd267, %fd259, %fd263;
	setp.gt.f64 	%p114, %fd267, %fd228;
	selp.f64 	%fd268, %fd267, %fd228, %p114;
	selp.b32 	%r325, %r324, %r308, %p114;
	add.f64 	%fd269, %fd259, %fd264;
	setp.gt.f64 	%p115, %fd269, %fd230;
	selp.f64 	%fd270, %fd269, %fd230, %p115;
	selp.b32 	%r326, %r324, %r309, %p115;
	add.f64 	%fd271, %fd259, %fd265;
	setp.gt.f64 	%p116, %fd271, %fd232;
	selp.f64 	%fd272, %fd271, %fd232, %p116;
	selp.b32 	%r327, %r324, %r310, %p116;
	add.f64 	%fd273, %fd259, %fd266;
	setp.gt.f64 	%p117, %fd273, %fd234;
	selp.f64 	%fd274, %fd273, %fd234, %p117;
	selp.b32 	%r328, %r324, %r311, %p117;
	add.f64 	%fd275, %fd260, %fd263;
	setp.gt.f64 	%p118, %fd275, %fd236;
	selp.f64 	%fd276, %fd275, %fd236, %p118;
	selp.b32 	%r329, %r324, %r312, %p118;
	add.f64 	%fd277, %fd260, %fd264;
	setp.gt.f64 	%p119, %fd277, %fd238;
	selp.f64 	%fd278, %fd277, %fd238, %p119;
	selp.b32 	%r330, %r324, %r313, %p119;
	add.f64 	%fd279, %fd260, %fd265;
	setp.gt.f64 	%p120, %fd279, %fd240;
	selp.f64 	%fd280, %fd279, %fd240, %p120;
	selp.b32 	%r331, %r324, %r314, %p120;
	add.f64 	%fd281, %fd260, %fd266;
	setp.gt.f64 	%p121, %fd281, %fd242;
	selp.f64 	%fd282, %fd281, %fd242, %p121;
	selp.b32 	%r332, %r324, %r315, %p121;
	add.f64 	%fd283, %fd261, %fd263;
	setp.gt.f64 	%p122, %fd283, %fd244;
	selp.f64 	%fd284, %fd283, %fd244, %p122;
	selp.b32 	%r333, %r324, %r316, %p122;
	add.f64 	%fd285, %fd261, %fd264;
	setp.gt.f64 	%p123, %fd285, %fd246;
	selp.f64 	%fd286, %fd285, %fd246, %p123;
	selp.b32 	%r334, %r324, %r317, %p123;
	add.f64 	%fd287, %fd261, %fd265;
	setp.gt.f64 	%p124, %fd287, %fd248;
	selp.f64 	%fd288, %fd287, %fd248, %p124;
	selp.b32 	%r335, %r324, %r318, %p124;
	add.f64 	%fd289, %fd261, %fd266;
	setp.gt.f64 	%p125, %fd289, %fd250;
	selp.f64 	%fd290, %fd289, %fd250, %p125;
	selp.b32 	%r336, %r324, %r319, %p125;
	add.f64 	%fd291, %fd262, %fd263;
	setp.gt.f64 	%p126, %fd291, %fd252;
	selp.f64 	%fd292, %fd291, %fd252, %p126;
	selp.b32 	%r337, %r324, %r320, %p126;
	add.f64 	%fd293, %fd262, %fd264;
	setp.gt.f64 	%p127, %fd293, %fd254;
	selp.f64 	%fd294, %fd293, %fd254, %p127;
	selp.b32 	%r338, %r324, %r321, %p127;
	add.f64 	%fd295, %fd262, %fd265;
	setp.gt.f64 	%p128, %fd295, %fd256;
	selp.f64 	%fd296, %fd295, %fd256, %p128;
	selp.b32 	%r339, %r324, %r322, %p128;
	add.f64 	%fd297, %fd262, %fd266;
	setp.gt.f64 	%p129, %fd297, %fd258;
	selp.f64 	%fd298, %fd297, %fd258, %p129;
	selp.b32 	%r340, %r324, %r323, %p129;
	add.s32 	%r341, %r551, 5;
	ld.shared.f64 	%fd299, [%r254+1280];
	ld.shared.f64 	%fd300, [%r254+1288];
	ld.shared.f64 	%fd301, [%r254+1296];
	ld.shared.f64 	%fd302, [%r254+1304];
	ld.shared.f64 	%fd303, [%r256+40];
	ld.shared.f64 	%fd304, [%r256+168];
	ld.shared.f64 	%fd305, [%r256+296];
	ld.shared.f64 	%fd306, [%r256+424];
	add.f64 	%fd307, %fd299, %fd303;
	setp.gt.f64 	%p130, %fd307, %fd268;
	selp.f64 	%fd308, %fd307, %fd268, %p130;
	selp.b32 	%r342, %r341, %r325, %p130;
	add.f64 	%fd309, %fd299, %fd304;
	setp.gt.f64 	%p131, %fd309, %fd270;
	selp.f64 	%fd310, %fd309, %fd270, %p131;
	selp.b32 	%r343, %r341, %r326, %p131;
	add.f64 	%fd311, %fd299, %fd305;
	setp.gt.f64 	%p132, %fd311, %fd272;
	selp.f64 	%fd312, %fd311, %fd272, %p132;
	selp.b32 	%r344, %r341, %r327, %p132;
	add.f64 	%fd313, %fd299, %fd306;
	setp.gt.f64 	%p133, %fd313, %fd274;
	selp.f64 	%fd314, %fd313, %fd274, %p133;
	selp.b32 	%r345, %r341, %r328, %p133;
	add.f64 	%fd315, %fd300, %fd303;
	setp.gt.f64 	%p134, %fd315, %fd276;
	selp.f64 	%fd316, %fd315, %fd276, %p134;
	selp.b32 	%r346, %r341, %r329, %p134;
	add.f64 	%fd317, %fd300, %fd304;
	setp.gt.f64 	%p135, %fd317, %fd278;
	selp.f64 	%fd318, %fd317, %fd278, %p135;
	selp.b32 	%r347, %r341, %r330, %p135;
	add.f64 	%fd319, %fd300, %fd305;
	setp.gt.f64 	%p136, %fd319, %fd280;
	selp.f64 	%fd320, %fd319, %fd280, %p136;
	selp.b32 	%r348, %r341, %r331, %p136;
	add.f64 	%fd321, %fd300, %fd306;
	setp.gt.f64 	%p137, %fd321, %fd282;
	selp.f64 	%fd322, %fd321, %fd282, %p137;
	selp.b32 	%r349, %r341, %r332, %p137;
	add.f64 	%fd323, %fd301, %fd303;
	setp.gt.f64 	%p138, %fd323, %fd284;
	selp.f64 	%fd324, %fd323, %fd284, %p138;
	selp.b32 	%r350, %r341, %r333, %p138;
	add.f64 	%fd325, %fd301, %fd304;
	setp.gt.f64 	%p139, %fd325, %fd286;
	selp.f64 	%fd326, %fd325, %fd286, %p139;
	selp.b32 	%r351, %r341, %r334, %p139;
	add.f64 	%fd327, %fd301, %fd305;
	setp.gt.f64 	%p140, %fd327, %fd288;
	selp.f64 	%fd328, %fd327, %fd288, %p140;
	selp.b32 	%r352, %r341, %r335, %p140;
	add.f64 	%fd329, %fd301, %fd306;
	setp.gt.f64 	%p141, %fd329, %fd290;
	selp.f64 	%fd330, %fd329, %fd290, %p141;
	selp.b32 	%r353, %r341, %r336, %p141;
	add.f64 	%fd331, %fd302, %fd303;
	setp.gt.f64 	%p142, %fd331, %fd292;
	selp.f64 	%fd332, %fd331, %fd292, %p142;
	selp.b32 	%r354, %r341, %r337, %p142;
	add.f64 	%fd333, %fd302, %fd304;
	setp.gt.f64 	%p143, %fd333, %fd294;
	selp.f64 	%fd334, %fd333, %fd294, %p143;
	selp.b32 	%r355, %r341, %r338, %p143;
	add.f64 	%fd335, %fd302, %fd305;
	setp.gt.f64 	%p144, %fd335, %fd296;
	selp.f64 	%fd336, %fd335, %fd296, %p144;
	selp.b32 	%r356, %r341, %r339, %p144;
	add.f64 	%fd337, %fd302, %fd306;
	setp.gt.f64 	%p145, %fd337, %fd298;
	selp.f64 	%fd338, %fd337, %fd298, %p145;
	selp.b32 	%r357, %r341, %r340, %p145;
	add.s32 	%r358, %r551, 6;
	ld.shared.f64 	%fd339, [%r254+1536];
	ld.shared.f64 	%fd340, [%r254+1544];
	ld.shared.f64 	%fd341, [%r254+1552];
	ld.shared.f64 	%fd342, [%r254+1560];
	ld.shared.f64 	%fd343, [%r256+48];
	ld.shared.f64 	%fd344, [%r256+176];
	ld.shared.f64 	%fd345, [%r256+304];
	ld.shared.f64 	%fd346, [%r256+432];
	add.f64 	%fd347, %fd339, %fd343;
	setp.gt.f64 	%p146, %fd347, %fd308;
	selp.f64 	%fd348, %fd347, %fd308, %p146;
	selp.b32 	%r359, %r358, %r342, %p146;
	add.f64 	%fd349, %fd339, %fd344;
	setp.gt.f64 	%p147, %fd349, %fd310;
	selp.f64 	%fd350, %fd349, %fd310, %p147;
	selp.b32 	%r360, %r358, %r343, %p147;
	add.f64 	%fd351, %fd339, %fd345;
	setp.gt.f64 	%p148, %fd351, %fd312;
	selp.f64 	%fd352, %fd351, %fd312, %p148;
	selp.b32 	%r361, %r358, %r344, %p148;
	add.f64 	%fd353, %fd339, %fd346;
	setp.gt.f64 	%p149, %fd353, %fd314;
	selp.f64 	%fd354, %fd353, %fd314, %p149;
	selp.b32 	%r362, %r358, %r345, %p149;
	add.f64 	%fd355, %fd340, %fd343;
	setp.gt.f64 	%p150, %fd355, %fd316;
	selp.f64 	%fd356, %fd355, %fd316, %p150;
	selp.b32 	%r363, %r358, %r346, %p150;
	add.f64 	%fd357, %fd340, %fd344;
	setp.gt.f64 	%p151, %fd357, %fd318;
	selp.f64 	%fd358, %fd357, %fd318, %p151;
	selp.b32 	%r364, %r358, %r347, %p151;
	add.f64 	%fd359, %fd340, %fd345;
	setp.gt.f64 	%p152, %fd359, %fd320;
	selp.f64 	%fd360, %fd359, %fd320, %p152;
	selp.b32 	%r365, %r358, %r348, %p152;
	add.f64 	%fd361, %fd340, %fd346;
	setp.gt.f64 	%p153, %fd361, %fd322;
	selp.f64 	%fd362, %fd361, %fd322, %p153;
	selp.b32 	%r366, %r358, %r349, %p153;
	add.f64 	%fd363, %fd341, %fd343;
	setp.gt.f64 	%p154, %fd363, %fd324;
	selp.f64 	%fd364, %fd363, %fd324, %p154;
	selp.b32 	%r367, %r358, %r350, %p154;
	add.f64 	%fd365, %fd341, %fd344;
	setp.gt.f64 	%p155, %fd365, %fd326;
	selp.f64 	%fd366, %fd365, %fd326, %p155;
	selp.b32 	%r368, %r358, %r351, %p155;
	add.f64 	%fd367, %fd341, %fd345;
	setp.gt.f64 	%p156, %fd367, %fd328;
	selp.f64 	%fd368, %fd367, %fd328, %p156;
	selp.b32 	%r369, %r358, %r352, %p156;
	add.f64 	%fd369, %fd341, %fd346;
	setp.gt.f64 	%p157, %fd369, %fd330;
	selp.f64 	%fd370, %fd369, %fd330, %p157;
	selp.b32 	%r370, %r358, %r353, %p157;
	add.f64 	%fd371, %fd342, %fd343;
	setp.gt.f64 	%p158, %fd371, %fd332;
	selp.f64 	%fd372, %fd371, %fd332, %p158;
	selp.b32 	%r371, %r358, %r354, %p158;
	add.f64 	%fd373, %fd342, %fd344;
	setp.gt.f64 	%p159, %fd373, %fd334;
	selp.f64 	%fd374, %fd373, %fd334, %p159;
	selp.b32 	%r372, %r358, %r355, %p159;
	add.f64 	%fd375, %fd342, %fd345;
	setp.gt.f64 	%p160, %fd375, %fd336;
	selp.f64 	%fd376, %fd375, %fd336, %p160;
	selp.b32 	%r373, %r358, %r356, %p160;
	add.f64 	%fd377, %fd342, %fd346;
	setp.gt.f64 	%p161, %fd377, %fd338;
	selp.f64 	%fd378, %fd377, %fd338, %p161;
	selp.b32 	%r374, %r358, %r357, %p161;
	add.s32 	%r375, %r551, 7;
	ld.shared.f64 	%fd379, [%r254+1792];
	ld.shared.f64 	%fd380, [%r254+1800];
	ld.shared.f64 	%fd381, [%r254+1808];
	ld.shared.f64 	%fd382, [%r254+1816];
	ld.shared.f64 	%fd383, [%r256+56];
	ld.shared.f64 	%fd384, [%r256+184];
	ld.shared.f64 	%fd385, [%r256+312];
	ld.shared.f64 	%fd386, [%r256+440];
	add.f64 	%fd387, %fd379, %fd383;
	setp.gt.f64 	%p162, %fd387, %fd348;
	selp.f64 	%fd388, %fd387, %fd348, %p162;
	selp.b32 	%r376, %r375, %r359, %p162;
	add.f64 	%fd389, %fd379, %fd384;
	setp.gt.f64 	%p163, %fd389, %fd350;
	selp.f64 	%fd390, %fd389, %fd350, %p163;
	selp.b32 	%r377, %r375, %r360, %p163;
	add.f64 	%fd391, %fd379, %fd385;
	setp.gt.f64 	%p164, %fd391, %fd352;
	selp.f64 	%fd392, %fd391, %fd352, %p164;
	selp.b32 	%r378, %r375, %r361, %p164;
	add.f64 	%fd393, %fd379, %fd386;
	setp.gt.f64 	%p165, %fd393, %fd354;
	selp.f64 	%fd394, %fd393, %fd354, %p165;
	selp.b32 	%r379, %r375, %r362, %p165;
	add.f64 	%fd395, %fd380, %fd383;
	setp.gt.f64 	%p166, %fd395, %fd356;
	selp.f64 	%fd396, %fd395, %fd356, %p166;
	selp.b32 	%r380, %r375, %r363, %p166;
	add.f64 	%fd397, %fd380, %fd384;
	setp.gt.f64 	%p167, %fd397, %fd358;
	selp.f64 	%fd398, %fd397, %fd358, %p167;
	selp.b32 	%r381, %r375, %r364, %p167;
	add.f64 	%fd399, %fd380, %fd385;
	setp.gt.f64 	%p168, %fd399, %fd360;
	selp.f64 	%fd400, %fd399, %fd360, %p168;
	selp.b32 	%r382, %r375, %r365, %p168;
	add.f64 	%fd401, %fd380, %fd386;
	setp.gt.f64 	%p169, %fd401, %fd362;
	selp.f64 	%fd402, %fd401, %fd362, %p169;
	selp.b32 	%r383, %r375, %r366, %p169;
	add.f64 	%fd403, %fd381, %fd383;
	setp.gt.f64 	%p170, %fd403, %fd364;
	selp.f64 	%fd404, %fd403, %fd364, %p170;
	selp.b32 	%r384, %r375, %r367, %p170;
	add.f64 	%fd405, %fd381, %fd384;
	setp.gt.f64 	%p171, %fd405, %fd366;
	selp.f64 	%fd406, %fd405, %fd366, %p171;
	selp.b32 	%r385, %r375, %r368, %p171;
	add.f64 	%fd407, %fd381, %fd385;
	setp.gt.f64 	%p172, %fd407, %fd368;
	selp.f64 	%fd408, %fd407, %fd368, %p172;
	selp.b32 	%r386, %r375, %r369, %p172;
	add.f64 	%fd409, %fd381, %fd386;
	setp.gt.f64 	%p173, %fd409, %fd370;
	selp.f64 	%fd410, %fd409, %fd370, %p173;
	selp.b32 	%r387, %r375, %r370, %p173;
	add.f64 	%fd411, %fd382, %fd383;
	setp.gt.f64 	%p174, %fd411, %fd372;
	selp.f64 	%fd412, %fd411, %fd372, %p174;
	selp.b32 	%r388, %r375, %r371, %p174;
	add.f64 	%fd413, %fd382, %fd384;
	setp.gt.f64 	%p175, %fd413, %fd374;
	selp.f64 	%fd414, %fd413, %fd374, %p175;
	selp.b32 	%r389, %r375, %r372, %p175;
	add.f64 	%fd415, %fd382, %fd385;
	setp.gt.f64 	%p176, %fd415, %fd376;
	selp.f64 	%fd416, %fd415, %fd376, %p176;
	selp.b32 	%r390, %r375, %r373, %p176;
	add.f64 	%fd417, %fd382, %fd386;
	setp.gt.f64 	%p177, %fd417, %fd378;
	selp.f64 	%fd418, %fd417, %fd378, %p177;
	selp.b32 	%r391, %r375, %r374, %p177;
	add.s32 	%r392, %r551, 8;
	ld.shared.f64 	%fd419, [%r254+2048];
	ld.shared.f64 	%fd420, [%r254+2056];
	ld.shared.f64 	%fd421, [%r254+2064];
	ld.shared.f64 	%fd422, [%r254+2072];
	ld.shared.f64 	%fd423, [%r256+64];
	ld.shared.f64 	%fd424, [%r256+192];
	ld.shared.f64 	%fd425, [%r256+320];
	ld.shared.f64 	%fd426, [%r256+448];
	add.f64 	%fd427, %fd419, %fd423;
	setp.gt.f64 	%p178, %fd427, %fd388;
	selp.f64 	%fd428, %fd427, %fd388, %p178;
	selp.b32 	%r393, %r392, %r376, %p178;
	add.f64 	%fd429, %fd419, %fd424;
	setp.gt.f64 	%p179, %fd429, %fd390;
	selp.f64 	%fd430, %fd429, %fd390, %p179;
	selp.b32 	%r394, %r392, %r377, %p179;
	add.f64 	%fd431, %fd419, %fd425;
	setp.gt.f64 	%p180, %fd431, %fd392;
	selp.f64 	%fd432, %fd431, %fd392, %p180;
	selp.b32 	%r395, %r392, %r378, %p180;
	add.f64 	%fd433, %fd419, %fd426;
	setp.gt.f64 	%p181, %fd433, %fd394;
	selp.f64 	%fd434, %fd433, %fd394, %p181;
	selp.b32 	%r396, %r392, %r379, %p181;
	add.f64 	%fd435, %fd420, %fd423;
	setp.gt.f64 	%p182, %fd435, %fd396;
	selp.f64 	%fd436, %fd435, %fd396, %p182;
	selp.b32 	%r397, %r392, %r380, %p182;
	add.f64 	%fd437, %fd420, %fd424;
	setp.gt.f64 	%p183, %fd437, %fd398;
	selp.f64 	%fd438, %fd437, %fd398, %p183;
	selp.b32 	%r398, %r392, %r381, %p183;
	add.f64 	%fd439, %fd420, %fd425;
	setp.gt.f64 	%p184, %fd439, %fd400;
	selp.f64 	%fd440, %fd439, %fd400, %p184;
	selp.b32 	%r399, %r392, %r382, %p184;
	add.f64 	%fd441, %fd420, %fd426;
	setp.gt.f64 	%p185, %fd441, %fd402;
	selp.f64 	%fd442, %fd441, %fd402, %p185;
	selp.b32 	%r400, %r392, %r383, %p185;
	add.f64 	%fd443, %fd421, %fd423;
	setp.gt.f64 	%p186, %fd443, %fd404;
	selp.f64 	%fd444, %fd443, %fd404, %p186;
	selp.b32 	%r401, %r392, %r384, %p186;
	add.f64 	%fd445, %fd421, %fd424;
	setp.gt.f64 	%p187, %fd445, %fd406;
	selp.f64 	%fd446, %fd445, %fd406, %p187;
	selp.b32 	%r402, %r392, %r385, %p187;
	add.f64 	%fd447, %fd421, %fd425;
	setp.gt.f64 	%p188, %fd447, %fd408;
	selp.f64 	%fd448, %fd447, %fd408, %p188;
	selp.b32 	%r403, %r392, %r386, %p188;
	add.f64 	%fd449, %fd421, %fd426;
	setp.gt.f64 	%p189, %fd449, %fd410;
	selp.f64 	%fd450, %fd449, %fd410, %p189;
	selp.b32 	%r404, %r392, %r387, %p189;
	add.f64 	%fd451, %fd422, %fd423;
	setp.gt.f64 	%p190, %fd451, %fd412;
	selp.f64 	%fd452, %fd451, %fd412, %p190;
	selp.b32 	%r405, %r392, %r388, %p190;
	add.f64 	%fd453, %fd422, %fd424;
	setp.gt.f64 	%p191, %fd453, %fd414;
	selp.f64 	%fd454, %fd453, %fd414, %p191;
	selp.b32 	%r406, %r392, %r389, %p191;
	add.f64 	%fd455, %fd422, %fd425;
	setp.gt.f64 	%p192, %fd455, %fd416;
	selp.f64 	%fd456, %fd455, %fd416, %p192;
	selp.b32 	%r407, %r392, %r390, %p192;
	add.f64 	%fd457, %fd422, %fd426;
	setp.gt.f64 	%p193, %fd457, %fd418;
	selp.f64 	%fd458, %fd457, %fd418, %p193;
	selp.b32 	%r408, %r392, %r391, %p193;
	add.s32 	%r409, %r551, 9;
	ld.shared.f64 	%fd459, [%r254+2304];
	ld.shared.f64 	%fd460, [%r254+2312];
	ld.shared.f64 	%fd461, [%r254+2320];
	ld.shared.f64 	%fd462, [%r254+2328];
	ld.shared.f64 	%fd463, [%r256+72];
	ld.shared.f64 	%fd464, [%r256+200];
	ld.shared.f64 	%fd465, [%r256+328];
	ld.shared.f64 	%fd466, [%r256+456];
	add.f64 	%fd467, %fd459, %fd463;
	setp.gt.f64 	%p194, %fd467, %fd428;
	selp.f64 	%fd468, %fd467, %fd428, %p194;
	selp.b32 	%r410, %r409, %r393, %p194;
	add.f64 	%fd469, %fd459, %fd464;
	setp.gt.f64 	%p195, %fd469, %fd430;
	selp.f64 	%fd470, %fd469, %fd430, %p195;
	selp.b32 	%r411, %r409, %r394, %p195;
	add.f64 	%fd471, %fd459, %fd465;
	setp.gt.f64 	%p196, %fd471, %fd432;
	selp.f64 	%fd472, %fd471, %fd432, %p196;
	selp.b32 	%r412, %r409, %r395, %p196;
	add.f64 	%fd473, %fd459, %fd466;
	setp.gt.f64 	%p197, %fd473, %fd434;
	selp.f64 	%fd474, %fd473, %fd434, %p197;
	selp.b32 	%r413, %r409, %r396, %p197;
	add.f64 	%fd475, %fd460, %fd463;
	setp.gt.f64 	%p198, %fd475, %fd436;
	selp.f64 	%fd476, %fd475, %fd436, %p198;
	selp.b32 	%r414, %r409, %r397, %p198;
	add.f64 	%fd477, %fd460, %fd464;
	setp.gt.f64 	%p199, %fd477, %fd438;
	selp.f64 	%fd478, %fd477, %fd438, %p199;
	selp.b32 	%r415, %r409, %r398, %p199;
	add.f64 	%fd479, %fd460, %fd465;
	setp.gt.f64 	%p200, %fd479, %fd440;
	selp.f64 	%fd480, %fd479, %fd440, %p200;
	selp.b32 	%r416, %r409, %r399, %p200;
	add.f64 	%fd481, %fd460, %fd466;
	setp.gt.f64 	%p201, %fd481, %fd442;
	selp.f64 	%fd482, %fd481, %fd442, %p201;
	selp.b32 	%r417, %r409, %r400, %p201;
	add.f64 	%fd483, %fd461, %fd463;
	setp.gt.f64 	%p202, %fd483, %fd444;
	selp.f64 	%fd484, %fd483, %fd444, %p202;
	selp.b32 	%r418, %r409, %r401, %p202;
	add.f64 	%fd485, %fd461, %fd464;
	setp.gt.f64 	%p203, %fd485, %fd446;
	selp.f64 	%fd486, %fd485, %fd446, %p203;
	selp.b32 	%r419, %r409, %r402, %p203;
	add.f64 	%fd487, %fd461, %fd465;
	setp.gt.f64 	%p204, %fd487, %fd448;
	selp.f64 	%fd488, %fd487, %fd448, %p204;
	selp.b32 	%r420, %r409, %r403, %p204;
	add.f64 	%fd489, %fd461, %fd466;
	setp.gt.f64 	%p205, %fd489, %fd450;
	selp.f64 	%fd490, %fd489, %fd450, %p205;
	selp.b32 	%r421, %r409, %r404, %p205;
	add.f64 	%fd491, %fd462, %fd463;
	setp.gt.f64 	%p206, %fd491, %fd452;
	selp.f64 	%fd492, %fd491, %fd452, %p206;
	selp.b32 	%r422, %r409, %r405, %p206;
	add.f64 	%fd493, %fd462, %fd464;
	setp.gt.f64 	%p207, %fd493, %fd454;
	selp.f64 	%fd494, %fd493, %fd454, %p207;
	selp.b32 	%r423, %r409, %r406, %p207;
	add.f64 	%fd495, %fd462, %fd465;
	setp.gt.f64 	%p208, %fd495, %fd456;
	selp.f64 	%fd496, %fd495, %fd456, %p208;
	selp.b32 	%r424, %r409, %r407, %p208;
	add.f64 	%fd497, %fd462, %fd466;
	setp.gt.f64 	%p209, %fd497, %fd458;
	selp.f64 	%fd498, %fd497, %fd458, %p209;
	selp.b32 	%r425, %r409, %r408, %p209;
	add.s32 	%r426, %r551, 10;
	ld.shared.f64 	%fd499, [%r254+2560];
	ld.shared.f64 	%fd500, [%r254+2568];
	ld.shared.f64 	%fd501, [%r254+2576];
	ld.shared.f64 	%fd502, [%r254+2584];
	ld.shared.f64 	%fd503, [%r256+80];
	ld.shared.f64 	%fd504, [%r256+208];
	ld.shared.f64 	%fd505, [%r256+336];
	ld.shared.f64 	%fd506, [%r256+464];
	add.f64 	%fd507, %fd499, %fd503;
	setp.gt.f64 	%p210, %fd507, %fd468;
	selp.f64 	%fd508, %fd507, %fd468, %p210;
	selp.b32 	%r427, %r426, %r410, %p210;
	add.f64 	%fd509, %fd499, %fd504;
	setp.gt.f64 	%p211, %fd509, %fd470;
	selp.f64 	%fd510, %fd509, %fd470, %p211;
	selp.b32 	%r428, %r426, %r411, %p211;
	add.f64 	%fd511, %fd499, %fd505;
	setp.gt.f64 	%p212, %fd511, %fd472;
	selp.f64 	%fd512, %fd511, %fd472, %p212;
	selp.b32 	%r429, %r426, %r412, %p212;
	add.f64 	%fd513, %fd499, %fd506;
	setp.gt.f64 	%p213, %fd513, %fd474;
	selp.f64 	%fd514, %fd513, %fd474, %p213;
	selp.b32 	%r430, %r426, %r413, %p213;
	add.f64 	%fd515, %fd500, %fd503;
	setp.gt.f64 	%p214, %fd515, %fd476;
	selp.f64 	%fd516, %fd515, %fd476, %p214;
	selp.b32 	%r431, %r426, %r414, %p214;
	add.f64 	%fd517, %fd500, %fd504;
	setp.gt.f64 	%p215, %fd517, %fd478;
	selp.f64 	%fd518, %fd517, %fd478, %p215;
	selp.b32 	%r432, %r426, %r415, %p215;
	add.f64 	%fd519, %fd500, %fd505;
	setp.gt.f64 	%p216, %fd519, %fd480;
	selp.f64 	%fd520, %fd519, %fd480, %p216;
	selp.b32 	%r433, %r426, %r416, %p216;
	add.f64 	%fd521, %fd500, %fd506;
	setp.gt.f64 	%p217, %fd521, %fd482;
	selp.f64 	%fd522, %fd521, %fd482, %p217;
	selp.b32 	%r434, %r426, %r417, %p217;
	add.f64 	%fd523, %fd501, %fd503;
	setp.gt.f64 	%p218, %fd523, %fd484;
	selp.f64 	%fd524, %fd523, %fd484, %p218;
	selp.b32 	%r435, %r426, %r418, %p218;
	add.f64 	%fd525, %fd501, %fd504;
	setp.gt.f64 	%p219, %fd525, %fd486;
	selp.f64 	%fd526, %fd525, %fd486, %p219;
	selp.b32 	%r436, %r426, %r419, %p219;
	add.f64 	%fd527, %fd501, %fd505;
	setp.gt.f64 	%p220, %fd527, %fd488;
	selp.f64 	%fd528, %fd527, %fd488, %p220;
	selp.b32 	%r437, %r426, %r420, %p220;
	add.f64 	%fd529, %fd501, %fd506;
	setp.gt.f64 	%p221, %fd529, %fd490;
	selp.f64 	%fd530, %fd529, %fd490, %p221;
	selp.b32 	%r438, %r426, %r421, %p221;
	add.f64 	%fd531, %fd502, %fd503;
	setp.gt.f64 	%p222, %fd531, %fd492;
	selp.f64 	%fd532, %fd531, %fd492, %p222;
	selp.b32 	%r439, %r426, %r422, %p222;
	add.f64 	%fd533, %fd502, %fd504;
	setp.gt.f64 	%p223, %fd533, %fd494;
	selp.f64 	%fd534, %fd533, %fd494, %p223;
	selp.b32 	%r440, %r426, %r423, %p223;
	add.f64 	%fd535, %fd502, %fd505;
	setp.gt.f64 	%p224, %fd535, %fd496;
	selp.f64 	%fd536, %fd535, %fd496, %p224;
	selp.b32 	%r441, %r426, %r424, %p224;
	add.f64 	%fd537, %fd502, %fd506;
	setp.gt.f64 	%p225, %fd537, %fd498;
	selp.f64 	%fd538, %fd537, %fd498, %p225;
	selp.b32 	%r442, %r426, %r425, %p225;
	add.s32 	%r443, %r551, 11;
	ld.shared.f64 	%fd539, [%r254+2816];
	ld.shared.f64 	%fd540, [%r254+2824];
	ld.shared.f64 	%fd541, [%r254+2832];
	ld.shared.f64 	%fd542, [%r254+2840];
	ld.shared.f64 	%fd543, [%r256+88];
	ld.shared.f64 	%fd544, [%r256+216];
	ld.shared.f64 	%fd545, [%r256+344];
	ld.shared.f64 	%fd546, [%r256+472];
	add.f64 	%fd547, %fd539, %fd543;
	setp.gt.f64 	%p226, %fd547, %fd508;
	selp.f64 	%fd548, %fd547, %fd508, %p226;
	selp.b32 	%r444, %r443, %r427, %p226;
	add.f64 	%fd549, %fd539, %fd544;
	setp.gt.f64 	%p227, %fd549, %fd510;
	selp.f64 	%fd550, %fd549, %fd510, %p227;
	selp.b32 	%r445, %r443, %r428, %p227;
	add.f64 	%fd551, %fd539, %fd545;
	setp.gt.f64 	%p228, %fd551, %fd512;
	selp.f64 	%fd552, %fd551, %fd512, %p228;
	selp.b32 	%r446, %r443, %r429, %p228;
	add.f64 	%fd553, %fd539, %fd546;
	setp.gt.f64 	%p229, %fd553, %fd514;
	selp.f64 	%fd554, %fd553, %fd514, %p229;
	selp.b32 	%r447, %r443, %r430, %p229;
	add.f64 	%fd555, %fd540, %fd543;
	setp.gt.f64 	%p230, %fd555, %fd516;
	selp.f64 	%fd556, %fd555, %fd516, %p230;
	selp.b32 	%r448, %r443, %r431, %p230;
	add.f64 	%fd557, %fd540, %fd544;
	setp.gt.f64 	%p231, %fd557, %fd518;
	selp.f64 	%fd558, %fd557, %fd518, %p231;
	selp.b32 	%r449, %r443, %r432, %p231;
	add.f64 	%fd559, %fd540, %fd545;
	setp.gt.f64 	%p232, %fd559, %fd520;
	selp.f64 	%fd560, %fd559, %fd520, %p232;
	selp.b32 	%r450, %r443, %r433, %p232;
	add.f64 	%fd561, %fd540, %fd546;
	setp.gt.f64 	%p233, %fd561, %fd522;
	selp.f64 	%fd562, %fd561, %fd522, %p233;
	selp.b32 	%r451, %r443, %r434, %p233;
	add.f64 	%fd563, %fd541, %fd543;
	setp.gt.f64 	%p234, %fd563, %fd524;
	selp.f64 	%fd564, %fd563, %fd524, %p234;
	selp.b32 	%r452, %r443, %r435, %p234;
	add.f64 	%fd565, %fd541, %fd544;
	setp.gt.f64 	%p235, %fd565, %fd526;
	selp.f64 	%fd566, %fd565, %fd526, %p235;
	selp.b32 	%r453, %r443, %r436, %p235;
	add.f64 	%fd567, %fd541, %fd545;
	setp.gt.f64 	%p236, %fd567, %fd528;
	selp.f64 	%fd568, %fd567, %fd528, %p236;
	selp.b32 	%r454, %r443, %r437, %p236;
	add.f64 	%fd569, %fd541, %fd546;
	setp.gt.f64 	%p237, %fd569, %fd530;
	selp.f64 	%fd570, %fd569, %fd530, %p237;
	selp.b32 	%r455, %r443, %r438, %p237;
	add.f64 	%fd571, %fd542, %fd543;
	setp.gt.f64 	%p238, %fd571, %fd532;
	selp.f64 	%fd572, %fd571, %fd532, %p238;
	selp.b32 	%r456, %r443, %r439, %p238;
	add.f64 	%fd573, %fd542, %fd544;
	setp.gt.f64 	%p239, %fd573, %fd534;
	selp.f64 	%fd574, %fd573, %fd534, %p239;
	selp.b32 	%r457, %r443, %r440, %p239;
	add.f64 	%fd575, %fd542, %fd545;
	setp.gt.f64 	%p240, %fd575, %fd536;
	selp.f64 	%fd576, %fd575, %fd536, %p240;
	selp.b32 	%r458, %r443, %r441, %p240;
	add.f64 	%fd577, %fd542, %fd546;
	setp.gt.f64 	%p241, %fd577, %fd538;
	selp.f64 	%fd578, %fd577, %fd538, %p241;
	selp.b32 	%r459, %r443, %r442, %p241;
	add.s32 	%r460, %r551, 12;
	ld.shared.f64 	%fd579, [%r254+3072];
	ld.shared.f64 	%fd580, [%r254+3080];
	ld.shared.f64 	%fd581, [%r254+3088];
	ld.shared.f64 	%fd582, [%r254+3096];
	ld.shared.f64 	%fd583, [%r256+96];
	ld.shared.f64 	%fd584, [%r256+224];
	ld.shared.f64 	%fd585, [%r256+352];
	ld.shared.f64 	%fd586, [%r256+480];
	add.f64 	%fd587, %fd579, %fd583;
	setp.gt.f64 	%p242, %fd587, %fd548;
	selp.f64 	%fd588, %fd587, %fd548, %p242;
	selp.b32 	%r461, %r460, %r444, %p242;
	add.f64 	%fd589, %fd579, %fd584;
	setp.gt.f64 	%p243, %fd589, %fd550;
	selp.f64 	%fd590, %fd589, %fd550, %p243;
	selp.b32 	%r462, %r460, %r445, %p243;
	add.f64 	%fd591, %fd579, %fd585;
	setp.gt.f64 	%p244, %fd591, %fd552;
	selp.f64 	%fd592, %fd591, %fd552, %p244;
	selp.b32 	%r463, %r460, %r446, %p244;
	add.f64 	%fd593, %fd579, %fd586;
	setp.gt.f64 	%p245, %fd593, %fd554;
	selp.f64 	%fd594, %fd593, %fd554, %p245;
	selp.b32 	%r464, %r460, %r447, %p245;
	add.f64 	%fd595, %fd580, %fd583;
	setp.gt.f64 	%p246, %fd595, %fd556;
	selp.f64 	%fd596, %fd595, %fd556, %p246;
	selp.b32 	%r465, %r460, %r448, %p246;
	add.f64 	%fd597, %fd580, %fd584;
	setp.gt.f64 	%p247, %fd597, %fd558;
	selp.f64 	%fd598, %fd597, %fd558, %p247;
	selp.b32 	%r466, %r460, %r449, %p247;
	add.f64 	%fd599, %fd580, %fd585;
	setp.gt.f64 	%p248, %fd599, %fd560;
	selp.f64 	%fd600, %fd599, %fd560, %p248;
	selp.b32 	%r467, %r460, %r450, %p248;
	add.f64 	%fd601, %fd580, %fd586;
	setp.gt.f64 	%p249, %fd601, %fd562;
	selp.f64 	%fd602, %fd601, %fd562, %p249;
	selp.b32 	%r468, %r460, %r451, %p249;
	add.f64 	%fd603, %fd581, %fd583;
	setp.gt.f64 	%p250, %fd603, %fd564;
	selp.f64 	%fd604, %fd603, %fd564, %p250;
	selp.b32 	%r469, %r460, %r452, %p250;
	add.f64 	%fd605, %fd581, %fd584;
	setp.gt.f64 	%p251, %fd605, %fd566;
	selp.f64 	%fd606, %fd605, %fd566, %p251;
	selp.b32 	%r470, %r460, %r453, %p251;
	add.f64 	%fd607, %fd581, %fd585;
	setp.gt.f64 	%p252, %fd607, %fd568;
	selp.f64 	%fd608, %fd607, %fd568, %p252;
	selp.b32 	%r471, %r460, %r454, %p252;
	add.f64 	%fd609, %fd581, %fd586;
	setp.gt.f64 	%p253, %fd609, %fd570;
	selp.f64 	%fd610, %fd609, %fd570, %p253;
	selp.b32 	%r472, %r460, %r455, %p253;
	add.f64 	%fd611, %fd582, %fd583;
	setp.gt.f64 	%p254, %fd611, %fd572;
	selp.f64 	%fd612, %fd611, %fd572, %p254;
	selp.b32 	%r473, %r460, %r456, %p254;
	add.f64 	%fd613, %fd582, %fd584;
	setp.gt.f64 	%p255, %fd613, %fd574;
	selp.f64 	%fd614, %fd613, %fd574, %p255;
	selp.b32 	%r474, %r460, %r457, %p255;
	add.f64 	%fd615, %fd582, %fd585;
	setp.gt.f64 	%p256, %fd615, %fd576;
	selp.f64 	%fd616, %fd615, %fd576, %p256;
	selp.b32 	%r475, %r460, %r458, %p256;
	add.f64 	%fd617, %fd582, %fd586;
	setp.gt.f64 	%p257, %fd617, %fd578;
	selp.f64 	%fd618, %fd617, %fd578, %p257;
	selp.b32 	%r476, %r460, %r459, %p257;
	add.s32 	%r477, %r551, 13;
	ld.shared.f64 	%fd619, [%r254+3328];
	ld.shared.f64 	%fd620, [%r254+3336];
	ld.shared.f64 	%fd621, [%r254+3344];
	ld.shared.f64 	%fd622, [%r254+3352];
	ld.shared.f64 	%fd623, [%r256+104];
	ld.shared.f64 	%fd624, [%r256+232];
	ld.shared.f64 	%fd625, [%r256+360];
	ld.shared.f64 	%fd626, [%r256+488];
	add.f64 	%fd627, %fd619, %fd623;
	setp.gt.f64 	%p258, %fd627, %fd588;
	selp.f64 	%fd628, %fd627, %fd588, %p258;
	selp.b32 	%r478, %r477, %r461, %p258;
	add.f64 	%fd629, %fd619, %fd624;
	setp.gt.f64 	%p259, %fd629, %fd590;
	selp.f64 	%fd630, %fd629, %fd590, %p259;
	selp.b32 	%r479, %r477, %r462, %p259;
	add.f64 	%fd631, %fd619, %fd625;
	setp.gt.f64 	%p260, %fd631, %fd592;
	selp.f64 	%fd632, %fd631, %fd592, %p260;
	selp.b32 	%r480, %r477, %r463, %p260;
	add.f64 	%fd633, %fd619, %fd626;
	setp.gt.f64 	%p261, %fd633, %fd594;
	selp.f64 	%fd634, %fd633, %fd594, %p261;
	selp.b32 	%r481, %r477, %r464, %p261;
	add.f64 	%fd635, %fd620, %fd623;
	setp.gt.f64 	%p262, %fd635, %fd596;
	selp.f64 	%fd636, %fd635, %fd596, %p262;
	selp.b32 	%r482, %r477, %r465, %p262;
	add.f64 	%fd637, %fd620, %fd624;
	setp.gt.f64 	%p263, %fd637, %fd598;
	selp.f64 	%fd638, %fd637, %fd598, %p263;
	selp.b32 	%r483, %r477, %r466, %p263;
	add.f64 	%fd639, %fd620, %fd625;
	setp.gt.f64 	%p264, %fd639, %fd600;
	selp.f64 	%fd640, %fd639, %fd600, %p264;
	selp.b32 	%r484, %r477, %r467, %p264;
	add.f64 	%fd641, %fd620, %fd626;
	setp.gt.f64 	%p265, %fd641, %fd602;
	selp.f64 	%fd642, %fd641, %fd602, %p265;
	selp.b32 	%r485, %r477, %r468, %p265;
	add.f64 	%fd643, %fd621, %fd623;
	setp.gt.f64 	%p266, %fd643, %fd604;
	selp.f64 	%fd644, %fd643, %fd604, %p266;
	selp.b32 	%r486, %r477, %r469, %p266;
	add.f64 	%fd645, %fd621, %fd624;
	setp.gt.f64 	%p267, %fd645, %fd606;
	selp.f64 	%fd646, %fd645, %fd606, %p267;
	selp.b32 	%r487, %r477, %r470, %p267;
	add.f64 	%fd647, %fd621, %fd625;
	setp.gt.f64 	%p268, %fd647, %fd608;
	selp.f64 	%fd648, %fd647, %fd608, %p268;
	selp.b32 	%r488, %r477, %r471, %p268;
	add.f64 	%fd649, %fd621, %fd626;
	setp.gt.f64 	%p269, %fd649, %fd610;
	selp.f64 	%fd650, %fd649, %fd610, %p269;
	selp.b32 	%r489, %r477, %r472, %p269;
	add.f64 	%fd651, %fd622, %fd623;
	setp.gt.f64 	%p270, %fd651, %fd612;
	selp.f64 	%fd652, %fd651, %fd612, %p270;
	selp.b32 	%r490, %r477, %r473, %p270;
	add.f64 	%fd653, %fd622, %fd624;
	setp.gt.f64 	%p271, %fd653, %fd614;
	selp.f64 	%fd654, %fd653, %fd614, %p271;
	selp.b32 	%r491, %r477, %r474, %p271;
	add.f64 	%fd655, %fd622, %fd625;
	setp.gt.f64 	%p272, %fd655, %fd616;
	selp.f64 	%fd656, %fd655, %fd616, %p272;
	selp.b32 	%r492, %r477, %r475, %p272;
	add.f64 	%fd657, %fd622, %fd626;
	setp.gt.f64 	%p273, %fd657, %fd618;
	selp.f64 	%fd658, %fd657, %fd618, %p273;
	selp.b32 	%r493, %r477, %r476, %p273;
	add.s32 	%r494, %r551, 14;
	ld.shared.f64 	%fd659, [%r254+3584];
	ld.shared.f64 	%fd660, [%r254+3592];
	ld.shared.f64 	%fd661, [%r254+3600];
	ld.shared.f64 	%fd662, [%r254+3608];
	ld.shared.f64 	%fd663, [%r256+112];
	ld.shared.f64 	%fd664, [%r256+240];
	ld.shared.f64 	%fd665, [%r256+368];
	ld.shared.f64 	%fd666, [%r256+496];
	add.f64 	%fd667, %fd659, %fd663;
	setp.gt.f64 	%p274, %fd667, %fd628;
	selp.f64 	%fd668, %fd667, %fd628, %p274;
	selp.b32 	%r495, %r494, %r478, %p274;
	add.f64 	%fd669, %fd659, %fd664;
	setp.gt.f64 	%p275, %fd669, %fd630;
	selp.f64 	%fd670, %fd669, %fd630, %p275;
	selp.b32 	%r496, %r494, %r479, %p275;
	add.f64 	%fd671, %fd659, %fd665;
	setp.gt.f64 	%p276, %fd671, %fd632;
	selp.f64 	%fd672, %fd671, %fd632, %p276;
	selp.b32 	%r497, %r494, %r480, %p276;
	add.f64 	%fd673, %fd659, %fd666;
	setp.gt.f64 	%p277, %fd673, %fd634;
	selp.f64 	%fd674, %fd673, %fd634, %p277;
	selp.b32 	%r498, %r494, %r481, %p277;
	add.f64 	%fd675, %fd660, %fd663;
	setp.gt.f64 	%p278, %fd675, %fd636;
	selp.f64 	%fd676, %fd675, %fd636, %p278;
	selp.b32 	%r499, %r494, %r482, %p278;
	add.f64 	%fd677, %fd660, %fd664;
	setp.gt.f64 	%p279, %fd677, %fd638;
	selp.f64 	%fd678, %fd677, %fd638, %p279;
	selp.b32 	%r500, %r494, %r483, %p279;
	add.f64 	%fd679, %fd660, %fd665;
	setp.gt.f64 	%p280, %fd679, %fd640;
	selp.f64 	%fd680, %fd679, %fd640, %p280;
	selp.b32 	%r501, %r494, %r484, %p280;
	add.f64 	%fd681, %fd660, %fd666;
	setp.gt.f64 	%p281, %fd681, %fd642;
	selp.f64 	%fd682, %fd681, %fd642, %p281;
	selp.b32 	%r502, %r494, %r485, %p281;
	add.f64 	%fd683, %fd661, %fd663;
	setp.gt.f64 	%p282, %fd683, %fd644;
	selp.f64 	%fd684, %fd683, %fd644, %p282;
	selp.b32 	%r503, %r494, %r486, %p282;
	add.f64 	%fd685, %fd661, %fd664;
	setp.gt.f64 	%p283, %fd685, %fd646;
	selp.f64 	%fd686, %fd685, %fd646, %p283;
	selp.b32 	%r504, %r494, %r487, %p283;
	add.f64 	%fd687, %fd661, %fd665;
	setp.gt.f64 	%p284, %fd687, %fd648;
	selp.f64 	%fd688, %fd687, %fd648, %p284;
	selp.b32 	%r505, %r494, %r488, %p284;
	add.f64 	%fd689, %fd661, %fd666;
	setp.gt.f64 	%p285, %fd689, %fd650;
	selp.f64 	%fd690, %fd689, %fd650, %p285;
	selp.b32 	%r506, %r494, %r489, %p285;
	add.f64 	%fd691, %fd662, %fd663;
	setp.gt.f64 	%p286, %fd691, %fd652;
	selp.f64 	%fd692, %fd691, %fd652, %p286;
	selp.b32 	%r507, %r494, %r490, %p286;
	add.f64 	%fd693, %fd662, %fd664;
	setp.gt.f64 	%p287, %fd693, %fd654;
	selp.f64 	%fd694, %fd693, %fd654, %p287;
	selp.b32 	%r508, %r494, %r491, %p287;
	add.f64 	%fd695, %fd662, %fd665;
	setp.gt.f64 	%p288, %fd695, %fd656;
	selp.f64 	%fd696, %fd695, %fd656, %p288;
	selp.b32 	%r509, %r494, %r492, %p288;
	add.f64 	%fd697, %fd662, %fd666;
	setp.gt.f64 	%p289, %fd697, %fd658;
	selp.f64 	%fd698, %fd697, %fd658, %p289;
	selp.b32 	%r510, %r494, %r493, %p289;
	add.s32 	%r511, %r551, 15;
	ld.shared.f64 	%fd699, [%r254+3840];
	ld.shared.f64 	%fd700, [%r254+3848];
	ld.shared.f64 	%fd701, [%r254+3856];
	ld.shared.f64 	%fd702, [%r254+3864];
	ld.shared.f64 	%fd703, [%r256+120];
	ld.shared.f64 	%fd704, [%r256+248];
	ld.shared.f64 	%fd705, [%r256+376];
	ld.shared.f64 	%fd706, [%r256+504];
	add.f64 	%fd707, %fd699, %fd703;
	setp.gt.f64 	%p290, %fd707, %fd668;
	selp.f64 	%fd738, %fd707, %fd668, %p290;
	selp.b32 	%r550, %r511, %r495, %p290;
	add.f64 	%fd708, %fd699, %fd704;
	setp.gt.f64 	%p291, %fd708, %fd670;
	selp.f64 	%fd734, %fd708, %fd670, %p291;
	selp.b32 	%r546, %r511, %r496, %p291;
	add.f64 	%fd709, %fd699, %fd705;
	setp.gt.f64 	%p292, %fd709, %fd672;
	selp.f64 	%fd730, %fd709, %fd672, %p292;
	selp.b32 	%r542, %r511, %r497, %p292;
	add.f64 	%fd710, %fd699, %fd706;
	setp.gt.f64 	%p293, %fd710, %fd674;
	selp.f64 	%fd726, %fd710, %fd674, %p293;
	selp.b32 	%r538, %r511, %r498, %p293;
	add.f64 	%fd711, %fd700, %fd703;
	setp.gt.f64 	%p294, %fd711, %fd676;
	selp.f64 	%fd737, %fd711, %fd676, %p294;
	selp.b32 	%r549, %r511, %r499, %p294;
	add.f64 	%fd712, %fd700, %fd704;
	setp.gt.f64 	%p295, %fd712, %fd678;
	selp.f64 	%fd733, %fd712, %fd678, %p295;
	selp.b32 	%r545, %r511, %r500, %p295;
	add.f64 	%fd713, %fd700, %fd705;
	setp.gt.f64 	%p296, %fd713, %fd680;
	selp.f64 	%fd729, %fd713, %fd680, %p296;
	selp.b32 	%r541, %r511, %r501, %p296;
	add.f64 	%fd714, %fd700, %fd706;
	setp.gt.f64 	%p297, %fd714, %fd682;
	selp.f64 	%fd725, %fd714, %fd682, %p297;
	selp.b32 	%r537, %r511, %r502, %p297;
	add.f64 	%fd715, %fd701, %fd703;
	setp.gt.f64 	%p298, %fd715, %fd684;
	selp.f64 	%fd736, %fd715, %fd684, %p298;
	selp.b32 	%r548, %r511, %r503, %p298;
	add.f64 	%fd716, %fd701, %fd704;
	setp.gt.f64 	%p299, %fd716, %fd686;
	selp.f64 	%fd732, %fd716, %fd686, %p299;
	selp.b32 	%r544, %r511, %r504, %p299;
	add.f64 	%fd717, %fd701, %fd705;
	setp.gt.f64 	%p300, %fd717, %fd688;
	selp.f64 	%fd728, %fd717, %fd688, %p300;
	selp.b32 	%r540, %r511, %r505, %p300;
	add.f64 	%fd718, %fd701, %fd706;
	setp.gt.f64 	%p301, %fd718, %fd690;
	selp.f64 	%fd724, %fd718, %fd690, %p301;
	selp.b32 	%r536, %r511, %r506, %p301;
	add.f64 	%fd719, %fd702, %fd703;
	setp.gt.f64 	%p302, %fd719, %fd692;
	selp.f64 	%fd735, %fd719, %fd692, %p302;
	selp.b32 	%r547, %r511, %r507, %p302;
	add.f64 	%fd720, %fd702, %fd704;
	setp.gt.f64 	%p303, %fd720, %fd694;
	selp.f64 	%fd731, %fd720, %fd694, %p303;
	selp.b32 	%r543, %r511, %r508, %p303;
	add.f64 	%fd721, %fd702, %fd705;
	setp.gt.f64 	%p304, %fd721, %fd696;
	selp.f64 	%fd727, %fd721, %fd696, %p304;
	selp.b32 	%r539, %r511, %r509, %p304;
	add.f64 	%fd722, %fd702, %fd706;
	setp.gt.f64 	%p305, %fd722, %fd698;
	selp.f64 	%fd723, %fd722, %fd698, %p305;
	selp.b32 	%r535, %r511, %r510, %p305;
	bar.sync 	0;
	add.s32 	%r551, %r551, 16;
	setp.lt.s32 	%p306, %r551, %r78;
	@%p306 bra 	$L__BB6_2;
$L__BB6_35:
	shl.b32 	%r512, %r1, 5;
	mov.u32 	%r513, %tid.x;
	shl.b32 	%r514, %r513, 2;
	add.s32 	%r41, %r512, %r514;
	shl.b32 	%r515, %r2, 5;
	mov.u32 	%r516, %tid.y;
	shl.b32 	%r517, %r516, 2;
	add.s32 	%r518, %r515, %r517;
	setp.lt.s32 	%p307, %r41, %r76;
	setp.lt.s32 	%p308, %r518, %r77;
	and.pred  	%p309, %p307, %p308;
	@%p309 bra 	$L__BB6_36;
	bra.uni 	$L__BB6_37;
$L__BB6_36:
	mad.lo.s32 	%r519, %r518, %r76, %r41;
	mul.wide.s32 	%rd41, %r519, 8;
	add.s64 	%rd42, %rd2, %rd41;
	st.global.f64 	[%rd42], %fd738;
	mul.wide.s32 	%rd43, %r519, 4;
	add.s64 	%rd44, %rd1, %rd43;
	st.global.u32 	[%rd44], %r550;
$L__BB6_37:
	setp.ge.s32 	%p310, %r41, %r76;
	add.s32 	%r70, %r518, 1;
	setp.ge.s32 	%p311, %r70, %r77;
	or.pred  	%p312, %p310, %p311;
	@%p312 bra 	$L__BB6_39;
	mad.lo.s32 	%r520, %r70, %r76, %r41;
	mul.wide.s32 	%rd45, %r520, 8;
	add.s64 	%rd46, %rd2, %rd45;
	st.global.f64 	[%rd46], %fd734;
	mul.wide.s32 	%rd47, %r520, 4;
	add.s64 	%rd48, %rd1, %rd47;
	st.global.u32 	[%rd48], %r546;
$L__BB6_39:
	setp.ge.s32 	%p313, %r41, %r76;
	add.s32 	%r71, %r518, 2;
	setp.ge.s32 	%p314, %r71, %r77;
	or.pred  	%p315, %p313, %p314;
	@%p315 bra 	$L__BB6_41;
	mad.lo.s32 	%r521, %r71, %r76, %r41;
	mul.wide.s32 	%rd49, %r521, 8;
	add.s64 	%rd50, %rd2, %rd49;
	st.global.f64 	[%rd50], %fd730;
	mul.wide.s32 	%rd51, %r521, 4;
	add.s64 	%rd52, %rd1, %rd51;
	st.global.u32 	[%rd52], %r542;
$L__BB6_41:
	setp.ge.s32 	%p316, %r41, %r76;
	add.s32 	%r72, %r518, 3;
	setp.ge.s32 	%p317, %r72, %r77;
	or.pred  	%p318, %p316, %p317;
	@%p318 bra 	$L__BB6_43;
	mad.lo.s32 	%r522, %r72, %r76, %r41;
	mul.wide.s32 	%rd53, %r522, 8;
	add.s64 	%rd54, %rd2, %rd53;
	st.global.f64 	[%rd54], %fd726;
	mul.wide.s32 	%rd55, %r522, 4;
	add.s64 	%rd56, %rd1, %rd55;
	st.global.u32 	[%rd56], %r538;
$L__BB6_43:
	setp.ge.s32 	%p319, %r518, %r77;
	add.s32 	%r73, %r41, 1;
	setp.ge.s32 	%p320, %r73, %r76;
	or.pred  	%p321, %p320, %p319;
	@%p321 bra 	$L__BB6_45;
	mul.lo.s32 	%r523, %r518, %r76;
	cvt.s64.s32 	%rd57, %r523;
	cvt.s64.s32 	%rd58, %r41;
	add.s64 	%rd59, %rd57, %rd58;
	shl.b64 	%rd60, %rd59, 3;
	add.s64 	%rd61, %rd2, %rd60;
	st.global.f64 	[%rd61+8], %fd737;
	shl.b64 	%rd62, %rd59, 2;
	add.s64 	%rd63, %rd1, %rd62;
	st.global.u32 	[%rd63+4], %r549;
$L__BB6_45:
	setp.ge.s32 	%p322, %r73, %r76;
	setp.ge.s32 	%p323, %r70, %r77;
	or.pred  	%p324, %p322, %p323;
	@%p324 bra 	$L__BB6_47;
	mul.lo.s32 	%r524, %r70, %r76;
	cvt.s64.s32 	%rd64, %r524;
	cvt.s64.s32 	%rd65, %r41;
	add.s64 	%rd66, %rd64, %rd65;
	shl.b64 	%rd67, %rd66, 3;
	add.s64 	%rd68, %rd2, %rd67;
	st.global.f64 	[%rd68+8], %fd733;
	shl.b64 	%rd69, %rd66, 2;
	add.s64 	%rd70, %rd1, %rd69;
	st.global.u32 	[%rd70+4], %r545;
$L__BB6_47:
	setp.ge.s32 	%p325, %r73, %r76;
	setp.ge.s32 	%p326, %r71, %r77;
	or.pred  	%p327, %p325, %p326;
	@%p327 bra 	$L__BB6_49;
	mul.lo.s32 	%r525, %r71, %r76;
	cvt.s64.s32 	%rd71, %r525;
	cvt.s64.s32 	%rd72, %r41;
	add.s64 	%rd73, %rd71, %rd72;
	shl.b64 	%rd74, %rd73, 3;
	add.s64 	%rd75, %rd2, %rd74;
	st.global.f64 	[%rd75+8], %fd729;
	shl.b64 	%rd76, %rd73, 2;
	add.s64 	%rd77, %rd1, %rd76;
	st.global.u32 	[%rd77+4], %r541;
$L__BB6_49:
	setp.ge.s32 	%p328, %r73, %r76;
	setp.ge.s32 	%p329, %r72, %r77;
	or.pred  	%p330, %p328, %p329;
	@%p330 bra 	$L__BB6_51;
	mul.lo.s32 	%r526, %r72, %r76;
	cvt.s64.s32 	%rd78, %r526;
	cvt.s64.s32 	%rd79, %r41;
	add.s64 	%rd80, %rd78, %rd79;
	shl.b64 	%rd81, %rd80, 3;
	add.s64 	%rd82, %rd2, %rd81;
	st.global.f64 	[%rd82+8], %fd725;
	shl.b64 	%rd83, %rd80, 2;
	add.s64 	%rd84, %rd1, %rd83;
	st.global.u32 	[%rd84+4], %r537;
$L__BB6_51:
	setp.ge.s32 	%p331, %r518, %r77;
	add.s32 	%r74, %r41, 2;
	setp.ge.s32 	%p332, %r74, %r76;
	or.pred  	%p333, %p332, %p331;
	@%p333 bra 	$L__BB6_53;
	mul.lo.s32 	%r527, %r518, %r76;
	cvt.s64.s32 	%rd85, %r527;
	cvt.s64.s32 	%rd86, %r41;
	add.s64 	%rd87, %rd85, %rd86;
	shl.b64 	%rd88, %rd87, 3;
	add.s64 	%rd89, %rd2, %rd88;
	st.global.f64 	[%rd89+16], %fd736;
	shl.b64 	%rd90, %rd87, 2;
	add.s64 	%rd91, %rd1, %rd90;
	st.global.u32 	[%rd91+8], %r548;
$L__BB6_53:
	setp.ge.s32 	%p334, %r74, %r76;
	setp.ge.s32 	%p335, %r70, %r77;
	or.pred  	%p336, %p334, %p335;
	@%p336 bra 	$L__BB6_55;
	mul.lo.s32 	%r528, %r70, %r76;
	cvt.s64.s32 	%rd92, %r528;
	cvt.s64.s32 	%rd93, %r41;
	add.s64 	%rd94, %rd92, %rd93;
	shl.b64 	%rd95, %rd94, 3;
	add.s64 	%rd96, %rd2, %rd95;
	st.global.f64 	[%rd96+16], %fd732;
	shl.b64 	%rd97, %rd94, 2;
	add.s64 	%rd98, %rd1, %rd97;
	st.global.u32 	[%rd98+8], %r544;
$L__BB6_55:
	setp.ge.s32 	%p337, %r74, %r76;
	setp.ge.s32 	%p338, %r71, %r77;
	or.pred  	%p339, %p337, %p338;
	@%p339 bra 	$L__BB6_57;
	mul.lo.s32 	%r529, %r71, %r76;
	cvt.s64.s32 	%rd99, %r529;
	cvt.s64.s32 	%rd100, %r41;
	add.s64 	%rd101, %rd99, %rd100;
	shl.b64 	%rd102, %rd101, 3;
	add.s64 	%rd103, %rd2, %rd102;
	st.global.f64 	[%rd103+16], %fd728;
	shl.b64 	%rd104, %rd101, 2;
	add.s64 	%rd105, %rd1, %rd104;
	st.global.u32 	[%rd105+8], %r540;
$L__BB6_57:
	setp.ge.s32 	%p340, %r74, %r76;
	setp.ge.s32 	%p341, %r72, %r77;
	or.pred  	%p342, %p340, %p341;
	@%p342 bra 	$L__BB6_59;
	mul.lo.s32 	%r530, %r72, %r76;
	cvt.s64.s32 	%rd106, %r530;
	cvt.s64.s32 	%rd107, %r41;
	add.s64 	%rd108, %rd106, %rd107;
	shl.b64 	%rd109, %rd108, 3;
	add.s64 	%rd110, %rd2, %rd109;
	st.global.f64 	[%rd110+16], %fd724;
	shl.b64 	%rd111, %rd108, 2;
	add.s64 	%rd112, %rd1, %rd111;
	st.global.u32 	[%rd112+8], %r536;
$L__BB6_59:
	setp.ge.s32 	%p343, %r518, %r77;
	add.s32 	%r75, %r41, 3;
	setp.ge.s32 	%p344, %r75, %r76;
	or.pred  	%p345, %p344, %p343;
	@%p345 bra 	$L__BB6_61;
	mul.lo.s32 	%r531, %r518, %r76;
	cvt.s64.s32 	%rd113, %r531;
	cvt.s64.s32 	%rd114, %r41;
	add.s64 	%rd115, %rd113, %rd114;
	shl.b64 	%rd116, %rd115, 3;
	add.s64 	%rd117, %rd2, %rd116;
	st.global.f64 	[%rd117+24], %fd735;
	shl.b64 	%rd118, %rd115, 2;
	add.s64 	%rd119, %rd1, %rd118;
	st.global.u32 	[%rd119+12], %r547;
$L__BB6_61:
	setp.ge.s32 	%p346, %r75, %r76;
	setp.ge.s32 	%p347, %r70, %r77;
	or.pred  	%p348, %p346, %p347;
	@%p348 bra 	$L__BB6_63;
	mul.lo.s32 	%r532, %r70, %r76;
	cvt.s64.s32 	%rd120, %r532;
	cvt.s64.s32 	%rd121, %r41;
	add.s64 	%rd122, %rd120, %rd121;
	shl.b64 	%rd123, %rd122, 3;
	add.s64 	%rd124, %rd2, %rd123;
	st.global.f64 	[%rd124+24], %fd731;
	shl.b64 	%rd125, %rd122, 2;
	add.s64 	%rd126, %rd1, %rd125;
	st.global.u32 	[%rd126+12], %r543;
$L__BB6_63:
	setp.ge.s32 	%p349, %r75, %r76;
	setp.ge.s32 	%p350, %r71, %r77;
	or.pred  	%p351, %p349, %p350;
	@%p351 bra 	$L__BB6_65;
	mul.lo.s32 	%r533, %r71, %r76;
	cvt.s64.s32 	%rd127, %r533;
	cvt.s64.s32 	%rd128, %r41;
	add.s64 	%rd129, %rd127, %rd128;
	shl.b64 	%rd130, %rd129, 3;
	add.s64 	%rd131, %rd2, %rd130;
	st.global.f64 	[%rd131+24], %fd727;
	shl.b64 	%rd132, %rd129, 2;
	add.s64 	%rd133, %rd1, %rd132;
	st.global.u32 	[%rd133+12], %r539;
$L__BB6_65:
	setp.ge.s32 	%p352, %r75, %r76;
	setp.ge.s32 	%p353, %r72, %r77;
	or.pred  	%p354, %p352, %p353;
	@%p354 bra 	$L__BB6_67;
	mul.lo.s32 	%r534, %r72, %r76;
	cvt.s64.s32 	%rd134, %r534;
	cvt.s64.s32 	%rd135, %r41;
	add.s64 	%rd136, %rd134, %rd135;
	shl.b64 	%rd137, %rd136, 3;
	add.s64 	%rd138, %rd2, %rd137;
	st.global.f64 	[%rd138+24], %fd723;
	shl.b64 	%rd139, %rd136, 2;
	add.s64 	%rd140, %rd1, %rd139;
	st.global.u32 	[%rd140+12], %r535;
$L__BB6_67:
	ret;

}
	// .globl	tropical_minplus_f64_nn_with_argmax
.visible .entry tropical_minplus_f64_nn_with_argmax(
	.param .u64 .ptr .align 1 tropical_minplus_f64_nn_with_argmax_param_0,
	.param .u64 .ptr .align 1 tropical_minplus_f64_nn_with_argmax_param_1,
	.param .u64 .ptr .align 1 tropical_minplus_f64_nn_with_argmax_param_2,
	.param .u64 .ptr .align 1 tropical_minplus_f64_nn_with_argmax_param_3,
	.param .u32 tropical_minplus_f64_nn_with_argmax_param_4,
	.param .u32 tropical_minplus_f64_nn_with_argmax_param_5,
	.param .u32 tropical_minplus_f64_nn_with_argmax_param_6
)
{
	.reg .pred 	%p<355>;
	.reg .b32 	%r<568>;
	.reg .b64 	%rd<143>;
	.reg .b64 	%fd<771>;
	// demoted variable
	.shared .align 8 .b8 _ZZ35tropical_minplus_f64_nn_with_argmaxE2As[4096];
	// demoted variable
	.shared .align 8 .b8 _ZZ35tropical_minplus_f64_nn_with_argmaxE2Bs[4096];
	ld.param.u64 	%rd7, [tropical_minplus_f64_nn_with_argmax_param_2];
	ld.param.u64 	%rd8, [tropical_minplus_f64_nn_with_argmax_param_3];
	ld.param.u32 	%r76, [tropical_minplus_f64_nn_with_argmax_param_4];
	ld.param.u32 	%r77, [tropical_minplus_f64_nn_with_argmax_param_5];
	ld.param.u32 	%r78, [tropical_minplus_f64_nn_with_argmax_param_6];
	cvta.to.global.u64 	%rd1, %rd8;
	cvta.to.global.u64 	%rd2, %rd7;
	add.s32 	%r80, %r76, 31;
	shr.s32 	%r81, %r80, 31;
	shr.u32 	%r82, %r81, 27;
	add.s32 	%r83, %r80, %r82;
	shr.s32 	%r84, %r83, 5;
	mov.u32 	%r85, %ctaid.x;
	div.u32 	%r2, %r85, %r84;
	mul.lo.s32 	%r86, %r2, %r84;
	sub.s32 	%r1, %r85, %r86;
	mov.u32 	%r87, %tid.y;
	shl.b32 	%r88, %r87, 3;
	mov.u32 	%r89, %tid.x;
	add.s32 	%r3, %r88, %r89;
	setp.lt.s32 	%p1, %r78, 1;
	mov.b32 	%r535, 0;
	mov.f64 	%fd723, 0d7FF0000000000000;
	mov.f64 	%fd724, %fd723;
	mov.f64 	%fd725, %fd723;
	mov.f64 	%fd726, %fd723;
	mov.f64 	%fd727, %fd723;
	mov.f64 	%fd728, %fd723;
	mov.f64 	%fd729, %fd723;
	mov.f64 	%fd730, %fd723;
	mov.f64 	%fd731, %fd723;
	mov.f64 	%fd732, %fd723;
	mov.f64 	%fd733, %fd723;
	mov.f64 	%fd734, %fd723;
	mov.f64 	%fd735, %fd723;
	mov.f64 	%fd736, %fd723;
	mov.f64 	%fd737, %fd723;
	mov.f64 	%fd738, %fd723;
	mov.u32 	%r536, %r535;
	mov.u32 	%r537, %r535;
	mov.u32 	%r538, %r535;
	mov.u32 	%r539, %r535;
	mov.u32 	%r540, %r535;
	mov.u32 	%r541, %r535;
	mov.u32 	%r542, %r535;
	mov.u32 	%r543, %r535;
	mov.u32 	%r544, %r535;
	mov.u32 	%r545, %r535;
	mov.u32 	%r546, %r535;
	mov.u32 	%r547, %r535;
	mov.u32 	%r548, %r535;
	mov.u32 	%r549, %r535;
	mov.u32 	%r550, %r535;
	@%p1 bra 	$L__BB7_35;
	and.b32  	%r91, %r3, 31;
	shl.b32 	%r92, %r1, 5;
	or.b32  	%r4, %r92, %r91;
	mov.b32 	%r535, 0;
	mov.f64 	%fd723, 0d7FF0000000000000;
	mov.u32 	%r551, %r535;
$L__BB7_2:
	ld.param.u64 	%rd141, [tropical_minplus_f64_nn_with_argmax_param_0];
	cvta.to.global.u64 	%rd3, %rd141;
	setp.lt.s32 	%p2, %r4, %r76;
	mov.u32 	%r22, %tid.y;
	shl.b32 	%r93, %r22, 3;
	mov.u32 	%r23, %tid.x;
	add.s32 	%r94, %r93, %r23;
	shr.u32 	%r95, %r94, 5;
	add.s32 	%r24, %r95, %r551;
	setp.lt.s32 	%p3, %r24, %r78;
	and.pred  	%p4, %p2, %p3;
	mov.f64 	%fd755, 0d7FF0000000000000;
	@%p4 bra 	$L__BB7_3;
	bra.uni 	$L__BB7_4;
$L__BB7_3:
	mad.lo.s32 	%r97, %r24, %r76, %r4;
	mul.wide.s32 	%rd9, %r97, 8;
	add.s64 	%rd10, %rd3, %rd9;
	ld.global.nc.f64 	%fd755, [%rd10];
$L__BB7_4:
	setp.ge.s32 	%p5, %r4, %r76;
	shl.b32 	%r102, %r94, 3;
	mov.u32 	%r103, _ZZ35tropical_minplus_f64_nn_with_argmaxE2As;
	add.s32 	%r43, %r103, %r102;
	st.shared.f64 	[%r43], %fd755;
	add.s32 	%r44, %r24, 2;
	setp.ge.s32 	%p6, %r44, %r78;
	mov.f64 	%fd756, 0d7FF0000000000000;
	or.pred  	%p7, %p5, %p6;
	@%p7 bra 	$L__BB7_6;
	mad.lo.s32 	%r104, %r44, %r76, %r4;
	mul.wide.s32 	%rd11, %r104, 8;
	add.s64 	%rd12, %rd3, %rd11;
	ld.global.nc.f64 	%fd756, [%rd12];
$L__BB7_6:
	st.shared.f64 	[%r43+512], %fd756;
	add.s32 	%r45, %r24, 4;
	setp.ge.s32 	%p9, %r45, %r78;
	mov.f64 	%fd757, 0d7FF0000000000000;
	or.pred  	%p10, %p5, %p9;
	@%p10 bra 	$L__BB7_8;
	mad.lo.s32 	%r105, %r45, %r76, %r4;
	mul.wide.s32 	%rd13, %r105, 8;
	add.s64 	%rd14, %rd3, %rd13;
	ld.global.nc.f64 	%fd757, [%rd14];
$L__BB7_8:
	st.shared.f64 	[%r43+1024], %fd757;
	add.s32 	%r46, %r24, 6;
	setp.ge.s32 	%p12, %r46, %r78;
	mov.f64 	%fd758, 0d7FF0000000000000;
	or.pred  	%p13, %p5, %p12;
	@%p13 bra 	$L__BB7_10;
	mad.lo.s32 	%r106, %r46, %r76, %r4;
	mul.wide.s32 	%rd15, %r106, 8;
	add.s64 	%rd16, %rd3, %rd15;
	ld.global.nc.f64 	%fd758, [%rd16];
$L__BB7_10:
	st.shared.f64 	[%r43+1536], %fd758;
	add.s32 	%r47, %r24, 8;
	setp.ge.s32 	%p15, %r47, %r78;
	mov.f64 	%fd759, 0d7FF0000000000000;
	or.pred  	%p16, %p5, %p15;
	@%p16 bra 	$L__BB7_12;
	mad.lo.s32 	%r107, %r47, %r76, %r4;
	mul.wide.s32 	%rd17, %r107, 8;
	add.s64 	%rd18, %rd3, %rd17;
	ld.global.nc.f64 	%fd759, [%rd18];
$L__BB7_12:
	st.shared.f64 	[%r43+2048], %fd759;
	add.s32 	%r48, %r24, 10;
	setp.ge.s32 	%p18, %r48, %r78;
	mov.f64 	%fd760, 0d7FF0000000000000;
	or.pred  	%p19, %p5, %p18;
	@%p19 bra 	$L__BB7_14;
	mad.lo.s32 	%r108, %r48, %r76, %r4;
	mul.wide.s32 	%rd19, %r108, 8;
	add.s64 	%rd20, %rd3, %rd19;
	ld.global.nc.f64 	%fd760, [%rd20];
$L__BB7_14:
	st.shared.f64 	[%r43+2560], %fd760;
	add.s32 	%r49, %r24, 12;
	setp.ge.s32 	%p21, %r49, %r78;
	mov.f64 	%fd761, 0d7FF0000000000000;
	or.pred  	%p22, %p5, %p21;
	@%p22 bra 	$L__BB7_16;
	mad.lo.s32 	%r109, %r49, %r76, %r4;
	mul.wide.s32 	%rd21, %r109, 8;
	add.s64 	%rd22, %rd3, %rd21;
	ld.global.nc.f64 	%fd761, [%rd22];
$L__BB7_16:
	st.shared.f64 	[%r43+3072], %fd761;
	add.s32 	%r50, %r24, 14;
	setp.ge.s32 	%p24, %r50, %r78;
	mov.f64 	%fd762, 0d7FF0000000000000;
	or.pred  	%p25, %p5, %p24;
	@%p25 bra 	$L__BB7_18;
	mad.lo.s32 	%r110, %r50, %r76, %r4;
	mul.wide.s32 	%rd23, %r110, 8;
	add.s64 	%rd24, %rd3, %rd23;
	ld.global.nc.f64 	%fd762, [%rd24];
$L__BB7_18:
	ld.param.u64 	%rd142, [tropical_minplus_f64_nn_with_argmax_param_1];
	cvta.to.global.u64 	%rd4, %rd142;
	shl.b32 	%r111, %r2, 5;
	shr.u32 	%r114, %r94, 4;
	add.s32 	%r115, %r111, %r114;
	setp.ge.s32 	%p26, %r115, %r77;
	st.shared.f64 	[%r43+3584], %fd762;
	and.b32  	%r117, %r94, 15;
	add.s32 	%r51, %r551, %r117;
	setp.ge.s32 	%p27, %r51, %r78;
	mov.f64 	%fd763, 0d7FF0000000000000;
	or.pred  	%p28, %p27, %p26;
	@%p28 bra 	$L__BB7_20;
	mad.lo.s32 	%r123, %r115, %r78, %r51;
	mul.wide.u32 	%rd25, %r123, 8;
	add.s64 	%rd26, %rd4, %rd25;
	ld.global.nc.f64 	%fd763, [%rd26];
$L__BB7_20:
	add.s32 	%r130, %r115, 4;
	setp.ge.s32 	%p30, %r130, %r77;
	mov.u32 	%r136, _ZZ35tropical_minplus_f64_nn_with_argmaxE2Bs;
	add.s32 	%r52, %r136, %r102;
	st.shared.f64 	[%r52], %fd763;
	mov.f64 	%fd764, 0d7FF0000000000000;
	or.pred  	%p31, %p27, %p30;
	@%p31 bra 	$L__BB7_22;
	shl.b32 	%r137, %r78, 2;
	mad.lo.s32 	%r143, %r115, %r78, %r137;
	add.s32 	%r144, %r143, %r51;
	mul.wide.s32 	%rd27, %r144, 8;
	add.s64 	%rd28, %rd4, %rd27;
	ld.global.nc.f64 	%fd764, [%rd28];
$L__BB7_22:
	add.s32 	%r151, %r115, 8;
	setp.ge.s32 	%p33, %r151, %r77;
	st.shared.f64 	[%r52+512], %fd764;
	mov.f64 	%fd765, 0d7FF0000000000000;
	or.pred  	%p34, %p27, %p33;
	@%p34 bra 	$L__BB7_24;
	shl.b32 	%r152, %r78, 3;
	mad.lo.s32 	%r158, %r115, %r78, %r152;
	add.s32 	%r159, %r158, %r51;
	mul.wide.s32 	%rd29, %r159, 8;
	add.s64 	%rd30, %rd4, %rd29;
	ld.global.nc.f64 	%fd765, [%rd30];
$L__BB7_24:
	add.s32 	%r166, %r115, 12;
	setp.ge.s32 	%p36, %r166, %r77;
	st.shared.f64 	[%r52+1024], %fd765;
	mov.f64 	%fd766, 0d7FF0000000000000;
	or.pred  	%p37, %p27, %p36;
	@%p37 bra 	$L__BB7_26;
	shl.b32 	%r167, %r78, 2;
	shl.b32 	%r168, %r78, 3;
	mad.lo.s32 	%r174, %r115, %r78, %r168;
	add.s32 	%r175, %r174, %r167;
	add.s32 	%r176, %r175, %r51;
	mul.wide.s32 	%rd31, %r176, 8;
	add.s64 	%rd32, %rd4, %rd31;
	ld.global.nc.f64 	%fd766, [%rd32];
$L__BB7_26:
	add.s32 	%r183, %r115, 16;
	setp.ge.s32 	%p39, %r183, %r77;
	st.shared.f64 	[%r52+1536], %fd766;
	mov.f64 	%fd767, 0d7FF0000000000000;
	or.pred  	%p40, %p27, %p39;
	@%p40 bra 	$L__BB7_28;
	shl.b32 	%r184, %r78, 4;
	mad.lo.s32 	%r190, %r115, %r78, %r184;
	add.s32 	%r191, %r190, %r51;
	mul.wide.s32 	%rd33, %r191, 8;
	add.s64 	%rd34, %rd4, %rd33;
	ld.global.nc.f64 	%fd767, [%rd34];
$L__BB7_28:
	add.s32 	%r198, %r115, 20;
	setp.ge.s32 	%p42, %r198, %r77;
	st.shared.f64 	[%r52+2048], %fd767;
	mov.f64 	%fd768, 0d7FF0000000000000;
	or.pred  	%p43, %p27, %p42;
	@%p43 bra 	$L__BB7_30;
	shl.b32 	%r199, %r78, 2;
	shl.b32 	%r200, %r78, 4;
	mad.lo.s32 	%r206, %r115, %r78, %r200;
	add.s32 	%r207, %r206, %r199;
	add.s32 	%r208, %r207, %r51;
	mul.wide.s32 	%rd35, %r208, 8;
	add.s64 	%rd36, %rd4, %rd35;
	ld.global.nc.f64 	%fd768, [%rd36];
$L__BB7_30:
	add.s32 	%r215, %r115, 24;
	setp.ge.s32 	%p45, %r215, %r77;
	st.shared.f64 	[%r52+2560], %fd768;
	mov.f64 	%fd769, 0d7FF0000000000000;
	or.pred  	%p46, %p27, %p45;
	@%p46 bra 	$L__BB7_32;
	shl.b32 	%r216, %r78, 3;
	shl.b32 	%r217, %r78, 4;
	mad.lo.s32 	%r223, %r115, %r78, %r217;
	add.s32 	%r224, %r216, %r223;
	add.s32 	%r225, %r224, %r51;
	mul.wide.s32 	%rd37, %r225, 8;
	add.s64 	%rd38, %rd4, %rd37;
	ld.global.nc.f64 	%fd769, [%rd38];
$L__BB7_32:
	add.s32 	%r232, %r115, 28;
	setp.ge.s32 	%p48, %r232, %r77;
	st.shared.f64 	[%r52+3072], %fd769;
	mov.f64 	%fd770, 0d7FF0000000000000;
	or.pred  	%p49, %p27, %p48;
	@%p49 bra 	$L__BB7_34;
	shl.b32 	%r233, %r78, 2;
	shl.b32 	%r234, %r78, 3;
	shl.b32 	%r235, %r78, 4;
	mad.lo.s32 	%r241, %r115, %r78, %r235;
	add.s32 	%r242, %r234, %r241;
	add.s32 	%r243, %r242, %r233;
	add.s32 	%r244, %r243, %r51;
	mul.wide.s32 	%rd39, %r244, 8;
	add.s64 	%rd40, %rd4, %rd39;
	ld.global.nc.f64 	%fd770, [%rd40];
$L__BB7_34:
	mov.u32 	%r245, %tid.y;
	shl.b32 	%r246, %r245, 3;
	mov.u32 	%r247, %tid.x;
	add.s32 	%r248, %r246, %r247;
	shl.b32 	%r249, %r248, 3;
	mov.u32 	%r250, _ZZ35tropical_minplus_f64_nn_with_argmaxE2Bs;
	add.s32 	%r251, %r250, %r249;
	st.shared.f64 	[%r251+3584], %fd770;
	bar.sync 	0;
	shl.b32 	%r252, %r247, 5;
	mov.u32 	%r253, _ZZ35tropical_minplus_f64_nn_with_argmaxE2As;
	add.s32 	%r254, %r253, %r252;
	ld.shared.f64 	%fd99, [%r254];
	ld.shared.f64 	%fd100, [%r254+8];
	ld.shared.f64 	%fd101, [%r254+16];
	ld.shared.f64 	%fd102, [%r254+24];
	shl.b32 	%r255, %r245, 9;
	add.s32 	%r256, %r250, %r255;
	ld.shared.f64 	%fd103, [%r256];
	ld.shared.f64 	%fd104, [%r256+128];
	ld.shared.f64 	%fd105, [%r256+256];
	ld.shared.f64 	%fd106, [%r256+384];
	add.f64 	%fd107, %fd99, %fd103;
	setp.lt.f64 	%p50, %fd107, %fd738;
	selp.f64 	%fd108, %fd107, %fd738, %p50;
	selp.b32 	%r257, %r551, %r550, %p50;
	add.f64 	%fd109, %fd99, %fd104;
	setp.lt.f64 	%p51, %fd109, %fd734;
	selp.f64 	%fd110, %fd109, %fd734, %p51;
	selp.b32 	%r258, %r551, %r546, %p51;
	add.f64 	%fd111, %fd99, %fd105;
	setp.lt.f64 	%p52, %fd111, %fd730;
	selp.f64 	%fd112, %fd111, %fd730, %p52;
	selp.b32 	%r259, %r551, %r542, %p52;
	add.f64 	%fd113, %fd99, %fd106;
	setp.lt.f64 	%p53, %fd113, %fd726;
	selp.f64 	%fd114, %fd113, %fd726, %p53;
	selp.b32 	%r260, %r551, %r538, %p53;
	add.f64 	%fd115, %fd100, %fd103;
	setp.lt.f64 	%p54, %fd115, %fd737;
	selp.f64 	%fd116, %fd115, %fd737, %p54;
	selp.b32 	%r261, %r551, %r549, %p54;
	add.f64 	%fd117, %fd100, %fd104;
	setp.lt.f64 	%p55, %fd117, %fd733;
	selp.f64 	%fd118, %fd117, %fd733, %p55;
	selp.b32 	%r262, %r551, %r545, %p55;
	add.f64 	%fd119, %fd100, %fd105;
	setp.lt.f64 	%p56, %fd119, %fd729;
	selp.f64 	%fd120, %fd119, %fd729, %p56;
	selp.b32 	%r263, %r551, %r541, %p56;
	add.f64 	%fd121, %fd100, %fd106;
	setp.lt.f64 	%p57, %fd121, %fd725;
	selp.f64 	%fd122, %fd121, %fd725, %p57;
	selp.b32 	%r264, %r551, %r537, %p57;
	add.f64 	%fd123, %fd101, %fd103;
	setp.lt.f64 	%p58, %fd123, %fd736;
	selp.f64 	%fd124, %fd123, %fd736, %p58;
	selp.b32 	%r265, %r551, %r548, %p58;
	add.f64 	%fd125, %fd101, %fd104;
	setp.lt.f64 	%p59, %fd125, %fd732;
	selp.f64 	%fd126, %fd125, %fd732, %p59;
	selp.b32 	%r266, %r551, %r544, %p59;
	add.f64 	%fd127, %fd101, %fd105;
	setp.lt.f64 	%p60, %fd127, %fd728;
	selp.f64 	%fd128, %fd127, %fd728, %p60;
	selp.b32 	%r267, %r551, %r540, %p60;
	add.f64 	%fd129, %fd101, %fd106;
	setp.lt.f64 	%p61, %fd129, %fd724;
	selp.f64 	%fd130, %fd129, %fd724, %p61;
	selp.b32 	%r268, %r551, %r536, %p61;
	add.f64 	%fd131, %fd102, %fd103;
	setp.lt.f64 	%p62, %fd131, %fd735;
	selp.f64 	%fd132, %fd131, %fd735, %p62;
	selp.b32 	%r269, %r551, %r547, %p62;
	add.f64 	%fd133, %fd102, %fd104;
	setp.lt.f64 	%p63, %fd133, %fd731;
	selp.f64 	%fd134, %fd133, %fd731, %p63;
	selp.b32 	%r270, %r551, %r543, %p63;
	add.f64 	%fd135, %fd102, %fd105;
	setp.lt.f64 	%p64, %fd135, %fd727;
	selp.f64 	%fd136, %fd135, %fd727, %p64;
	selp.b32 	%r271, %r551, %r539, %p64;
	add.f64 	%fd137, %fd102, %fd106;
	setp.lt.f64 	%p65, %fd137, %fd723;
	selp.f64 	%fd138, %fd137, %fd723, %p65;
	selp.b32 	%r272, %r551, %r535, %p65;
	add.s32 	%r273, %r551, 1;
	ld.shared.f64 	%fd139, [%r254+256];
	ld.shared.f64 	%fd140, [%r254+264];
	ld.shared.f64 	%fd141, [%r254+272];
	ld.shared.f64 	%fd142, [%r254+280];
	ld.shared.f64 	%fd143, [%r256+8];
	ld.shared.f64 	%fd144, [%r256+136];
	ld.shared.f64 	%fd145, [%r256+264];
	ld.shared.f64 	%fd146, [%r256+392];
	add.f64 	%fd147, %fd139, %fd143;
	setp.lt.f64 	%p66, %fd147, %fd108;
	selp.f64 	%fd148, %fd147, %fd108, %p66;
	selp.b32 	%r274, %r273, %r257, %p66;
	add.f64 	%fd149, %fd139, %fd144;
	setp.lt.f64 	%p67, %fd149, %fd110;
	selp.f64 	%fd150, %fd149, %fd110, %p67;
	selp.b32 	%r275, %r273, %r258, %p67;
	add.f64 	%fd151, %fd139, %fd145;
	setp.lt.f64 	%p68, %fd151, %fd112;
	selp.f64 	%fd152, %fd151, %fd112, %p68;
	selp.b32 	%r276, %r273, %r259, %p68;
	add.f64 	%fd153, %fd139, %fd146;
	setp.lt.f64 	%p69, %fd153, %fd114;
	selp.f64 	%fd154, %fd153, %fd114, %p69;
	selp.b32 	%r277, %r273, %r260, %p69;
	add.f64 	%fd155, %fd140, %fd143;
	setp.lt.f64 	%p70, %fd155, %fd116;
	selp.f64 	%fd156, %fd155, %fd116, %p70;
	selp.b32 	%r278, %r273, %r261, %p70;
	add.f64 	%fd157, %fd140, %fd144;
	setp.lt.f64 	%p71, %fd157, %fd118;
	selp.f64 	%fd158, %fd157, %fd118, %p71;
	selp.b32 	%r279, %r273, %r262, %p71;
	add.f64 	%fd159, %fd140, %fd145;
	setp.lt.f64 	%p72, %fd159, %fd120;
	selp.f64 	%fd160, %fd159, %fd120, %p72;
	selp.b32 	%r280, %r273, %r263, %p72;
	add.f64 	%fd161, %fd140, %fd146;
	setp.lt.f64 	%p73, %fd161, %fd122;
	selp.f64 	%fd162, %fd161, %fd122, %p73;
	selp.b32 	%r281, %r273, %r264, %p73;
	add.f64 	%fd163, %fd141, %fd143;
	setp.lt.f64 	%p74, %fd163, %fd124;
	selp.f64 	%fd164, %fd163, %fd124, %p74;
	selp.b32 	%r282, %r273, %r265, %p74;
	add.f64 	%fd165, %fd141, %fd144;
	setp.lt.f64 	%p75, %fd165, %fd126;
	selp.f64 	%fd166, %fd165, %fd126, %p75;
	selp.b32 	%r283, %r273, %r266, %p75;
	add.f64 	%fd167, %fd141, %fd145;
	setp.lt.f64 	%p76, %fd167, %fd128;
	selp.f64 	%fd168, %fd167, %fd128, %p76;
	selp.b32 	%r284, %r273, %r267, %p76;
	add.f64 	%fd169, %fd141, %fd146;
	setp.lt.f64 	%p77, %fd169, %fd130;
	selp.f64 	%fd170, %fd169, %fd130, %p77;
	selp.b32 	%r285, %r273, %r268, %p77;
	add.f64 	%fd171, %fd142, %fd143;
	setp.lt.f64 	%p78, %fd171, %fd132;
	selp.f64 	%fd172, %fd171, %fd132, %p78;
	selp.b32 	%r286, %r273, %r269, %p78;
	add.f64 	%fd173, %fd142, %fd144;
	setp.lt.f64 	%p79, %fd173, %fd134;
	selp.f64 	%fd174, %fd173, %fd134, %p79;
	selp.b32 	%r287, %r273, %r270, %p79;
	add.f64 	%fd175, %fd142, %fd145;
	setp.lt.f64 	%p80, %fd175, %fd136;
	selp.f64 	%fd176, %fd175, %fd136, %p80;
	selp.b32 	%r288, %r273, %r271, %p80;
	add.f64 	%fd177, %fd142, %fd146;
	setp.lt.f64 	%p81, %fd177, %fd138;
	selp.f64 	%fd178, %fd177, %fd138, %p81;
	selp.b32 	%r289, %r273, %r272, %p81;
	add.s32 	%r290, %r551, 2;
	ld.shared.f64 	%fd179, [%r254+512];
	ld.shared.f64 	%fd180, [%r254+520];
	ld.shared.f64 	%fd181, [%r254+528];
	ld.shared.f64 	%fd182, [%r254+536];
	ld.shared.f64 	%fd183, [%r256+16];
	ld.shared.f64 	%fd184, [%r256+144];
	ld.shared.f64 	%fd185, [%r256+272];
	ld.shared.f64 	%fd186, [%r256+400];
	add.f64 	%fd187, %fd179, %fd183;
	setp.lt.f64 	%p82, %fd187, %fd148;
	selp.f64 	%fd188, %fd187, %fd148, %p82;
	selp.b32 	%r291, %r290, %r274, %p82;
	add.f64 	%fd189, %fd179, %fd184;
	setp.lt.f64 	%p83, %fd189, %fd150;
	selp.f64 	%fd190, %fd189, %fd150, %p83;
	selp.b32 	%r292, %r290, %r275, %p83;
	add.f64 	%fd191, %fd179, %fd185;
	setp.lt.f64 	%p84, %fd191, %fd152;
	selp.f64 	%fd192, %fd191, %fd152, %p84;
	selp.b32 	%r293, %r290, %r276, %p84;
	add.f64 	%fd193, %fd179, %fd186;
	setp.lt.f64 	%p85, %fd193, %fd154;
	selp.f64 	%fd194, %fd193, %fd154, %p85;
	selp.b32 	%r294, %r290, %r277, %p85;
	add.f64 	%fd195, %fd180, %fd183;
	setp.lt.f64 	%p86, %fd195, %fd156;
	selp.f64 	%fd196, %fd195, %fd156, %p86;
	selp.b32 	%r295, %r290, %r278, %p86;
	add.f64 	%fd197, %fd180, %fd184;
	setp.lt.f64 	%p87, %fd197, %fd158;
	selp.f64 	%fd198, %fd197, %fd158, %p87;
	selp.b32 	%r296, %r290, %r279, %p87;
	add.f64 	%fd199, %fd180, %fd185;
	setp.lt.f64 	%p88, %fd199, %fd160;
	selp.f64 	%fd200, %fd199, %fd160, %p88;
	selp.b32 	%r297, %r290, %r280, %p88;
	add.f64 	%fd201, %fd180, %fd186;
	setp.lt.f64 	%p89, %fd201, %fd162;
	selp.f64 	%fd202, %fd201, %fd162, %p89;
	selp.b32 	%r298, %r290, %r281, %p89;
	add.f64 	%fd203, %fd181, %fd183;
	setp.lt.f64 	%p90, %fd203, %fd164;
	selp.f64 	%fd204, %fd203, %fd164, %p90;
	selp.b32 	%r299, %r290, %r282, %p90;
	add.f64 	%fd205, %fd181, %fd184;
	setp.lt.f64 	%p91, %fd205, %fd166;
	selp.f64 	%fd206, %fd205, %fd166, %p91;
	selp.b32 	%r300, %r290, %r283, %p91;
	add.f64 	%fd207, %fd181, %fd185;
	setp.lt.f64 	%p92, %fd207, %fd168;
	selp.f64 	%fd208, %fd207, %fd168, %p92;
	selp.b32 	%r301, %r290, %r284, %p92;
	add.f64 	%fd209, %fd181, %fd186;
	setp.lt.f64 	%p93, %fd209, %fd170;
	selp.f64 	%fd210, %fd209, %fd170, %p93;
	selp.b32 	%r302, %r290, %r285, %p93;
	add.f64 	%fd211, %fd182, %fd183;
	setp.lt.f64 	%p94, %fd211, %fd172;
	selp.f64 	%fd212, %fd211, %fd172, %p94;
	selp.b32 	%r303, %r290, %r286, %p94;
	add.f64 	%fd213, %fd182, %fd184;
	setp.lt.f64 	%p95, %fd213, %fd174;
	selp.f64 	%fd214, %fd213, %fd174, %p95;
	selp.b32 	%r304, %r290, %r287, %p95;
	add.f64 	%fd215, %fd182, %fd185;
	setp.lt.f64 	%p96, %fd215, %fd176;
	selp.f64 	%fd216, %fd215, %fd176, %p96;
	selp.b32 	%r305, %r290, %r288, %p96;
	add.f64 	%fd217, %fd182, %fd186;
	setp.lt.f64 	%p97, %fd217, %fd178;
	selp.f64 	%fd218, %fd217, %fd178, %p97;
	selp.b32 	%r306, %r290, %r289, %p97;
	add.s32 	%r307, %r551, 3;
	ld.shared.f64 	%fd219, [%r254+768];
	ld.shared.f64 	%fd220, [%r254+776];
	ld.shared.f64 	%fd221, [%r254+784];
	ld.shared.f64 	%fd222, [%r254+792];
	ld.shared.f64 	%fd223, [%r256+24];
	ld.shared.f64 	%fd224, [%r256+152];
	ld.shared.f64 	%fd225, [%r256+280];
	ld.shared.f64 	%fd226, [%r256+408];
	add.f64 	%fd227, %fd219, %fd223;
	setp.lt.f64 	%p98, %fd227, %fd188;
	selp.f64 	%fd228, %fd227, %fd188, %p98;
	selp.b32 	%r308, %r307, %r291, %p98;
	add.f64 	%fd229, %fd219, %fd224;
	setp.lt.f64 	%p99, %fd229, %fd190;
	selp.f64 	%fd230, %fd229, %fd190, %p99;
	selp.b32 	%r309, %r307, %r292, %p99;
	add.f64 	%fd231, %fd219, %fd225;
	setp.lt.f64 	%p100, %fd231, %fd192;
	selp.f64 	%fd232, %fd231, %fd192, %p100;
	selp.b32 	%r310, %r307, %r293, %p100;
	add.f64 	%fd233, %fd219, %fd226;
	setp.lt.f64 	%p101, %fd233, %fd194;
	selp.f64 	%fd234, %fd233, %fd194, %p101;
	selp.b32 	%r311, %r307, %r294, %p101;
	add.f64 	%fd235, %fd220, %fd223;
	setp.lt.f64 	%p102, %fd235, %fd196;
	selp.f64 	%fd236, %fd235, %fd196, %p102;
	selp.b32 	%r312, %r307, %r295, %p102;
	add.f64 	%fd237, %fd220, %fd224;
	setp.lt.f64 	%p103, %fd237, %fd198;
	selp.f64 	%fd238, %fd237, %fd198, %p103;
	selp.b32 	%r313, %r307, %r296, %p103;
	add.f64 	%fd239, %fd220, %fd225;
	setp.lt.f64 	%p104, %fd239, %fd200;
	selp.f64 	%fd240, %fd239, %fd200, %p104;
	selp.b32 	%r314, %r307, %r297, %p104;
	add.f64 	%fd241, %fd220, %fd226;
	setp.lt.f64 	%p105, %fd241, %fd202;
	selp.f64 	%fd242, %fd241, %fd202, %p105;
	selp.b32 	%r315, %r307, %r298, %p105;
	add.f64 	%fd243, %fd221, %fd223;
	setp.lt.f64 	%p106, %fd243, %fd204;
	selp.f64 	%fd244, %fd243, %fd204, %p106;
	selp.b32 	%r316, %r307, %r299, %p106;
	add.f64 	%fd245, %fd221, %fd224;
	setp.lt.f64 	%p107, %fd245, %fd206;
	selp.f64 	%fd246, %fd245, %fd206, %p107;
	selp.b32 	%r317, %r307, %r300, %p107;
	add.f64 	%fd247, %fd221, %fd225;
	setp.lt.f64 	%p108, %fd247, %fd208;
	selp.f64 	%fd248, %fd247, %fd208, %p108;
	selp.b32 	%r318, %r307, %r301, %p108;
	add.f64 	%fd249, %fd221, %fd226;
	setp.lt.f64 	%p109, %fd249, %fd210;
	selp.f64 	%fd250, %fd249, %fd210, %p109;
	selp.b32 	%r319, %r307, %r302, %p109;
	add.f64 	%fd251, %fd222, %fd223;
	setp.lt.f64 	%p110, %fd251, %fd212;
	selp.f64 	%fd252, %fd251, %fd212, %p110;
	selp.b32 	%r320, %r307, %r303, %p110;
	add.f64 	%fd253, %fd222, %fd224;
	setp.lt.f64 	%p111, %fd253, %fd214;
	selp.f64 	%fd254, %fd253, %fd214, %p111;
	selp.b32 	%r321, %r307, %r304, %p111;
	add.f64 	%fd255, %fd222, %fd225;
	setp.lt.f64 	%p112, %fd255, %fd216;
	selp.f64 	%fd256, %fd255, %fd216, %p112;
	selp.b32 	%r322, %r307, %r305, %p112;
	add.f64 	%fd257, %fd222, %fd226;
	setp.lt.f64 	%p113, %fd257, %fd218;
	selp.f64 	%fd258, %fd257, %fd218, %p113;
	selp.b32 	%r323, %r307, %r306, %p113;
	add.s32 	%r324, %r551, 4;
	ld.shared.f64 	%fd259, [%r254+1024];
	ld.shared.f64 	%fd260, [%r254+1032];
	ld.shared.f64 	%fd261, [%r254+1040];
	ld.shared.f64 	%fd262, [%r254+1048];
	ld.shared.f64 	%fd263, [%r256+32];
	ld.shared.f64 	%fd264, [%r256+160];
	ld.shared.f64 	%fd265, [%r256+288];
	ld.shared.f64 	%fd266, [%r256+416];
	add.f64 	%fd267, %fd259, %fd263;
	setp.lt.f64 	%p114, %fd267, %fd228;
	selp.f64 	%fd268, %fd267, %fd228, %p114;
	selp.b32 	%r325, %r324, %r308, %p114;
	add.f64 	%fd269, %fd259, %fd264;
	setp.lt.f64 	%p115, %fd269, %fd230;
	selp.f64 	%fd270, %fd269, %fd230, %p115;
	selp.b32 	%r326, %r324, %r309, %p115;
	add.f64 	%fd271, %fd259, %fd265;
	setp.lt.f64 	%p116, %fd271, %fd232;
	selp.f64 	%fd272, %fd271, %fd232, %p116;
	selp.b32 	%r327, %r324, %r310, %p116;
	add.f64 	%fd273, %fd259, %fd266;
	setp.lt.f64 	%p117, %fd273, %fd234;
	selp.f64 	%fd274, %fd273, %fd234, %p117;
	selp.b32 	%r328, %r324, %r311, %p117;
	add.f64 	%fd275, %fd260, %fd263;
	setp.lt.f64 	%p118, %fd275, %fd236;
	selp.f64 	%fd276, %fd275, %fd236, %p118;
	selp.b32 	%r329, %r324, %r312, %p118;
	add.f64 	%fd277, %fd260, %fd264;
	setp.lt.f64 	%p119, %fd277, %fd238;
	selp.f64 	%fd278, %fd277, %fd238, %p119;
	selp.b32 	%r330, %r324, %r313, %p119;
	add.f64 	%fd279, %fd260, %fd265;
	setp.lt.f64 	%p120, %fd279, %fd240;
	selp.f64 	%fd280, %fd279, %fd240, %p120;
	selp.b32 	%r331, %r324, %r314, %p120;
	add.f64 	%fd281, %fd260, %fd266;
	setp.lt.f64 	%p121, %fd281, %fd242;
	selp.f64 	%fd282, %fd281, %fd242, %p121;
	selp.b32 	%r332, %r324, %r315, %p121;
	add.f64 	%fd283, %fd261, %fd263;
	setp.lt.f64 	%p122, %fd283, %fd244;
	selp.f64 	%fd284, %fd283, %fd244, %p122;
	selp.b32 	%r333, %r324, %r316, %p122;
	add.f64 	%fd285, %fd261, %fd264;
	setp.lt.f64 	%p123, %fd285, %fd246;
	selp.f64 	%fd286, %fd285, %fd246, %p123;
	selp.b32 	%r334, %r324, %r317, %p123;
	add.f64 	%fd287, %fd261, %fd265;
	setp.lt.f64 	%p124, %fd287, %fd248;
	selp.f64 	%fd288, %fd287, %fd248, %p124;
	selp.b32 	%r335, %r324, %r318, %p124;
	add.f64 	%fd289, %fd261, %fd266;
	setp.lt.f64 	%p125, %fd289, %fd250;
	selp.f64 	%fd290, %fd289, %fd250, %p125;
	selp.b32 	%r336, %r324, %r319, %p125;
	add.f64 	%fd291, %fd262, %fd263;
	setp.lt.f64 	%p126, %fd291, %fd252;
	selp.f64 	%fd292, %fd291, %fd252, %p126;
	selp.b32 	%r337, %r324, %r320, %p126;
	add.f64 	%fd293, %fd262, %fd264;
	setp.lt.f64 	%p127, %fd293, %fd254;
	selp.f64 	%fd294, %fd293, %fd254, %p127;
	selp.b32 	%r338, %r324, %r321, %p127;
	add.f64 	%fd295, %fd262, %fd265;
	setp.lt.f64 	%p128, %fd295, %fd256;
	selp.f64 	%fd296, %fd295, %fd256, %p128;
	selp.b32 	%r339, %r324, %r322, %p128;
	add.f64 	%fd297, %fd262, %fd266;
	setp.lt.f64 	%p129, %fd297, %fd258;
	selp.f64 	%fd298, %fd297, %fd258, %p129;
	selp.b32 	%r340, %r324, %r323, %p129;
	add.s32 	%r341, %r551, 5;
	ld.shared.f64 	%fd299, [%r254+1280];
	ld.shared.f64 	%fd300, [%r254+1288];
	ld.shared.f64 	%fd301, [%r254+1296];
	ld.shared.f64 	%fd302, [%r254+1304];
	ld.shared.f64 	%fd303, [%r256+40];
	ld.shared.f64 	%fd304, [%r256+168];
	ld.shared.f64 	%fd305, [%r256+296];
	ld.shared.f64 	%fd306, [%r256+424];
	add.f64 	%fd307, %fd299, %fd303;
	setp.lt.f64 	%p130, %fd307, %fd268;
	selp.f64 	%fd308, %fd307, %fd268, %p130;
	selp.b32 	%r342, %r341, %r325, %p130;
	add.f64 	%fd309, %fd299, %fd304;
	setp.lt.f64 	%p131, %fd309, %fd270;
	selp.f64 	%fd310, %fd309, %fd270, %p131;
	selp.b32 	%r343, %r341, %r326, %p131;
	add.f64 	%fd311, %fd299, %fd305;
	setp.lt.f64 	%p132, %fd311, %fd272;
	selp.f64 	%fd312, %fd311, %fd272, %p132;
	selp.b32 	%r344, %r341, %r327, %p132;
	add.f64 	%fd313, %fd299, %fd306;
	setp.lt.f64 	%p133, %fd313, %fd274;
	selp.f64 	%fd314, %fd313, %fd274, %p133;
	selp.b32 	%r345, %r341, %r328, %p133;
	add.f64 	%fd315, %fd300, %fd303;
	setp.lt.f64 	%p134, %fd315, %fd276;
	selp.f64 	%fd316, %fd315, %fd276, %p134;
	selp.b32 	%r346, %r341, %r329, %p134;
	add.f64 	%fd317, %fd300, %fd304;
	setp.lt.f64 	%p135, %fd317, %fd278;
	selp.f64 	%fd318, %fd317, %fd278, %p135;
	selp.b32 	%r347, %r341, %r330, %p135;
	add.f64 	%fd319, %fd300, %fd305;
	setp.lt.f64 	%p136, %fd319, %fd280;
	selp.f64 	%fd320, %fd319, %fd280, %p136;
	selp.b32 	%r348, %r341, %r331, %p136;
	add.f64 	%fd321, %fd300, %fd306;
	setp.lt.f64 	%p137, %fd321, %fd282;
	selp.f64 	%fd322, %fd321, %fd282, %p137;
	selp.b32 	%r349, %r341, %r332, %p137;
	add.f64 	%fd323, %fd301, %fd303;
	setp.lt.f64 	%p138, %fd323, %fd284;
	selp.f64 	%fd324, %fd323, %fd284, %p138;
	selp.b32 	%r350, %r341, %r333, %p138;
	add.f64 	%fd325, %fd301, %fd304;
	setp.lt.f64 	%p139, %fd325, %fd286;
	selp.f64 	%fd326, %fd325, %fd286, %p139;
	selp.b32 	%r351, %r341, %r334, %p139;
	add.f64 	%fd327, %fd301, %fd305;
	setp.lt.f64 	%p140, %fd327, %fd288;
	selp.f64 	%fd328, %fd327, %fd288, %p140;
	selp.b32 	%r352, %r341, %r335, %p140;
	add.f64 	%fd329, %fd301, %fd306;
	setp.lt.f64 	%p141, %fd329, %fd290;
	selp.f64 	%fd330, %fd329, %fd290, %p141;
	selp.b32 	%r353, %r341, %r336, %p141;
	add.f64 	%fd331, %fd302, %fd303;
	setp.lt.f64 	%p142, %fd331, %fd292;
	selp.f64 	%fd332, %fd331, %fd292, %p142;
	selp.b32 	%r354, %r341, %r337, %p142;
	add.f64 	%fd333, %fd302, %fd304;
	setp.lt.f64 	%p143, %fd333, %fd294;
	selp.f64 	%fd334, %fd333, %fd294, %p143;
	selp.b32 	%r355, %r341, %r338, %p143;
	add.f64 	%fd335, %fd302, %fd305;
	setp.lt.f64 	%p144, %fd335, %fd296;
	selp.f64 	%fd336, %fd335, %fd296, %p144;
	selp.b32 	%r356, %r341, %r339, %p144;
	add.f64 	%fd337, %fd302, %fd306;
	setp.lt.f64 	%p145, %fd337, %fd298;
	selp.f64 	%fd338, %fd337, %fd298, %p145;
	selp.b32 	%r357, %r341, %r340, %p145;
	add.s32 	%r358, %r551, 6;
	ld.shared.f64 	%fd339, [%r254+1536];
	ld.shared.f64 	%fd340, [%r254+1544];
	ld.shared.f64 	%fd341, [%r254+1552];
	ld.shared.f64 	%fd342, [%r254+1560];
	ld.shared.f64 	%fd343, [%r256+48];
	ld.shared.f64 	%fd344, [%r256+176];
	ld.shared.f64 	%fd345, [%r256+304];
	ld.shared.f64 	%fd346, [%r256+432];
	add.f64 	%fd347, %fd339, %fd343;
	setp.lt.f64 	%p146, %fd347, %fd308;
	selp.f64 	%fd348, %fd347, %fd308, %p146;
	selp.b32 	%r359, %r358, %r342, %p146;
	add.f64 	%fd349, %fd339, %fd344;
	setp.lt.f64 	%p147, %fd349, %fd310;
	selp.f64 	%fd350, %fd349, %fd310, %p147;
	selp.b32 	%r360, %r358, %r343, %p147;
	add.f64 	%fd351, %fd339, %fd345;
	setp.lt.f64 	%p148, %fd351, %fd312;
	selp.f64 	%fd352, %fd351, %fd312, %p148;
	selp.b32 	%r361, %r358, %r344, %p148;
	add.f64 	%fd353, %fd339, %fd346;
	setp.lt.f64 	%p149, %fd353, %fd314;
	selp.f64 	%fd354, %fd353, %fd314, %p149;
	selp.b32 	%r362, %r358, %r345, %p149;
	add.f64 	%fd355, %fd340, %fd343;
	setp.lt.f64 	%p150, %fd355, %fd316;
	selp.f64 	%fd356, %fd355, %fd316, %p150;
	selp.b32 	%r363, %r358, %r346, %p150;
	add.f64 	%fd357, %fd340, %fd344;
	setp.lt.f64 	%p151, %fd357, %fd318;
	selp.f64 	%fd358, %fd357, %fd318, %p151;
	selp.b32 	%r364, %r358, %r347, %p151;
	add.f64 	%fd359, %fd340, %fd345;
	setp.lt.f64 	%p152, %fd359, %fd320;
	selp.f64 	%fd360, %fd359, %fd320, %p152;
	selp.b32 	%r365, %r358, %r348, %p152;
	add.f64 	%fd361, %fd340, %fd346;
	setp.lt.f64 	%p153, %fd361, %fd322;
	selp.f64 	%fd362, %fd361, %fd322, %p153;
	selp.b32 	%r366, %r358, %r349, %p153;
	add.f64 	%fd363, %fd341, %fd343;
	setp.lt.f64 	%p154, %fd363, %fd324;
	selp.f64 	%fd364, %fd363, %fd324, %p154;
	selp.b32 	%r367, %r358, %r350, %p154;
	add.f64 	%fd365, %fd341, %fd344;
	setp.lt.f64 	%p155, %fd365, %fd326;
	selp.f64 	%fd366, %fd365, %fd326, %p155;
	selp.b32 	%r368, %r358, %r351, %p155;
	add.f64 	%fd367, %fd341, %fd345;
	setp.lt.f64 	%p156, %fd367, %fd328;
	selp.f64 	%fd368, %fd367, %fd328, %p156;
	selp.b32 	%r369, %r358, %r352, %p156;
	add.f64 	%fd369, %fd341, %fd346;
	setp.lt.f64 	%p157, %fd369, %fd330;
	selp.f64 	%fd370, %fd369, %fd330, %p157;
	selp.b32 	%r370, %r358, %r353, %p157;
	add.f64 	%fd371, %fd342, %fd343;
	setp.lt.f64 	%p158, %fd371, %fd332;
	selp.f64 	%fd372, %fd371, %fd332, %p158;
	selp.b32 	%r371, %r358, %r354, %p158;
	add.f64 	%fd373, %fd342, %fd344;
	setp.lt.f64 	%p159, %fd373, %fd334;
	selp.f64 	%fd374, %fd373, %fd334, %p159;
	selp.b32 	%r372, %r358, %r355, %p159;
	add.f64 	%fd375, %fd342, %fd345;
	setp.lt.f64 	%p160, %fd375, %fd336;
	selp.f64 	%fd376, %fd375, %fd336, %p160;
	selp.b32 	%r373, %r358, %r356, %p160;
	add.f64 	%fd377, %fd342, %fd346;
	setp.lt.f64 	%p161, %fd377, %fd338;
	selp.f64 	%fd378, %fd377, %fd338, %p161;
	selp.b32 	%r374, %r358, %r357, %p161;
	add.s32 	%r375, %r551, 7;
	ld.shared.f64 	%fd379, [%r254+1792];
	ld.shared.f64 	%fd380, [%r254+1800];
	ld.shared.f64 	%fd381, [%r254+1808];
	ld.shared.f64 	%fd382, [%r254+1816];
	ld.shared.f64 	%fd383, [%r256+56];
	ld.shared.f64 	%fd384, [%r256+184];
	ld.shared.f64 	%fd385, [%r256+312];
	ld.shared.f64 	%fd386, [%r256+440];
	add.f64 	%fd387, %fd379, %fd383;
	setp.lt.f64 	%p162, %fd387, %fd348;
	selp.f64 	%fd388, %fd387, %fd348, %p162;
	selp.b32 	%r376, %r375, %r359, %p162;
	add.f64 	%fd389, %fd379, %fd384;
	setp.lt.f64 	%p163, %fd389, %fd350;
	selp.f64 	%fd390, %fd389, %fd350, %p163;
	selp.b32 	%r377, %r375, %r360, %p163;
	add.f64 	%fd391, %fd379, %fd385;
	setp.lt.f64 	%p164, %fd391, %fd352;
	selp.f64 	%fd392, %fd391, %fd352, %p164;
	selp.b32 	%r378, %r375, %r361, %p164;
	add.f64 	%fd393, %fd379, %fd386;
	setp.lt.f64 	%p165, %fd393, %fd354;
	selp.f64 	%fd394, %fd393, %fd354, %p165;
	selp.b32 	%r379, %r375, %r362, %p165;
	add.f64 	%fd395, %fd380, %fd383;
	setp.lt.f64 	%p166, %fd395, %fd356;
	selp.f64 	%fd396, %fd395, %fd356, %p166;
	selp.b32 	%r380, %r375, %r363, %p166;
	add.f64 	%fd397, %fd380, %fd384;
	setp.lt.f64 	%p167, %fd397, %fd358;
	selp.f64 	%fd398, %fd397, %fd358, %p167;
	selp.b32 	%r381, %r375, %r364, %p167;
	add.f64 	%fd399, %fd380, %fd385;
	setp.lt.f64 	%p168, %fd399, %fd360;
	selp.f64 	%fd400, %fd399, %fd360, %p168;
	selp.b32 	%r382, %r375, %r365, %p168;
	add.f64 	%fd401, %fd380, %fd386;
	setp.lt.f64 	%p169, %fd401, %fd362;
	selp.f64 	%fd402, %fd401, %fd362, %p169;
	selp.b32 	%r383, %r375, %r366, %p169;
	add.f64 	%fd403, %fd381, %fd383;
	setp.lt.f64 	%p170, %fd403, %fd364;
	selp.f64 	%fd404, %fd403, %fd364, %p170;
	selp.b32 	%r384, %r375, %r367, %p170;
	add.f64 	%fd405, %fd381, %fd384;
	setp.lt.f64 	%p171, %fd405, %fd366;
	selp.f64 	%fd406, %fd405, %fd366, %p171;
	selp.b32 	%r385, %r375, %r368, %p171;
	add.f64 	%fd407, %fd381, %fd385;
	setp.lt.f64 	%p172, %fd407, %fd368;
	selp.f64 	%fd408, %fd407, %fd368, %p172;
	selp.b32 	%r386, %r375, %r369, %p172;
	add.f64 	%fd409, %fd381, %fd386;
	setp.lt.f64 	%p173, %fd409, %fd370;
	selp.f64 	%fd410, %fd409, %fd370, %p173;
	selp.b32 	%r387, %r375, %r370, %p173;
	add.f64 	%fd411, %fd382, %fd383;
	setp.lt.f64 	%p174, %fd411, %fd372;
	selp.f64 	%fd412, %fd411, %fd372, %p174;
	selp.b32 	%r388, %r375, %r371, %p174;
	add.f64 	%fd413, %fd382, %fd384;
	setp.lt.f64 	%p175, %fd413, %fd374;
	selp.f64 	%fd414, %fd413, %fd374, %p175;
	selp.b32 	%r389, %r375, %r372, %p175;
	add.f64 	%fd415, %fd382, %fd385;
	setp.lt.f64 	%p176, %fd415, %fd376;
	selp.f64 	%fd416, %fd415, %fd376, %p176;
	selp.b32 	%r390, %r375, %r373, %p176;
	add.f64 	%fd417, %fd382, %fd386;
	setp.lt.f64 	%p177, %fd417, %fd378;
	selp.f64 	%fd418, %fd417, %fd378, %p177;
	selp.b32 	%r391, %r375, %r374, %p177;
	add.s32 	%r392, %r551, 8;
	ld.shared.f64 	%fd419, [%r254+2048];
	ld.shared.f64 	%fd420, [%r254+2056];
	ld.shared.f64 	%fd421, [%r254+2064];
	ld.shared.f64 	%fd422, [%r254+2072];
	ld.shared.f64 	%fd423, [%r256+64];
	ld.shared.f64 	%fd424, [%r256+192];
	ld.shared.f64 	%fd425, [%r256+320];
	ld.shared.f64 	%fd426, [%r256+448];
	add.f64 	%fd427, %fd419, %fd423;
	setp.lt.f64 	%p178, %fd427, %fd388;
	selp.f64 	%fd428, %fd427, %fd388, %p178;
	selp.b32 	%r393, %r392, %r376, %p178;
	add.f64 	%fd429, %fd419, %fd424;
	setp.lt.f64 	%p179, %fd429, %fd390;
	selp.f64 	%fd430, %fd429, %fd390, %p179;
	selp.b32 	%r394, %r392, %r377, %p179;
	add.f64 	%fd431, %fd419, %fd425;
	setp.lt.f64 	%p180, %fd431, %fd392;
	selp.f64 	%fd432, %fd431, %fd392, %p180;
	selp.b32 	%r395, %r392, %r378, %p180;
	add.f64 	%fd433, %fd419, %fd426;
	setp.lt.f64 	%p181, %fd433, %fd394;
	selp.f64 	%fd434, %fd433, %fd394, %p181;
	selp.b32 	%r396, %r392, %r379, %p181;
	add.f64 	%fd435, %fd420, %fd423;
	setp.lt.f64 	%p182, %fd435, %fd396;
	selp.f64 	%fd436, %fd435, %fd396, %p182;
	selp.b32 	%r397, %r392, %r380, %p182;
	add.f64 	%fd437, %fd420, %fd424;
	setp.lt.f64 	%p183, %fd437, %fd398;
	selp.f64 	%fd438, %fd437, %fd398, %p183;
	selp.b32 	%r398, %r392, %r381, %p183;
	add.f64 	%fd439, %fd420, %fd425;
	setp.lt.f64 	%p184, %fd439, %fd400;
	selp.f64 	%fd440, %fd439, %fd400, %p184;
	selp.b32 	%r399, %r392, %r382, %p184;
	add.f64 	%fd441, %fd420, %fd426;
	setp.lt.f64 	%p185, %fd441, %fd402;
	selp.f64 	%fd442, %fd441, %fd402, %p185;
	selp.b32 	%r400, %r392, %r383, %p185;
	add.f64 	%fd443, %fd421, %fd423;
	setp.lt.f64 	%p186, %fd443, %fd404;
	selp.f64 	%fd444, %fd443, %fd404, %p186;
	selp.b32 	%r401, %r392, %r384, %p186;
	add.f64 	%fd445, %fd421, %fd424;
	setp.lt.f64 	%p187, %fd445, %fd406;
	selp.f64 	%fd446, %fd445, %fd406, %p187;
	selp.b32 	%r402, %r392, %r385, %p187;
	add.f64 	%fd447, %fd421, %fd425;
	setp.lt.f64 	%p188, %fd447, %fd408;
	selp.f64 	%fd448, %fd447, %fd408, %p188;
	selp.b32 	%r403, %r392, %r386, %p188;
	add.f64 	%fd449, %fd421, %fd426;
	setp.lt.f64 	%p189, %fd449, %fd410;
	selp.f64 	%fd450, %fd449, %fd410, %p189;
	selp.b32 	%r404, %r392, %r387, %p189;
	add.f64 	%fd451, %fd422, %fd423;
	setp.lt.f64 	%p190, %fd451, %fd412;
	selp.f64 	%fd452, %fd451, %fd412, %p190;
	selp.b32 	%r405, %r392, %r388, %p190;
	add.f64 	%fd453, %fd422, %fd424;
	setp.lt.f64 	%p191, %fd453, %fd414;
	selp.f64 	%fd454, %fd453, %fd414, %p191;
	selp.b32 	%r406, %r392, %r389, %p191;
	add.f64 	%fd455, %fd422, %fd425;
	setp.lt.f64 	%p192, %fd455, %fd416;
	selp.f64 	%fd456, %fd455, %fd416, %p192;
	selp.b32 	%r407, %r392, %r390, %p192;
	add.f64 	%fd457, %fd422, %fd426;
	setp.lt.f64 	%p193, %fd457, %fd418;
	selp.f64 	%fd458, %fd457, %fd418, %p193;
	selp.b32 	%r408, %r392, %r391, %p193;
	add.s32 	%r409, %r551, 9;
	ld.shared.f64 	%fd459, [%r254+2304];
	ld.shared.f64 	%fd460, [%r254+2312];
	ld.shared.f64 	%fd461, [%r254+2320];
	ld.shared.f64 	%fd462, [%r254+2328];
	ld.shared.f64 	%fd463, [%r256+72];
	ld.shared.f64 	%fd464, [%r256+200];
	ld.shared.f64 	%fd465, [%r256+328];
	ld.shared.f64 	%fd466, [%r256+456];
	add.f64 	%fd467, %fd459, %fd463;
	setp.lt.f64 	%p194, %fd467, %fd428;
	selp.f64 	%fd468, %fd467, %fd428, %p194;
	selp.b32 	%r410, %r409, %r393, %p194;
	add.f64 	%fd469, %fd459, %fd464;
	setp.lt.f64 	%p195, %fd469, %fd430;
	selp.f64 	%fd470, %fd469, %fd430, %p195;
	selp.b32 	%r411, %r409, %r394, %p195;
	add.f64 	%fd471, %fd459, %fd465;
	setp.lt.f64 	%p196, %fd471, %fd432;
	selp.f64 	%fd472, %fd471, %fd432, %p196;
	selp.b32 	%r412, %r409, %r395, %p196;
	add.f64 	%fd473, %fd459, %fd466;
	setp.lt.f64 	%p197, %fd473, %fd434;
	selp.f64 	%fd474, %fd473, %fd434, %p197;
	selp.b32 	%r413, %r409, %r396, %p197;
	add.f64 	%fd475, %fd460, %fd463;
	setp.lt.f64 	%p198, %fd475, %fd436;
	selp.f64 	%fd476, %fd475, %fd436, %p198;
	selp.b32 	%r414, %r409, %r397, %p198;
	add.f64 	%fd477, %fd460, %fd464;
	setp.lt.f64 	%p199, %fd477, %fd438;
	selp.f64 	%fd478, %fd477, %fd438, %p199;
	selp.b32 	%r415, %r409, %r398, %p199;
	add.f64 	%fd479, %fd460, %fd465;
	setp.lt.f64 	%p200, %fd479, %fd440;
	selp.f64 	%fd480, %fd479, %fd440, %p200;
	selp.b32 	%r416, %r409, %r399, %p200;
	add.f64 	%fd481, %fd460, %fd466;
	setp.lt.f64 	%p201, %fd481, %fd442;
	selp.f64 	%fd482, %fd481, %fd442, %p201;
	selp.b32 	%r417, %r409, %r400, %p201;
	add.f64 	%fd483, %fd461, %fd463;
	setp.lt.f64 	%p202, %fd483, %fd444;
	selp.f64 	%fd484, %fd483, %fd444, %p202;
	selp.b32 	%r418, %r409, %r401, %p202;
	add.f64 	%fd485, %fd461, %fd464;
	setp.lt.f64 	%p203, %fd485, %fd446;
	selp.f64 	%fd486, %fd485, %fd446, %p203;
	selp.b32 	%r419, %r409, %r402, %p203;
	add.f64 	%fd487, %fd461, %fd465;
	setp.lt.f64 	%p204, %fd487, %fd448;
	selp.f64 	%fd488, %fd487, %fd448, %p204;
	selp.b32 	%r420, %r409, %r403, %p204;
	add.f64 	%fd489, %fd461, %fd466;
	setp.lt.f64 	%p205, %fd489, %fd450;
	selp.f64 	%fd490, %fd489, %fd450, %p205;
	selp.b32 	%r421, %r409, %r404, %p205;
	add.f64 	%fd491, %fd462, %fd463;
	setp.lt.f64 	%p206, %fd491, %fd452;
	selp.f64 	%fd492, %fd491, %fd452, %p206;
	selp.b32 	%r422, %r409, %r405, %p206;
	add.f64 	%fd493, %fd462, %fd464;
	setp.lt.f64 	%p207, %fd493, %fd454;
	selp.f64 	%fd494, %fd493, %fd454, %p207;
	selp.b32 	%r423, %r409, %r406, %p207;
	add.f64 	%fd495, %fd462, %fd465;
	setp.lt.f64 	%p208, %fd495, %fd456;
	selp.f64 	%fd496, %fd495, %fd456, %p208;
	selp.b32 	%r424, %r409, %r407, %p208;
	add.f64 	%fd497, %fd462, %fd466;
	setp.lt.f64 	%p209, %fd497, %fd458;
	selp.f64 	%fd498, %fd497, %fd458, %p209;
	selp.b32 	%r425, %r409, %r408, %p209;
	add.s32 	%r426, %r551, 10;
	ld.shared.f64 	%fd499, [%r254+2560];
	ld.shared.f64 	%fd500, [%r254+2568];
	ld.shared.f64 	%fd501, [%r254+2576];
	ld.shared.f64 	%fd502, [%r254+2584];
	ld.shared.f64 	%fd503, [%r256+80];
	ld.shared.f64 	%fd504, [%r256+208];
	ld.shared.f64 	%fd505, [%r256+336];
	ld.shared.f64 	%fd506, [%r256+464];
	add.f64 	%fd507, %fd499, %fd503;
	setp.lt.f64 	%p210, %fd507, %fd468;
	selp.f64 	%fd508, %fd507, %fd468, %p210;
	selp.b32 	%r427, %r426, %r410, %p210;
	add.f64 	%fd509, %fd499, %fd504;
	setp.lt.f64 	%p211, %fd509, %fd470;
	selp.f64 	%fd510, %fd509, %fd470, %p211;
	selp.b32 	%r428, %r426, %r411, %p211;
	add.f64 	%fd511, %fd499, %fd505;
	setp.lt.f64 	%p212, %fd511, %fd472;
	selp.f64 	%fd512, %fd511, %fd472, %p212;
	selp.b32 	%r429, %r426, %r412, %p212;
	add.f64 	%fd513, %fd499, %fd506;
	setp.lt.f64 	%p213, %fd513, %fd474;
	selp.f64 	%fd514, %fd513, %fd474, %p213;
	selp.b32 	%r430, %r426, %r413, %p213;
	add.f64 	%fd515, %fd500, %fd503;
	setp.lt.f64 	%p214, %fd515, %fd476;
	selp.f64 	%fd516, %fd515, %fd476, %p214;
	selp.b32 	%r431, %r426, %r414, %p214;
	add.f64 	%fd517, %fd500, %fd504;
	setp.lt.f64 	%p215, %fd517, %fd478;
	selp.f64 	%fd518, %fd517, %fd478, %p215;
	selp.b32 	%r432, %r426, %r415, %p215;
	add.f64 	%fd519, %fd500, %fd505;
	setp.lt.f64 	%p216, %fd519, %fd480;
	selp.f64 	%fd520, %fd519, %fd480, %p216;
	selp.b32 	%r433, %r426, %r416, %p216;
	add.f64 	%fd521, %fd500, %fd506;
	setp.lt.f64 	%p217, %fd521, %fd482;
	selp.f64 	%fd522, %fd521, %fd482, %p217;
	selp.b32 	%r434, %r426, %r417, %p217;
	add.f64 	%fd523, %fd501, %fd503;
	setp.lt.f64 	%p218, %fd523, %fd484;
	selp.f64 	%fd524, %fd523, %fd484, %p218;
	selp.b32 	%r435, %r426, %r418, %p218;
	add.f64 	%fd525, %fd501, %fd504;
	setp.lt.f64 	%p219, %fd525, %fd486;
	selp.f64 	%fd526, %fd525, %fd486, %p219;
	selp.b32 	%r436, %r426, %r419, %p219;
	add.f64 	%fd527, %fd501, %fd505;
	setp.lt.f64 	%p220, %fd527, %fd488;
	selp.f64 	%fd528, %fd527, %fd488, %p220;
	selp.b32 	%r437, %r426, %r420, %p220;
	add.f64 	%fd529, %fd501, %fd506;
	setp.lt.f64 	%p221, %fd529, %fd490;
	selp.f64 	%fd530, %fd529, %fd490, %p221;
	selp.b32 	%r438, %r426, %r421, %p221;
	add.f64 	%fd531, %fd502, %fd503;
	setp.lt.f64 	%p222, %fd531, %fd492;
	selp.f64 	%fd532, %fd531, %fd492, %p222;
	selp.b32 	%r439, %r426, %r422, %p222;
	add.f64 	%fd533, %fd502, %fd504;
	setp.lt.f64 	%p223, %fd533, %fd494;
	selp.f64 	%fd534, %fd533, %fd494, %p223;
	selp.b32 	%r440, %r426, %r423, %p223;
	add.f64 	%fd535, %fd502, %fd505;
	setp.lt.f64 	%p224, %fd535, %fd496;
	selp.f64 	%fd536, %fd535, %fd496, %p224;
	selp.b32 	%r441, %r426, %r424, %p224;
	add.f64 	%fd537, %fd502, %fd506;
	setp.lt.f64 	%p225, %fd537, %fd498;
	selp.f64 	%fd538, %fd537, %fd498, %p225;
	selp.b32 	%r442, %r426, %r425, %p225;
	add.s32 	%r443, %r551, 11;
	ld.shared.f64 	%fd539, [%r254+2816];
	ld.shared.f64 	%fd540, [%r254+2824];
	ld.shared.f64 	%fd541, [%r254+2832];
	ld.shared.f64 	%fd542, [%r254+2840];
	ld.shared.f64 	%fd543, [%r256+88];
	ld.shared.f64 	%fd544, [%r256+216];
	ld.shared.f64 	%fd545, [%r256+344];
	ld.shared.f64 	%fd546, [%r256+472];
	add.f64 	%fd547, %fd539, %fd543;
	setp.lt.f64 	%p226, %fd547, %fd508;
	selp.f64 	%fd548, %fd547, %fd508, %p226;
	selp.b32 	%r444, %r443, %r427, %p226;
	add.f64 	%fd549, %fd539, %fd544;
	setp.lt.f64 	%p227, %fd549, %fd510;
	selp.f64 	%fd550, %fd549, %fd510, %p227;
	selp.b32 	%r445, %r443, %r428, %p227;
	add.f64 	%fd551, %fd539, %fd545;
	setp.lt.f64 	%p228, %fd551, %fd512;
	selp.f64 	%fd552, %fd551, %fd512, %p228;
	selp.b32 	%r446, %r443, %r429, %p228;
	add.f64 	%fd553, %fd539, %fd546;
	setp.lt.f64 	%p229, %fd553, %fd514;
	selp.f64 	%fd554, %fd553, %fd514, %p229;
	selp.b32 	%r447, %r443, %r430, %p229;
	add.f64 	%fd555, %fd540, %fd543;
	setp.lt.f64 	%p230, %fd555, %fd516;
	selp.f64 	%fd556, %fd555, %fd516, %p230;
	selp.b32 	%r448, %r443, %r431, %p230;
	add.f64 	%fd557, %fd540, %fd544;
	setp.lt.f64 	%p231, %fd557, %fd518;
	selp.f64 	%fd558, %fd557, %fd518, %p231;
	selp.b32 	%r449, %r443, %r432, %p231;
	add.f64 	%fd559, %fd540, %fd545;
	setp.lt.f64 	%p232, %fd559, %fd520;
	selp.f64 	%fd560, %fd559, %fd520, %p232;
	selp.b32 	%r450, %r443, %r433, %p232;
	add.f64 	%fd561, %fd540, %fd546;
	setp.lt.f64 	%p233, %fd561, %fd522;
	selp.f64 	%fd562, %fd561, %fd522, %p233;
	selp.b32 	%r451, %r443, %r434, %p233;
	add.f64 	%fd563, %fd541, %fd543;
	setp.lt.f64 	%p234, %fd563, %fd524;
	selp.f64 	%fd564, %fd563, %fd524, %p234;
	selp.b32 	%r452, %r443, %r435, %p234;
	add.f64 	%fd565, %fd541, %fd544;
	setp.lt.f64 	%p235, %fd565, %fd526;
	selp.f64 	%fd566, %fd565, %fd526, %p235;
	selp.b32 	%r453, %r443, %r436, %p235;
	add.f64 	%fd567, %fd541, %fd545;
	setp.lt.f64 	%p236, %fd567, %fd528;
	selp.f64 	%fd568, %fd567, %fd528, %p236;
	selp.b32 	%r454, %r443, %r437, %p236;
	add.f64 	%fd569, %fd541, %fd546;
	setp.lt.f64 	%p237, %fd569, %fd530;
	selp.f64 	%fd570, %fd569, %fd530, %p237;
	selp.b32 	%r455, %r443, %r438, %p237;
	add.f64 	%fd571, %fd542, %fd543;
	setp.lt.f64 	%p238, %fd571, %fd532;
	selp.f64 	%fd572, %fd571, %fd532, %p238;
	selp.b32 	%r456, %r443, %r439, %p238;
	add.f64 	%fd573, %fd542, %fd544;
	setp.lt.f64 	%p239, %fd573, %fd534;
	selp.f64 	%fd574, %fd573, %fd534, %p239;
	selp.b32 	%r457, %r443, %r440, %p239;
	add.f64 	%fd575, %fd542, %fd545;
	setp.lt.f64 	%p240, %fd575, %fd536;
	selp.f64 	%fd576, %fd575, %fd536, %p240;
	selp.b32 	%r458, %r443, %r441, %p240;
	add.f64 	%fd577, %fd542, %fd546;
	setp.lt.f64 	%p241, %fd577, %fd538;
	selp.f64 	%fd578, %fd577, %fd538, %p241;
	selp.b32 	%r459, %r443, %r442, %p241;
	add.s32 	%r460, %r551, 12;
	ld.shared.f64 	%fd579, [%r254+3072];
	ld.shared.f64 	%fd580, [%r254+3080];
	ld.shared.f64 	%fd581, [%r254+3088];
	ld.shared.f64 	%fd582, [%r254+3096];
	ld.shared.f64 	%fd583, [%r256+96];
	ld.shared.f64 	%fd584, [%r256+224];
	ld.shared.f64 	%fd585, [%r256+352];
	ld.shared.f64 	%fd586, [%r256+480];
	add.f64 	%fd587, %fd579, %fd583;
	setp.lt.f64 	%p242, %fd587, %fd548;
	selp.f64 	%fd588, %fd587, %fd548, %p242;
	selp.b32 	%r461, %r460, %r444, %p242;
	add.f64 	%fd589, %fd579, %fd584;
	setp.lt.f64 	%p243, %fd589, %fd550;
	selp.f64 	%fd590, %fd589, %fd550, %p243;
	selp.b32 	%r462, %r460, %r445, %p243;
	add.f64 	%fd591, %fd579, %fd585;
	setp.lt.f64 	%p244, %fd591, %fd552;
	selp.f64 	%fd592, %fd591, %fd552, %p244;
	selp.b32 	%r463, %r460, %r446, %p244;
	add.f64 	%fd593, %fd579, %fd586;
	setp.lt.f64 	%p245, %fd593, %fd554;
	selp.f64 	%fd594, %fd593, %fd554, %p245;
	selp.b32 	%r464, %r460, %r447, %p245;
	add.f64 	%fd595, %fd580, %fd583;
	setp.lt.f64 	%p246, %fd595, %fd556;
	selp.f64 	%fd596, %fd595, %fd556, %p246;
	selp.b32 	%r465, %r460, %r448, %p246;
	add.f64 	%fd597, %fd580, %fd584;
	setp.lt.f64 	%p247, %fd597, %fd558;
	selp.f64 	%fd598, %fd597, %fd558, %p247;
	selp.b32 	%r466, %r460, %r449, %p247;
	add.f64 	%fd599, %fd580, %fd585;
	setp.lt.f64 	%p248, %fd599, %fd560;
	selp.f64 	%fd600, %fd599, %fd560, %p248;
	selp.b32 	%r467, %r460, %r450, %p248;
	add.f64 	%fd601, %fd580, %fd586;
	setp.lt.f64 	%p249, %fd601, %fd562;
	selp.f64 	%fd602, %fd601, %fd562, %p249;
	selp.b32 	%r468, %r460, %r451, %p249;
	add.f64 	%fd603, %fd581, %fd583;
	setp.lt.f64 	%p250, %fd603, %fd564;
	selp.f64 	%fd604, %fd603, %fd564, %p250;
	selp.b32 	%r469, %r460, %r452, %p250;
	add.f64 	%fd605, %fd581, %fd584;
	setp.lt.f64 	%p251, %fd605, %fd566;
	selp.f64 	%fd606, %fd605, %fd566, %p251;
	selp.b32 	%r470, %r460, %r453, %p251;
	add.f64 	%fd607, %fd581, %fd585;
	setp.lt.f64 	%p252, %fd607, %fd568;
	selp.f64 	%fd608, %fd607, %fd568, %p252;
	selp.b32 	%r471, %r460, %r454, %p252;
	add.f64 	%fd609, %fd581, %fd586;
	setp.lt.f64 	%p253, %fd609, %fd570;
	selp.f64 	%fd610, %fd609, %fd570, %p253;
	selp.b32 	%r472, %r460, %r455, %p253;
	add.f64 	%fd611, %fd582, %fd583;
	setp.lt.f64 	%p254, %fd611, %fd572;
	selp.f64 	%fd612, %fd611, %fd572, %p254;
	selp.b32 	%r473, %r460, %r456, %p254;
	add.f64 	%fd613, %fd582, %fd584;
	setp.lt.f64 	%p255, %fd613, %fd574;
	selp.f64 	%fd614, %fd613, %fd574, %p255;
	selp.b32 	%r474, %r460, %r457, %p255;
	add.f64 	%fd615, %fd582, %fd585;
	setp.lt.f64 	%p256, %fd615, %fd576;
	selp.f64 	%fd616, %fd615, %fd576, %p256;
	selp.b32 	%r475, %r460, %r458, %p256;
	add.f64 	%fd617, %fd582, %fd586;
	setp.lt.f64 	%p257, %fd617, %fd578;
	selp.f64 	%fd618, %fd617, %fd578, %p257;
	selp.b32 	%r476, %r460, %r459, %p257;
	add.s32 	%r477, %r551, 13;
	ld.shared.f64 	%fd619, [%r254+3328];
	ld.shared.f64 	%fd620, [%r254+3336];
	ld.shared.f64 	%fd621, [%r254+3344];
	ld.shared.f64 	%fd622, [%r254+3352];
	ld.shared.f64 	%fd623, [%r256+104];
	ld.shared.f64 	%fd624, [%r256+232];
	ld.shared.f64 	%fd625, [%r256+360];
	ld.shared.f64 	%fd626, [%r256+488];
	add.f64 	%fd627, %fd619, %fd623;
	setp.lt.f64 	%p258, %fd627, %fd588;
	selp.f64 	%fd628, %fd627, %fd588, %p258;
	selp.b32 	%r478, %r477, %r461, %p258;
	add.f64 	%fd629, %fd619, %fd624;
	setp.lt.f64 	%p259, %fd629, %fd590;
	selp.f64 	%fd630, %fd629, %fd590, %p259;
	selp.b32 	%r479, %r477, %r462, %p259;
	add.f64 	%fd631, %fd619, %fd625;
	setp.lt.f64 	%p260, %fd631, %fd592;
	selp.f64 	%fd632, %fd631, %fd592, %p260;
	selp.b32 	%r480, %r477, %r463, %p260;
	add.f64 	%fd633, %fd619, %fd626;
	setp.lt.f64 	%p261, %fd633, %fd594;
	selp.f64 	%fd634, %fd633, %fd594, %p261;
	selp.b32 	%r481, %r477, %r464, %p261;
	add.f64 	%fd635, %fd620, %fd623;
	setp.lt.f64 	%p262, %fd635, %fd596;
	selp.f64 	%fd636, %fd635, %fd596, %p262;
	selp.b32 	%r482, %r477, %r465, %p262;
	add.f64 	%fd637, %fd620, %fd624;
	setp.lt.f64 	%p263, %fd637, %fd598;
	selp.f64 	%fd638, %fd637, %fd598, %p263;
	selp.b32 	%r483, %r477, %r466, %p263;
	add.f64 	%fd639, %fd620, %fd625;
	setp.lt.f64 	%p264, %fd639, %fd600;
	selp.f64 	%fd640, %fd639, %fd600, %p264;
	selp.b32 	%r484, %r477, %r467, %p264;
	add.f64 	%fd641, %fd620, %fd626;
	setp.lt.f64 	%p265, %fd641, %fd602;
	selp.f64 	%fd642, %fd641, %fd602, %p265;
	selp.b32 	%r485, %r477, %r468, %p265;
	add.f64 	%fd643, %fd621, %fd623;
	setp.lt.f64 	%p266, %fd643, %fd604;
	selp.f64 	%fd644, %fd643, %fd604, %p266;
	selp.b32 	%r486, %r477, %r469, %p266;
	add.f64 	%fd645, %fd621, %fd624;
	setp.lt.f64 	%p267, %fd645, %fd606;
	selp.f64 	%fd646, %fd645, %fd606, %p267;
	selp.b32 	%r487, %r477, %r470, %p267;
	add.f64 	%fd647, %fd621, %fd625;
	setp.lt.f64 	%p268, %fd647, %fd608;
	selp.f64 	%fd648, %fd647, %fd608, %p268;
	selp.b32 	%r488, %r477, %r471, %p268;
	add.f64 	%fd649, %fd621, %fd626;
	setp.lt.f64 	%p269, %fd649, %fd610;
	selp.f64 	%fd650, %fd649, %fd610, %p269;
	selp.b32 	%r489, %r477, %r472, %p269;
	add.f64 	%fd651, %fd622, %fd623;
	setp.lt.f64 	%p270, %fd651, %fd612;
	selp.f64 	%fd652, %fd651, %fd612, %p270;
	selp.b32 	%r490, %r477, %r473, %p270;
	add.f64 	%fd653, %fd622, %fd624;
	setp.lt.f64 	%p271, %fd653, %fd614;
	selp.f64 	%fd654, %fd653, %fd614, %p271;
	selp.b32 	%r491, %r477, %r474, %p271;
	add.f64 	%fd655, %fd622, %fd625;
	setp.lt.f64 	%p272, %fd655, %fd616;
	selp.f64 	%fd656, %fd655, %fd616, %p272;
	selp.b32 	%r492, %r477, %r475, %p272;
	add.f64 	%fd657, %fd622, %fd626;
	setp.lt.f64 	%p273, %fd657, %fd618;
	selp.f64 	%fd658, %fd657, %fd618, %p273;
	selp.b32 	%r493, %r477, %r476, %p273;
	add.s32 	%r494, %r551, 14;
	ld.shared.f64 	%fd659, [%r254+3584];
	ld.shared.f64 	%fd660, [%r254+3592];
	ld.shared.f64 	%fd661, [%r254+3600];
	ld.shared.f64 	%fd662, [%r254+3608];
	ld.shared.f64 	%fd663, [%r256+112];
	ld.shared.f64 	%fd664, [%r256+240];
	ld.shared.f64 	%fd665, [%r256+368];
	ld.shared.f64 	%fd666, [%r256+496];
	add.f64 	%fd667, %fd659, %fd663;
	setp.lt.f64 	%p274, %fd667, %fd628;
	selp.f64 	%fd668, %fd667, %fd628, %p274;
	selp.b32 	%r495, %r494, %r478, %p274;
	add.f64 	%fd669, %fd659, %fd664;
	setp.lt.f64 	%p275, %fd669, %fd630;
	selp.f64 	%fd670, %fd669, %fd630, %p275;
	selp.b32 	%r496, %r494, %r479, %p275;
	add.f64 	%fd671, %fd659, %fd665;
	setp.lt.f64 	%p276, %fd671, %fd632;
	selp.f64 	%fd672, %fd671, %fd632, %p276;
	selp.b32 	%r497, %r494, %r480, %p276;
	add.f64 	%fd673, %fd659, %fd666;
	setp.lt.f64 	%p277, %fd673, %fd634;
	selp.f64 	%fd674, %fd673, %fd634, %p277;
	selp.b32 	%r498, %r494, %r481, %p277;
	add.f64 	%fd675, %fd660, %fd663;
	setp.lt.f64 	%p278, %fd675, %fd636;
	selp.f64 	%fd676, %fd675, %fd636, %p278;
	selp.b32 	%r499, %r494, %r482, %p278;
	add.f64 	%fd677, %fd660, %fd664;
	setp.lt.f64 	%p279, %fd677, %fd638;
	selp.f64 	%fd678, %fd677, %fd638, %p279;
	selp.b32 	%r500, %r494, %r483, %p279;
	add.f64 	%fd679, %fd660, %fd665;
	setp.lt.f64 	%p280, %fd679, %fd640;
	selp.f64 	%fd680, %fd679, %fd640, %p280;
	selp.b32 	%r501, %r494, %r484, %p280;
	add.f64 	%fd681, %fd660, %fd666;
	setp.lt.f64 	%p281, %fd681, %fd642;
	selp.f64 	%fd682, %fd681, %fd642, %p281;
	selp.b32 	%r502, %r494, %r485, %p281;
	add.f64 	%fd683, %fd661, %fd663;
	setp.lt.f64 	%p282, %fd683, %fd644;
	selp.f64 	%fd684, %fd683, %fd644, %p282;
	selp.b32 	%r503, %r494, %r486, %p282;
	add.f64 	%fd685, %fd661, %fd664;
	setp.lt.f64 	%p283, %fd685, %fd646;
	selp.f64 	%fd686, %fd685, %fd646, %p283;
	selp.b32 	%r504, %r494, %r487, %p283;
	add.f64 	%fd687, %fd661, %fd665;
	setp.lt.f64 	%p284, %fd687, %fd648;
	selp.f64 	%fd688, %fd687, %fd648, %p284;
	selp.b32 	%r505, %r494, %r488, %p284;
	add.f64 	%fd689, %fd661, %fd666;
	setp.lt.f64 	%p285, %fd689, %fd650;
	selp.f64 	%fd690, %fd689, %fd650, %p285;
	selp.b32 	%r506, %r494, %r489, %p285;
	add.f64 	%fd691, %fd662, %fd663;
	setp.lt.f64 	%p286, %fd691, %fd652;
	selp.f64 	%fd692, %fd691, %fd652, %p286;
	selp.b32 	%r507, %r494, %r490, %p286;
	add.f64 	%fd693, %fd662, %fd664;
	setp.lt.f64 	%p287, %fd693, %fd654;
	selp.f64 	%fd694, %fd693, %fd654, %p287;
	selp.b32 	%r508, %r494, %r491, %p287;
	add.f64 	%fd695, %fd662, %fd665;
	setp.lt.f64 	%p288, %fd695, %fd656;
	selp.f64 	%fd696, %fd695, %fd656, %p288;
	selp.b32 	%r509, %r494, %r492, %p288;
	add.f64 	%fd697, %fd662, %fd666;
	setp.lt.f64 	%p289, %fd697, %fd658;
	selp.f64 	%fd698, %fd697, %fd658, %p289;
	selp.b32 	%r510, %r494, %r493, %p289;
	add.s32 	%r511, %r551, 15;
	ld.shared.f64 	%fd699, [%r254+3840];
	ld.shared.f64 	%fd700, [%r254+3848];
	ld.shared.f64 	%fd701, [%r254+3856];
	ld.shared.f64 	%fd702, [%r254+3864];
	ld.shared.f64 	%fd703, [%r256+120];
	ld.shared.f64 	%fd704, [%r256+248];
	ld.shared.f64 	%fd705, [%r256+376];
	ld.shared.f64 	%fd706, [%r256+504];
	add.f64 	%fd707, %fd699, %fd703;
	setp.lt.f64 	%p290, %fd707, %fd668;
	selp.f64 	%fd738, %fd707, %fd668, %p290;
	selp.b32 	%r550, %r511, %r495, %p290;
	add.f64 	%fd708, %fd699, %fd704;
	setp.lt.f64 	%p291, %fd708, %fd670;
	selp.f64 	%fd734, %fd708, %fd670, %p291;
	selp.b32 	%r546, %r511, %r496, %p291;
	add.f64 	%fd709, %fd699, %fd705;
	setp.lt.f64 	%p292, %fd709, %fd672;
	selp.f64 	%fd730, %fd709, %fd672, %p292;
	selp.b32 	%r542, %r511, %r497, %p292;
	add.f64 	%fd710, %fd699, %fd706;
	setp.lt.f64 	%p293, %fd710, %fd674;
	selp.f64 	%fd726, %fd710, %fd674, %p293;
	selp.b32 	%r538, %r511, %r498, %p293;
	add.f64 	%fd711, %fd700, %fd703;
	setp.lt.f64 	%p294, %fd711, %fd676;
	selp.f64 	%fd737, %fd711, %fd676, %p294;
	selp.b32 	%r549, %r511, %r499, %p294;
	add.f64 	%fd712, %fd700, %fd704;
	setp.lt.f64 	%p295, %fd712, %fd678;
	selp.f64 	%fd733, %fd712, %fd678, %p295;
	selp.b32 	%r545, %r511, %r500, %p295;
	add.f64 	%fd713, %fd700, %fd705;
	setp.lt.f64 	%p296, %fd713, %fd680;
	selp.f64 	%fd729, %fd713, %fd680, %p296;
	selp.b32 	%r541, %r511, %r501, %p296;
	add.f64 	%fd714, %fd700, %fd706;
	setp.lt.f64 	%p297, %fd714, %fd682;
	selp.f64 	%fd725, %fd714, %fd682, %p297;
	selp.b32 	%r537, %r511, %r502, %p297;
	add.f64 	%fd715, %fd701, %fd703;
	setp.lt.f64 	%p298, %fd715, %fd684;
	selp.f64 	%fd736, %fd715, %fd684, %p298;
	selp.b32 	%r548, %r511, %r503, %p298;
	add.f64 	%fd716, %fd701, %fd704;
	setp.lt.f64 	%p299, %fd716, %fd686;
	selp.f64 	%fd732, %fd716, %fd686, %p299;
	selp.b32 	%r544, %r511, %r504, %p299;
	add.f64 	%fd717, %fd701, %fd705;
	setp.lt.f64 	%p300, %fd717, %fd688;
	selp.f64 	%fd728, %fd717, %fd688, %p300;
	selp.b32 	%r540, %r511, %r505, %p300;
	add.f64 	%fd718, %fd701, %fd706;
	setp.lt.f64 	%p301, %fd718, %fd690;
	selp.f64 	%fd724, %fd718, %fd690, %p301;
	selp.b32 	%r536, %r511, %r506, %p301;
	add.f64 	%fd719, %fd702, %fd703;
	setp.lt.f64 	%p302, %fd719, %fd692;
	selp.f64 	%fd735, %fd719, %fd692, %p302;
	selp.b32 	%r547, %r511, %r507, %p302;
	add.f64 	%fd720, %fd702, %fd704;
	setp.lt.f64 	%p303, %fd720, %fd694;
	selp.f64 	%fd731, %fd720, %fd694, %p303;
	selp.b32 	%r543, %r511, %r508, %p303;
	add.f64 	%fd721, %fd702, %fd705;
	setp.lt.f64 	%p304, %fd721, %fd696;
	selp.f64 	%fd727, %fd721, %fd696, %p304;
	selp.b32 	%r539, %r511, %r509, %p304;
	add.f64 	%fd722, %fd702, %fd706;
	setp.lt.f64 	%p305, %fd722, %fd698;
	selp.f64 	%fd723, %fd722, %fd698, %p305;
	selp.b32 	%r535, %r511, %r510, %p305;
	bar.sync 	0;
	add.s32 	%r551, %r551, 16;
	setp.lt.s32 	%p306, %r551, %r78;
	@%p306 bra 	$L__BB7_2;
$L__BB7_35:
	shl.b32 	%r512, %r1, 5;
	mov.u32 	%r513, %tid.x;
	shl.b32 	%r514, %r513, 2;
	add.s32 	%r41, %r512, %r514;
	shl.b32 	%r515, %r2, 5;
	mov.u32 	%r516, %tid.y;
	shl.b32 	%r517, %r516, 2;
	add.s32 	%r518, %r515, %r517;
	setp.lt.s32 	%p307, %r41, %r76;
	setp.lt.s32 	%p308, %r518, %r77;
	and.pred  	%p309, %p307, %p308;
	@%p309 bra 	$L__BB7_36;
	bra.uni 	$L__BB7_37;
$L__BB7_36:
	mad.lo.s32 	%r519, %r518, %r76, %r41;
	mul.wide.s32 	%rd41, %r519, 8;
	add.s64 	%rd42, %rd2, %rd41;
	st.global.f64 	[%rd42], %fd738;
	mul.wide.s32 	%rd43, %r519, 4;
	add.s64 	%rd44, %rd1, %rd43;
	st.global.u32 	[%rd44], %r550;
$L__BB7_37:
	setp.ge.s32 	%p310, %r41, %r76;
	add.s32 	%r70, %r518, 1;
	setp.ge.s32 	%p311, %r70, %r77;
	or.pred  	%p312, %p310, %p311;
	@%p312 bra 	$L__BB7_39;
	mad.lo.s32 	%r520, %r70, %r76, %r41;
	mul.wide.s32 	%rd45, %r520, 8;
	add.s64 	%rd46, %rd2, %rd45;
	st.global.f64 	[%rd46], %fd734;
	mul.wide.s32 	%rd47, %r520, 4;
	add.s64 	%rd48, %rd1, %rd47;
	st.global.u32 	[%rd48], %r546;
$L__BB7_39:
	setp.ge.s32 	%p313, %r41, %r76;
	add.s32 	%r71, %r518, 2;
	setp.ge.s32 	%p314, %r71, %r77;
	or.pred  	%p315, %p313, %p314;
	@%p315 bra 	$L__BB7_41;
	mad.lo.s32 	%r521, %r71, %r76, %r41;
	mul.wide.s32 	%rd49, %r521, 8;
	add.s64 	%rd50, %rd2, %rd49;
	st.global.f64 	[%rd50], %fd730;
	mul.wide.s32 	%rd51, %r521, 4;
	add.s64 	%rd52, %rd1, %rd51;
	st.global.u32 	[%rd52], %r542;
$L__BB7_41:
	setp.ge.s32 	%p316, %r41, %r76;
	add.s32 	%r72, %r518, 3;
	setp.ge.s32 	%p317, %r72, %r77;
	or.pred  	%p318, %p316, %p317;
	@%p318 bra 	$L__BB7_43;
	mad.lo.s32 	%r522, %r72, %r76, %r41;
	mul.wide.s32 	%rd53, %r522, 8;
	add.s64 	%rd54, %rd2, %rd53;
	st.global.f64 	[%rd54], %fd726;
	mul.wide.s32 	%rd55, %r522, 4;
	add.s64 	%rd56, %rd1, %rd55;
	st.global.u32 	[%rd56], %r538;
$L__BB7_43:
	setp.ge.s32 	%p319, %r518, %r77;
	add.s32 	%r73, %r41, 1;
	setp.ge.s32 	%p320, %r73, %r76;
	or.pred  	%p321, %p320, %p319;
	@%p321 bra 	$L__BB7_45;
	mul.lo.s32 	%r523, %r518, %r76;
	cvt.s64.s32 	%rd57, %r523;
	cvt.s64.s32 	%rd58, %r41;
	add.s64 	%rd59, %rd57, %rd58;
	shl.b64 	%rd60, %rd59, 3;
	add.s64 	%rd61, %rd2, %rd60;
	st.global.f64 	[%rd61+8], %fd737;
	shl.b64 	%rd62, %rd59, 2;
	add.s64 	%rd63, %rd1, %rd62;
	st.global.u32 	[%rd63+4], %r549;
$L__BB7_45:
	setp.ge.s32 	%p322, %r73, %r76;
	setp.ge.s32 	%p323, %r70, %r77;
	or.pred  	%p324, %p322, %p323;
	@%p324 bra 	$L__BB7_47;
	mul.lo.s32 	%r524, %r70, %r76;
	cvt.s64.s32 	%rd64, %r524;
	cvt.s64.s32 	%rd65, %r41;
	add.s64 	%rd66, %rd64, %rd65;
	shl.b64 	%rd67, %rd66, 3;
	add.s64 	%rd68, %rd2, %rd67;
	st.global.f64 	[%rd68+8], %fd733;
	shl.b64 	%rd69, %rd66, 2;
	add.s64 	%rd70, %rd1, %rd69;
	st.global.u32 	[%rd70+4], %r545;
$L__BB7_47:
	setp.ge.s32 	%p325, %r73, %r76;
	setp.ge.s32 	%p326, %r71, %r77;
	or.pred  	%p327, %p325, %p326;
	@%p327 bra 	$L__BB7_49;
	mul.lo.s32 	%r525, %r71, %r76;
	cvt.s64.s32 	%rd71, %r525;
	cvt.s64.s32 	%rd72, %r41;
	add.s64 	%rd73, %rd71, %rd72;
	shl.b64 	%rd74, %rd73, 3;
	add.s64 	%rd75, %rd2, %rd74;
	st.global.f64 	[%rd75+8], %fd729;
	shl.b64 	%rd76, %rd73, 2;
	add.s64 	%rd77, %rd1, %rd76;
	st.global.u32 	[%rd77+4], %r541;
$L__BB7_49:
	setp.ge.s32 	%p328, %r73, %r76;
	setp.ge.s32 	%p329, %r72, %r77;
	or.pred  	%p330, %p328, %p329;
	@%p330 bra 	$L__BB7_51;
	mul.lo.s32 	%r526, %r72, %r76;
	cvt.s64.s32 	%rd78, %r526;
	cvt.s64.s32 	%rd79, %r41;
	add.s64 	%rd80, %rd78, %rd79;
	shl.b64 	%rd81, %rd80, 3;
	add.s64 	%rd82, %rd2, %rd81;
	st.global.f64 	[%rd82+8], %fd725;
	shl.b64 	%rd83, %rd80, 2;
	add.s64 	%rd84, %rd1, %rd83;
	st.global.u32 	[%rd84+4], %r537;
$L__BB7_51:
	setp.ge.s32 	%p331, %r518, %r77;
	add.s32 	%r74, %r41, 2;
	setp.ge.s32 	%p332, %r74, %r76;
	or.pred  	%p333, %p332, %p331;
	@%p333 bra 	$L__BB7_53;
	mul.lo.s32 	%r527, %r518, %r76;
	cvt.s64.s32 	%rd85, %r527;
	cvt.s64.s32 	%rd86, %r41;
	add.s64 	%rd87, %rd85, %rd86;
	shl.b64 	%rd88, %rd87, 3;
	add.s64 	%rd89, %rd2, %rd88;
	st.global.f64 	[%rd89+16], %fd736;
	shl.b64 	%rd90, %rd87, 2;
	add.s64 	%rd91, %rd1, %rd90;
	st.global.u32 	[%rd91+8], %r548;
$L__BB7_53:
	setp.ge.s32 	%p334, %r74, %r76;
	setp.ge.s32 	%p335, %r70, %r77;
	or.pred  	%p336, %p334, %p335;
	@%p336 bra 	$L__BB7_55;
	mul.lo.s32 	%r528, %r70, %r76;
	cvt.s64.s32 	%rd92, %r528;
	cvt.s64.s32 	%rd93, %r41;
	add.s64 	%rd94, %rd92, %rd93;
	shl.b64 	%rd95, %rd94, 3;
	add.s64 	%rd96, %rd2, %rd95;
	st.global.f64 	[%rd96+16], %fd732;
	shl.b64 	%rd97, %rd94, 2;
	add.s64 	%rd98, %rd1, %rd97;
	st.global.u32 	[%rd98+8], %r544;
$L__BB7_55:
	setp.ge.s32 	%p337, %r74, %r76;
	setp.ge.s32 	%p338, %r71, %r77;
	or.pred  	%p339, %p337, %p338;
	@%p339 bra 	$L__BB7_57;
	mul.lo.s32 	%r529, %r71, %r76;
	cvt.s64.s32 	%rd99, %r529;
	cvt.s64.s32 	%rd100, %r41;
	add.s64 	%rd101, %rd99, %rd100;
	shl.b64 	%rd102, %rd101, 3;
	add.s64 	%rd103, %rd2, %rd102;
	st.global.f64 	[%rd103+16], %fd728;
	shl.b64 	%rd104, %rd101, 2;
	add.s64 	%rd105, %rd1, %rd104;
	st.global.u32 	[%rd105+8], %r540;
$L__BB7_57:
	setp.ge.s32 	%p340, %r74, %r76;
	setp.ge.s32 	%p341, %r72, %r77;
	or.pred  	%p342, %p340, %p341;
	@%p342 bra 	$L__BB7_59;
	mul.lo.s32 	%r530, %r72, %r76;
	cvt.s64.s32 	%rd106, %r530;
	cvt.s64.s32 	%rd107, %r41;
	add.s64 	%rd108, %rd106, %rd107;
	shl.b64 	%rd109, %rd108, 3;
	add.s64 	%rd110, %rd2, %rd109;
	st.global.f64 	[%rd110+16], %fd724;
	shl.b64 	%rd111, %rd108, 2;
	add.s64 	%rd112, %rd1, %rd111;
	st.global.u32 	[%rd112+8], %r536;
$L__BB7_59:
	setp.ge.s32 	%p343, %r518, %r77;
	add.s32 	%r75, %r41, 3;
	setp.ge.s32 	%p344, %r75, %r76;
	or.pred  	%p345, %p344, %p343;
	@%p345 bra 	$L__BB7_61;
	mul.lo.s32 	%r531, %r518, %r76;
	cvt.s64.s32 	%rd113, %r531;
	cvt.s64.s32 	%rd114, %r41;
	add.s64 	%rd115, %rd113, %rd114;
	shl.b64 	%rd116, %rd115, 3;
	add.s64 	%rd117, %rd2, %rd116;
	st.global.f64 	[%rd117+24], %fd735;
	shl.b64 	%rd118, %rd115, 2;
	add.s64 	%rd119, %rd1, %rd118;
	st.global.u32 	[%rd119+12], %r547;
$L__BB7_61:
	setp.ge.s32 	%p346, %r75, %r76;
	setp.ge.s32 	%p347, %r70, %r77;
	or.pred  	%p348, %p346, %p347;
	@%p348 bra 	$L__BB7_63;
	mul.lo.s32 	%r532, %r70, %r76;
	cvt.s64.s32 	%rd120, %r532;
	cvt.s64.s32 	%rd121, %r41;
	add.s64 	%rd122, %rd120, %rd121;
	shl.b64 	%rd123, %rd122, 3;
	add.s64 	%rd124, %rd2, %rd123;
	st.global.f64 	[%rd124+24], %fd731;
	shl.b64 	%rd125, %rd122, 2;
	add.s64 	%rd126, %rd1, %rd125;
	st.global.u32 	[%rd126+12], %r543;
$L__BB7_63:
	setp.ge.s32 	%p349, %r75, %r76;
	setp.ge.s32 	%p350, %r71, %r77;
	or.pred  	%p351, %p349, %p350;
	@%p351 bra 	$L__BB7_65;
	mul.lo.s32 	%r533, %r71, %r76;
	cvt.s64.s32 	%rd127, %r533;
	cvt.s64.s32 	%rd128, %r41;
	add.s64 	%rd129, %rd127, %rd128;
	shl.b64 	%rd130, %rd129, 3;
	add.s64 	%rd131, %rd2, %rd130;
	st.global.f64 	[%rd131+24], %fd727;
	shl.b64 	%rd132, %rd129, 2;
	add.s64 	%rd133, %rd1, %rd132;
	st.global.u32 	[%rd133+12], %r539;
$L__BB7_65:
	setp.ge.s32 	%p352, %r75, %r76;
	setp.ge.s32 	%p353, %r72, %r77;
	or.pred  	%p354, %p352, %p353;
	@%p354 bra 	$L__BB7_67;
	mul.lo.s32 	%r534, %r72, %r76;
	cvt.s64.s32 	%rd134, %r534;
	cvt.s64.s32 	%rd135, %r41;
	add.s64 	%rd136, %rd134, %rd135;
	shl.b64 	%rd137, %rd136, 3;
	add.s64 	%rd138, %rd2, %rd137;
	st.global.f64 	[%rd138+24], %fd723;
	shl.b64 	%rd139, %rd136, 2;
	add.s64 	%rd140, %rd1, %rd139;
	st.global.u32 	[%rd140+12], %r535;
$L__BB7_67:
	ret;

}


// ===== COMPILED SASS (sm_100) =====

	.target	sm_100

	.elftype	@"ET_EXEC"


//--------------------- .note.nv.tkinfo           --------------------------
	.section	.note.nv.tkinfo,"",@"SHT_NOTE"
	.sectionflags	@"SHF_NOTE_NV_TKINFO"
	.tkinfo
        /*0018*/ 	.word	0x00000002
        /*0030*/ 	.string	""
        /*0030*/ 	.string	"ptxas"
        /*0030*/ 	.string	"Cuda compilation tools, release 13.0, V13.0.88"
        /*0030*/ 	.string	"Build cuda_13.0.r13.0/compiler.36424714_0"
        /*0030*/ 	.string	"-arch sm_100 -m 64 "



//--------------------- .note.nv.cuinfo           --------------------------
	.section	.note.nv.cuinfo,"",@"SHT_NOTE"
	.sectionflags	@"SHF_NOTE_NV_CUINFO"
        /*0018*/ 	.short	0x0002
        /*001a*/ 	.short	0x0064
        /*001c*/ 	.short	0x0082
	.zero		2


//--------------------- .nv.info                  --------------------------
	.section	.nv.info,"",@"SHT_CUDA_INFO"
	.align	4


	//----- nvinfo : EIATTR_REGCOUNT
	.align		4
        /*0000*/ 	.byte	0x04, 0x2f
        /*0002*/ 	.short	(.L_1 - .L_0)
	.align		4
.L_0:
        /*0004*/ 	.word	index@(tropical_maxplus_f32_nn)
        /*0008*/ 	.word	0x00000040


	//----- nvinfo : EIATTR_FRAME_SIZE
	.align		4
.L_1:
        /*000c*/ 	.byte	0x04, 0x11
        /*000e*/ 	.short	(.L_3 - .L_2)
	.align		4
.L_2:
        /*0010*/ 	.word	index@(tropical_maxplus_f32_nn)
        /*0014*/ 	.word	0x00000000


	//----- nvinfo : EIATTR_REGCOUNT
	.align		4
.L_3:
        /*0018*/ 	.byte	0x04, 0x2f
        /*001a*/ 	.short	(.L_5 - .L_4)
	.align		4
.L_4:
        /*001c*/ 	.word	index@(tropical_minplus_f32_nn)
        /*0020*/ 	.word	0x00000040


	//----- nvinfo : EIATTR_FRAME_SIZE
	.align		4
.L_5:
        /*0024*/ 	.byte	0x04, 0x11
        /*0026*/ 	.short	(.L_7 - .L_6)
	.align		4
.L_6:
        /*0028*/ 	.word	index@(tropical_minplus_f32_nn)
        /*002c*/ 	.word	0x00000000


	//----- nvinfo : EIATTR_REGCOUNT
	.align		4
.L_7:
        /*0030*/ 	.byte	0x04, 0x2f
        /*0032*/ 	.short	(.L_9 - .L_8)
	.align		4
.L_8:
        /*0034*/ 	.word	index@(tropical_maxmul_f32_nn)
        /*0038*/ 	.word	0x00000040


	//----- nvinfo : EIATTR_FRAME_SIZE
	.align		4
.L_9:
        /*003c*/ 	.byte	0x04, 0x11
        /*003e*/ 	.short	(.L_11 - .L_10)
	.align		4
.L_10:
        /*0040*/ 	.word	index@(tropical_maxmul_f32_nn)
        /*0044*/ 	.word	0x00000000


	//----- nvinfo : EIATTR_REGCOUNT
	.align		4
.L_11:
        /*0048*/ 	.byte	0x04, 0x2f
        /*004a*/ 	.short	(.L_13 - .L_12)
	.align		4
.L_12:
        /*004c*/ 	.word	index@(tropical_maxplus_f64_nn)
        /*0050*/ 	.word	0x00000064


	//----- nvinfo : EIATTR_FRAME_SIZE
	.align		4
.L_13:
        /*0054*/ 	.byte	0x04, 0x11
        /*0056*/ 	.short	(.L_15 - .L_14)
	.align		4
.L_14:
        /*0058*/ 	.word	index@(tropical_maxplus_f64_nn)
        /*005c*/ 	.word	0x00000000


	//----- nvinfo : EIATTR_REGCOUNT
	.align		4
.L_15:
        /*0060*/ 	.byte	0x04, 0x2f
        /*0062*/ 	.short	(.L_17 - .L_16)
	.align		4
.L_16:
        /*0064*/ 	.word	index@(tropical_maxplus_f32_nn_with_argmax)
        /*0068*/ 	.word	0x00000050


	//----- nvinfo : EIATTR_FRAME_SIZE
	.align		4
.L_17:
        /*006c*/ 	.byte	0x04, 0x11
        /*006e*/ 	.short	(.L_19 - .L_18)
	.align		4
.L_18:
        /*0070*/ 	.word	index@(tropical_maxplus_f32_nn_with_argmax)
        /*0074*/ 	.word	0x00000000


	//----- nvinfo : EIATTR_REGCOUNT
	.align		4
.L_19:
        /*0078*/ 	.byte	0x04, 0x2f
        /*007a*/ 	.short	(.L_21 - .L_20)
	.align		4
.L_20:
        /*007c*/ 	.word	index@(tropical_minplus_f32_nn_with_argmax)
        /*0080*/ 	.word	0x00000050


	//----- nvinfo : EIATTR_FRAME_SIZE
	.align		4
.L_21:
        /*0084*/ 	.byte	0x04, 0x11
        /*0086*/ 	.short	(.L_23 - .L_22)
	.align		4
.L_22:
        /*0088*/ 	.word	index@(tropical_minplus_f32_nn_with_argmax)
        /*008c*/ 	.word	0x00000000


	//----- nvinfo : EIATTR_REGCOUNT
	.align		4
.L_23:
        /*0090*/ 	.byte	0x04, 0x2f
        /*0092*/ 	.short	(.L_25 - .L_24)
	.align		4
.L_24:
        /*0094*/ 	.word	index@(tropical_maxplus_f64_nn_with_argmax)
        /*0098*/ 	.word	0x00000072


	//----- nvinfo : EIATTR_FRAME_SIZE
	.align		4
.L_25:
        /*009c*/ 	.byte	0x04, 0x11
        /*009e*/ 	.short	(.L_27 - .L_26)
	.align		4
.L_26:
        /*00a0*/ 	.word	index@(tropical_maxplus_f64_nn_with_argmax)
        /*00a4*/ 	.word	0x00000000


	//----- nvinfo : EIATTR_REGCOUNT
	.align		4
.L_27:
        /*00a8*/ 	.byte	0x04, 0x2f
        /*00aa*/ 	.short	(.L_29 - .L_28)
	.align		4
.L_28:
        /*00ac*/ 	.word	index@(tropical_minplus_f64_nn_with_argmax)
        /*00b0*/ 	.word	0x00000072


	//----- nvinfo : EIATTR_FRAME_SIZE
	.align		4
.L_29:
        /*00b4*/ 	.byte	0x04, 0x11
        /*00b6*/ 	.short	(.L_31 - .L_30)
	.align		4
.L_30:
        /*00b8*/ 	.word	index@(tropical_minplus_f64_nn_with_argmax)
        /*00bc*/ 	.word	0x00000000


	//----- nvinfo : EIATTR_MIN_STACK_SIZE
	.align		4
.L_31:
        /*00c0*/ 	.byte	0x04, 0x12
        /*00c2*/ 	.short	(.L_33 - .L_32)
	.align		4
.L_32:
        /*00c4*/ 	.word	index@(tropical_minplus_f64_nn_with_argmax)
        /*00c8*/ 	.word	0x00000000


	//----- nvinfo : EIATTR_MIN_STACK_SIZE
	.align		4
.L_33:
        /*00cc*/ 	.byte	0x04, 0x12
        /*00ce*/ 	.short	(.L_35 - .L_34)
	.align		4
.L_34:
        /*00d0*/ 	.word	index@(tropical_maxplus_f64_nn_with_argmax)
        /*00d4*/ 	.word	0x00000000


	//----- nvinfo : EIATTR_MIN_STACK_SIZE
	.align		4
.L_35:
        /*00d8*/ 	.byte	0x04, 0x12
        /*00da*/ 	.short	(.L_37 - .L_36)
	.align		4
.L_36:
        /*00dc*/ 	.word	index@(tropical_minplus_f32_nn_with_argmax)
        /*00e0*/ 	.word	0x00000000


	//----- nvinfo : EIATTR_MIN_STACK_SIZE
	.align		4
.L_37:
        /*00e4*/ 	.byte	0x04, 0x12
        /*00e6*/ 	.short	(.L_39 - .L_38)
	.align		4
.L_38:
        /*00e8*/ 	.word	index@(tropical_maxplus_f32_nn_with_argmax)
        /*00ec*/ 	.word	0x00000000


	//----- nvinfo : EIATTR_MIN_STACK_SIZE
	.align		4
.L_39:
        /*00f0*/ 	.byte	0x04, 0x12
        /*00f2*/ 	.short	(.L_41 - .L_40)
	.align		4
.L_40:
        /*00f4*/ 	.word	index@(tropical_maxplus_f64_nn)
        /*00f8*/ 	.word	0x00000000


	//----- nvinfo : EIATTR_MIN_STACK_SIZE
	.align		4
.L_41:
        /*00fc*/ 	.byte	0x04, 0x12
        /*00fe*/ 	.short	(.L_43 - .L_42)
	.align		4
.L_42:
        /*0100*/ 	.word	index@(tropical_maxmul_f32_nn)
        /*0104*/ 	.word	0x00000000


	//----- nvinfo : EIATTR_MIN_STACK_SIZE
	.align		4
.L_43:
        /*0108*/ 	.byte	0x04, 0x12
        /*010a*/ 	.short	(.L_45 - .L_44)
	.align		4
.L_44:
        /*010c*/ 	.word	index@(tropical_minplus_f32_nn)
        /*0110*/ 	.word	0x00000000


	//----- nvinfo : EIATTR_MIN_STACK_SIZE
	.align		4
.L_45:
        /*0114*/ 	.byte	0x04, 0x12
        /*0116*/ 	.short	(.L_47 - .L_46)
	.align		4
.L_46:
        /*0118*/ 	.word	index@(tropical_maxplus_f32_nn)
        /*011c*/ 	.word	0x00000000
.L_47:


//--------------------- .nv.compat                --------------------------
	.section	.nv.compat,"",@"SHT_CUDA_COMPAT_INFO"
	.align	4
        /*0000*/ 	.byte	0x02, 0x09, 0x00, 0x00, 0x02, 0x02, 0x01, 0x00, 0x02, 0x05, 0x05, 0x00, 0x03, 0x07, 0x01, 0x01
        /*0010*/ 	.byte	0x02, 0x03, 0x00, 0x00, 0x02, 0x06, 0x01, 0x00, 0x04, 0x0b, 0x08, 0x00, 0x01, 0x00, 0x00, 0x00
        /*0020*/ 	.byte	0x00, 0x00, 0x00, 0x00


//--------------------- .nv.info.tropical_minplus_f64_nn_with_argmax --------------------------
	.section	.nv.info.tropical_minplus_f64_nn_with_argmax,"",@"SHT_CUDA_INFO"
	.sectionflags	@""
	.align	4


	//----- nvinfo : EIATTR_CUDA_API_VERSION
	.align		4
        /*0000*/ 	.byte	0x04, 0x37
        /*0002*/ 	.short	(.L_49 - .L_48)
.L_48:
        /*0004*/ 	.word	0x00000082


	//----- nvinfo : EIATTR_KPARAM_INFO
	.align		4
.L_49:
        /*0008*/ 	.byte	0x04, 0x17
        /*000a*/ 	.short	(.L_51 - .L_50)
.L_50:
        /*000c*/ 	.word	0x00000000
        /*0010*/ 	.short	0x0006
        /*0012*/ 	.short	0x0028
        /*0014*/ 	.byte	0x00, 0xf0, 0x11, 0x00


	//----- nvinfo : EIATTR_KPARAM_INFO
	.align		4
.L_51:
        /*0018*/ 	.byte	0x04, 0x17
        /*001a*/ 	.short	(.L_53 - .L_52)
.L_52:
        /*001c*/ 	.word	0x00000000
        /*0020*/ 	.short	0x0005
        /*0022*/ 	.short	0x0024
        /*0024*/ 	.byte	0x00, 0xf0, 0x11, 0x00


	//----- nvinfo : EIATTR_KPARAM_INFO
	.align		4
.L_53:
        /*0028*/ 	.byte	0x04, 0x17
        /*002a*/ 	.short	(.L_55 - .L_54)
.L_54:
        /*002c*/ 	.word	0x00000000
        /*0030*/ 	.short	0x0004
        /*0032*/ 	.short	0x0020
        /*0034*/ 	.byte	0x00, 0xf0, 0x11, 0x00


	//----- nvinfo : EIATTR_KPARAM_INFO
	.align		4
.L_55:
        /*0038*/ 	.byte	0x04, 0x17
        /*003a*/ 	.short	(.L_57 - .L_56)
.L_56:
        /*003c*/ 	.word	0x00000000
        /*0040*/ 	.short	0x0003
        /*0042*/ 	.short	0x0018
        /*0044*/ 	.byte	0x00, 0xf5, 0x21, 0x00


	//----- nvinfo : EIATTR_KPARAM_INFO
	.align		4
.L_57:
        /*0048*/ 	.byte	0x04, 0x17
        /*004a*/ 	.short	(.L_59 - .L_58)
.L_58:
        /*004c*/ 	.word	0x00000000
        /*0050*/ 	.short	0x0002
        /*0052*/ 	.short	0x0010
        /*0054*/ 	.byte	0x00, 0xf5, 0x21, 0x00


	//----- nvinfo : EIATTR_KPARAM_INFO
	.align		4
.L_59:
        /*0058*/ 	.byte	0x04, 0x17
        /*005a*/ 	.short	(.L_61 - .L_60)
.L_60:
        /*005c*/ 	.word	0x00000000
        /*0060*/ 	.short	0x0001
        /*0062*/ 	.short	0x0008
        /*0064*/ 	.byte	0x00, 0xf5, 0x21, 0x00


	//----- nvinfo : EIATTR_KPARAM_INFO
	.align		4
.L_61:
        /*0068*/ 	.byte	0x04, 0x17
        /*006a*/ 	.short	(.L_63 - .L_62)
.L_62:
        /*006c*/ 	.word	0x00000000
        /*0070*/ 	.short	0x0000
        /*0072*/ 	.short	0x0000
        /*0074*/ 	.byte	0x00, 0xf5, 0x21, 0x00


	//----- nvinfo : EIATTR_SPARSE_MMA_MASK
	.align		4
.L_63:
        /*0078*/ 	.byte	0x03, 0x50
        /*007a*/ 	.short	0x0000


	//----- nvinfo : EIATTR_MAXREG_COUNT
	.align		4
        /*007c*/ 	.byte	0x03, 0x1b
        /*007e*/ 	.short	0x00ff


	//----- nvinfo : EIATTR_NUM_BARRIERS
	.align		4
        /*0080*/ 	.byte	0x02, 0x4c
        /*0082*/ 	.byte	0x01
	.zero		1


	//----- nvinfo : EIATTR_MERCURY_ISA_VERSION
	.align		4
        /*0084*/ 	.byte	0x03, 0x5f
        /*0086*/ 	.short	0x0101


	//----- nvinfo : EIATTR_VRC_CTA_INIT_COUNT
	.align		4
        /*0088*/ 	.byte	0x02, 0x4a
	.zero		1
	.zero		1


	//----- nvinfo : EIATTR_EXIT_INSTR_OFFSETS
	.align		4
        /*008c*/ 	.byte	0x04, 0x1c
        /*008e*/ 	.short	(.L_65 - .L_64)


	//   ....[0]....
.L_64:
        /*0090*/ 	.word	0x00007540


	//   ....[1]....
        /*0094*/ 	.word	0x00007600


	//----- nvinfo : EIATTR_CRS_STACK_SIZE
	.align		4
.L_65:
        /*0098*/ 	.byte	0x04, 0x1e
        /*009a*/ 	.short	(.L_67 - .L_66)
.L_66:
        /*009c*/ 	.word	0x00000000


	//----- nvinfo : EIATTR_CBANK_PARAM_SIZE
	.align		4
.L_67:
        /*00a0*/ 	.byte	0x03, 0x19
        /*00a2*/ 	.short	0x002c


	//----- nvinfo : EIATTR_PARAM_CBANK
	.align		4
        /*00a4*/ 	.byte	0x04, 0x0a
        /*00a6*/ 	.short	(.L_69 - .L_68)
	.align		4
.L_68:
        /*00a8*/ 	.word	index@(.nv.constant0.tropical_minplus_f64_nn_with_argmax)
        /*00ac*/ 	.short	0x0380
        /*00ae*/ 	.short	0x002c


	//----- nvinfo : EIATTR_SW_WAR
	.align		4
.L_69:
        /*00b0*/ 	.byte	0x04, 0x36
        /*00b2*/ 	.short	(.L_71 - .L_70)
.L_70:
        /*00b4*/ 	.word	0x00000008
.L_71:


//--------------------- .nv.info.tropical_maxplus_f64_nn_with_argmax --------------------------
	.section	.nv.info.tropical_maxplus_f64_nn_with_argmax,"",@"SHT_CUDA_INFO"
	.sectionflags	@""
	.align	4


	//----- nvinfo : EIATTR_CUDA_API_VERSION
	.align		4
        /*0000*/ 	.byte	0x04, 0x37
        /*0002*/ 	.short	(.L_73 - .L_72)
.L_72:
        /*0004*/ 	.word	0x00000082


	//----- nvinfo : EIATTR_KPARAM_INFO
	.align		4
.L_73:
        /*0008*/ 	.byte	0x04, 0x17
        /*000a*/ 	.short	(.L_75 - .L_74)
.L_74:
        /*000c*/ 	.word	0x00000000
        /*0010*/ 	.short	0x0006
        /*0012*/ 	.short	0x0028
        /*0014*/ 	.byte	0x00, 0xf0, 0x11, 0x00


	//----- nvinfo : EIATTR_KPARAM_INFO
	.align		4
.L_75:
        /*0018*/ 	.byte	0x04, 0x17
        /*001a*/ 	.short	(.L_77 - .L_76)
.L_76:
        /*001c*/ 	.word	0x00000000
        /*0020*/ 	.short	0x0005
        /*0022*/ 	.short	0x0024
        /*0024*/ 	.byte	0x00, 0xf0, 0x11, 0x00


	//----- nvinfo : EIATTR_KPARAM_INFO
	.align		4
.L_77:
        /*0028*/ 	.byte	0x04, 0x17
        /*002a*/ 	.short	(.L_79 - .L_78)
.L_78:
        /*002c*/ 	.word	0x00000000
        /*0030*/ 	.short	0x0004
        /*0032*/ 	.short	0x0020
        /*0034*/ 	.byte	0x00, 0xf0, 0x11, 0x00


	//----- nvinfo : EIATTR_KPARAM_INFO
	.align		4
.L_79:
        /*0038*/ 	.byte	0x04, 0x17
        /*003a*/ 	.short	(.L_81 - .L_80)
.L_80:
        /*003c*/ 	.word	0x00000000
        /*0040*/ 	.short	0x0003
        /*0042*/ 	.short	0x0018
        /*0044*/ 	.byte	0x00, 0xf5, 0x21, 0x00


	//----- nvinfo : EIATTR_KPARAM_INFO
	.align		4
.L_81:
        /*0048*/ 	.byte	0x04, 0x17
        /*004a*/ 	.short	(.L_83 - .L_82)
.L_82:
        /*004c*/ 	.word	0x00000000
        /*0050*/ 	.short	0x0002
        /*0052*/ 	.short	0x0010
        /*0054*/ 	.byte	0x00, 0xf5, 0x21, 0x00


	//----- nvinfo : EIATTR_KPARAM_INFO
	.align		4
.L_83:
        /*0058*/ 	.byte	0x04, 0x17
        /*005a*/ 	.short	(.L_85 - .L_84)
.L_84:
        /*005c*/ 	.word	0x00000000
        /*0060*/ 	.short	0x0001
        /*0062*/ 	.short	0x0008
        /*0064*/ 	.byte	0x00, 0xf5, 0x21, 0x00


	//----- nvinfo : EIATTR_KPARAM_INFO
	.align		4
.L_85:
        /*0068*/ 	.byte	0x04, 0x17
        /*006a*/ 	.short	(.L_87 - .L_86)
.L_86:
        /*006c*/ 	.word	0x00000000
        /*0070*/ 	.short	0x0000
        /*0072*/ 	.short	0x0000
        /*0074*/ 	.byte	0x00, 0xf5, 0x21, 0x00


	//----- nvinfo : EIATTR_SPARSE_MMA_MASK
	.align		4
.L_87:
        /*0078*/ 	.byte	0x03, 0x50
        /*007a*/ 	.short	0x0000


	//----- nvinfo : EIATTR_MAXREG_COUNT
	.align		4
        /*007c*/ 	.byte	0x03, 0x1b
        /*007e*/ 	.short	0x00ff


	//----- nvinfo : EIATTR_NUM_BARRIERS
	.align		4
        /*0080*/ 	.byte	0x02, 0x4c
        /*0082*/ 	.byte	0x01
	.zero		1


	//----- nvinfo : EIATTR_MERCURY_ISA_VERSION
	.align		4
        /*0084*/ 	.byte	0x03, 0x5f
        /*0086*/ 	.short	0x0101


	//----- nvinfo : EIATTR_VRC_CTA_INIT_COUNT
	.align		4
        /*0088*/ 	.byte	0x02, 0x4a
	.zero		1
	.zero		1


	//----- nvinfo : EIATTR_EXIT_INSTR_OFFSETS
	.align		4
        /*008c*/ 	.byte	0x04, 0x1c
        /*008e*/ 	.short	(.L_89 - .L_88)


	//   ....[0]....
.L_88:
        /*0090*/ 	.word	0x00007540


	//   ....[1]....
        /*0094*/ 	.word	0x00007600


	//----- nvinfo : EIATTR_CRS_STACK_SIZE
	.align		4
.L_89:
        /*0098*/ 	.byte	0x04, 0x1e
        /*009a*/ 	.short	(.L_91 - .L_90)
.L_90:
        /*009c*/ 	.word	0x00000000


	//----- nvinfo : EIATTR_CBANK_PARAM_SIZE
	.align		4
.L_91:
        /*00a0*/ 	.byte	0x03, 0x19
        /*00a2*/ 	.short	0x002c


	//----- nvinfo : EIATTR_PARAM_CBANK
	.align		4
        /*00a4*/ 	.byte	0x04, 0x0a
        /*00a6*/ 	.short	(.L_93 - .L_92)
	.align		4
.L_92:
        /*00a8*/ 	.word	index@(.nv.constant0.tropical_maxplus_f64_nn_with_argmax)
        /*00ac*/ 	.short	0x0380
        /*00ae*/ 	.short	0x002c


	//----- nvinfo : EIATTR_SW_WAR
	.align		4
.L_93:
        /*00b0*/ 	.byte	0x04, 0x36
        /*00b2*/ 	.short	(.L_95 - .L_94)
.L_94:
        /*00b4*/ 	.word	0x00000008
.L_95:


//--------------------- .nv.info.tropical_minplus_f32_nn_with_argmax --------------------------
	.section	.nv.info.tropical_minplus_f32_nn_with_argmax,"",@"SHT_CUDA_INFO"
	.sectionflags	@""
	.align	4


	//----- nvinfo : EIATTR_CUDA_API_VERSION
	.align		4
        /*0000*/ 	.byte	0x04, 0x37
        /*0002*/ 	.short	(.L_97 - .L_96)
.L_96:
        /*0004*/ 	.word	0x00000082


	//----- nvinfo : EIATTR_KPARAM_INFO
	.align		4
.L_97:
        /*0008*/ 	.byte	0x04, 0x17
        /*000a*/ 	.short	(.L_99 - .L_98)
.L_98:
        /*000c*/ 	.word	0x00000000
        /*0010*/ 	.short	0x0006
        /*0012*/ 	.short	0x0028
        /*0014*/ 	.byte	0x00, 0xf0, 0x11, 0x00


	//----- nvinfo : EIATTR_KPARAM_INFO
	.align		4
.L_99:
        /*0018*/ 	.byte	0x04, 0x17
        /*001a*/ 	.short	(.L_101 - .L_100)
.L_100:
        /*001c*/ 	.word	0x00000000
        /*0020*/ 	.short	0x0005
        /*0022*/ 	.short	0x0024
        /*0024*/ 	.byte	0x00, 0xf0, 0x11, 0x00


	//----- nvinfo : EIATTR_KPARAM_INFO
	.align		4
.L_101:
        /*0028*/ 	.byte	0x04, 0x17
        /*002a*/ 	.short	(.L_103 - .L_102)
.L_102:
        /*002c*/ 	.word	0x00000000
        /*0030*/ 	.short	0x0004
        /*0032*/ 	.short	0x0020
        /*0034*/ 	.byte	0x00, 0xf0, 0x11, 0x00


	//----- nvinfo : EIATTR_KPARAM_INFO
	.align		4
.L_103:
        /*0038*/ 	.byte	0x04, 0x17
        /*003a*/ 	.short	(.L_105 - .L_104)
.L_104:
        /*003c*/ 	.word	0x00000000
        /*0040*/ 	.short	0x0003
        /*0042*/ 	.short	0x0018
        /*0044*/ 	.byte	0x00, 0xf5, 0x21, 0x00


	//----- nvinfo : EIATTR_KPARAM_INFO
	.align		4
.L_105:
        /*0048*/ 	.byte	0x04, 0x17
        /*004a*/ 	.short	(.L_107 - .L_106)
.L_106:
        /*004c*/ 	.word	0x00000000
        /*0050*/ 	.short	0x0002
        /*0052*/ 	.short	0x0010
        /*0054*/ 	.byte	0x00, 0xf5, 0x21, 0x00


	//----- nvinfo : EIATTR_KPARAM_INFO
	.align		4
.L_107:
        /*0058*/ 	.byte	0x04, 0x17
        /*005a*/ 	.short	(.L_109 - .L_108)
.L_108:
        /*005c*/ 	.word	0x00000000
        /*0060*/ 	.short	0x0001
        /*0062*/ 	.short	0x0008
        /*0064*/ 	.byte	0x00, 0xf5, 0x21, 0x00


	//----- nvinfo : EIATTR_KPARAM_INFO
	.align		4
.L_109:
        /*0068*/ 	.byte	0x04, 0x17
        /*006a*/ 	.short	(.L_111 - .L_110)
.L_110:
        /*006c*/ 	.word	0x00000000
        /*0070*/ 	.short	0x0000
        /*0072*/ 	.short	0x0000
        /*0074*/ 	.byte	0x00, 0xf5, 0x21, 0x00


	//----- nvinfo : EIATTR_SPARSE_MMA_MASK
	.align		4
.L_111:
        /*0078*/ 	.byte	0x03, 0x50
        /*007a*/ 	.short	0x0000


	//----- nvinfo : EIATTR_MAXREG_COUNT
	.align		4
        /*007c*/ 	.byte	0x03, 0x1b
        /*007e*/ 	.short	0x00ff


	//----- nvinfo : EIATTR_NUM_BARRIERS
	.align		4
        /*0080*/ 	.byte	0x02, 0x4c
        /*0082*/ 	.byte	0x01
	.zero		1


	//----- nvinfo : EIATTR_MERCURY_ISA_VERSION
	.align		4
        /*0084*/ 	.byte	0x03, 0x5f
        /*0086*/ 	.short	0x0101


	//----- nvinfo : EIATTR_VRC_CTA_INIT_COUNT
	.align		4
        /*0088*/ 	.byte	0x02, 0x4a
	.zero		1
	.zero		1


	//----- nvinfo : EIATTR_EXIT_INSTR_OFFSETS
	.align		4
        /*008c*/ 	.byte	0x04, 0x1c
        /*008e*/ 	.short	(.L_113 - .L_112)


	//   ....[0]....
.L_112:
        /*0090*/ 	.word	0x0000a2c0


	//   ....[1]....
        /*0094*/ 	.word	0x0000a3a0


	//----- nvinfo : EIATTR_CRS_STACK_SIZE
	.align		4
.L_113:
        /*0098*/ 	.byte	0x04, 0x1e
        /*009a*/ 	.short	(.L_115 - .L_114)
.L_114:
        /*009c*/ 	.word	0x00000000


	//----- nvinfo : EIATTR_CBANK_PARAM_SIZE
	.align		4
.L_115:
        /*00a0*/ 	.byte	0x03, 0x19
        /*00a2*/ 	.short	0x002c


	//----- nvinfo : EIATTR_PARAM_CBANK
	.align		4
        /*00a4*/ 	.byte	0x04, 0x0a
        /*00a6*/ 	.short	(.L_117 - .L_116)
	.align		4
.L_116:
        /*00a8*/ 	.word	index@(.nv.constant0.tropical_minplus_f32_nn_with_argmax)
        /*00ac*/ 	.short	0x0380
        /*00ae*/ 	.short	0x002c


	//----- nvinfo : EIATTR_SW_WAR
	.align		4
.L_117:
        /*00b0*/ 	.byte	0x04, 0x36
        /*00b2*/ 	.short	(.L_119 - .L_118)
.L_118:
        /*00b4*/ 	.word	0x00000008
.L_119:


//--------------------- .nv.info.tropical_maxplus_f32_nn_with_argmax --------------------------
	.section	.nv.info.tropical_maxplus_f32_nn_with_argmax,"",@"SHT_CUDA_INFO"
	.sectionflags	@""
	.align	4


	//----- nvinfo : EIATTR_CUDA_API_VERSION
	.align		4
        /*0000*/ 	.byte	0x04, 0x37
        /*0002*/ 	.short	(.L_121 - .L_120)
.L_120:
        /*0004*/ 	.word	0x00000082


	//----- nvinfo : EIATTR_KPARAM_INFO
	.align		4
.L_121:
        /*0008*/ 	.byte	0x04, 0x17
        /*000a*/ 	.short	(.L_123 - .L_122)
.L_122:
        /*000c*/ 	.word	0x00000000
        /*0010*/ 	.short	0x0006
        /*0012*/ 	.short	0x0028
        /*0014*/ 	.byte	0x00, 0xf0, 0x11, 0x00


	//----- nvinfo : EIATTR_KPARAM_INFO
	.align		4
.L_123:
        /*0018*/ 	.byte	0x04, 0x17
        /*001a*/ 	.short	(.L_125 - .L_124)
.L_124:
        /*001c*/ 	.word	0x00000000
        /*0020*/ 	.short	0x0005
        /*0022*/ 	.short	0x0024
        /*0024*/ 	.byte	0x00, 0xf0, 0x11, 0x00


	//----- nvinfo : EIATTR_KPARAM_INFO
	.align		4
.L_125:
        /*0028*/ 	.byte	0x04, 0x17
        /*002a*/ 	.short	(.L_127 - .L_126)
.L_126:
        /*002c*/ 	.word	0x00000000
        /*0030*/ 	.short	0x0004
        /*0032*/ 	.short	0x0020
        /*0034*/ 	.byte	0x00, 0xf0, 0x11, 0x00


	//----- nvinfo : EIATTR_KPARAM_INFO
	.align		4
.L_127:
        /*0038*/ 	.byte	0x04, 0x17
        /*003a*/ 	.short	(.L_129 - .L_128)
.L_128:
        /*003c*/ 	.word	0x00000000
        /*0040*/ 	.short	0x0003
        /*0042*/ 	.short	0x0018
        /*0044*/ 	.byte	0x00, 0xf5, 0x21, 0x00


	//----- nvinfo : EIATTR_KPARAM_INFO
	.align		4
.L_129:
        /*0048*/ 	.byte	0x04, 0x17
        /*004a*/ 	.short	(.L_131 - .L_130)
.L_130:
        /*004c*/ 	.word	0x00000000
        /*0050*/ 	.short	0x0002
        /*0052*/ 	.short	0x0010
        /*0054*/ 	.byte	0x00, 0xf5, 0x21, 0x00


	//----- nvinfo : EIATTR_KPARAM_INFO
	.align		4
.L_131:
        /*0058*/ 	.byte	0x04, 0x17
        /*005a*/ 	.short	(.L_133 - .L_132)
.L_132:
        /*005c*/ 	.word	0x00000000
        /*0060*/ 	.short	0x0001
        /*0062*/ 	.short	0x0008
        /*0064*/ 	.byte	0x00, 0xf5, 0x21, 0x00


	//----- nvinfo : EIATTR_KPARAM_INFO
	.align		4
.L_133:
        /*0068*/ 	.byte	0x04, 0x17
        /*006a*/ 	.short	(.L_135 - .L_134)
.L_134:
        /*006c*/ 	.word	0x00000000
        /*0070*/ 	.short	0x0000
        /*0072*/ 	.short	0x0000
        /*0074*/ 	.byte	0x00, 0xf5, 0x21, 0x00


	//----- nvinfo : EIATTR_SPARSE_MMA_MASK
	.align		4
.L_135:
        /*0078*/ 	.byte	0x03, 0x50
        /*007a*/ 	.short	0x0000


	//----- nvinfo : EIATTR_MAXREG_COUNT
	.align		4
        /*007c*/ 	.byte	0x03, 0x1b
        /*007e*/ 	.short	0x00ff


	//----- nvinfo : EIATTR_NUM_BARRIERS
	.align		4
        /*0080*/ 	.byte	0x02, 0x4c
        /*0082*/ 	.byte	0x01
	.zero		1


	//----- nvinfo : EIATTR_MERCURY_ISA_VERSION
	.align		4
        /*0084*/ 	.byte	0x03, 0x5f
        /*0086*/ 	.short	0x0101


	//----- nvinfo : EIATTR_VRC_CTA_INIT_COUNT
	.align		4
        /*0088*/ 	.byte	0x02, 0x4a
	.zero		1
	.zero		1


	//----- nvinfo : EIATTR_EXIT_INSTR_OFFSETS
	.align		4
        /*008c*/ 	.byte	0x04, 0x1c
        /*008e*/ 	.short	(.L_137 - .L_136)


	//   ....[0]....
.L_136:
        /*0090*/ 	.word	0x0000a2c0


	//   ....[1]....
        /*0094*/ 	.word	0x0000a3a0


	//----- nvinfo : EIATTR_CRS_STACK_SIZE
	.align		4
.L_137:
        /*0098*/ 	.byte	0x04, 0x1e
        /*009a*/ 	.short	(.L_139 - .L_138)
.L_138:
        /*009c*/ 	.word	0x00000000


	//----- nvinfo : EIATTR_CBANK_PARAM_SIZE
	.align		4
.L_139:
        /*00a0*/ 	.byte	0x03, 0x19
        /*00a2*/ 	.short	0x002c


	//----- nvinfo : EIATTR_PARAM_CBANK
	.align		4
        /*00a4*/ 	.byte	0x04, 0x0a
        /*00a6*/ 	.short	(.L_141 - .L_140)
	.align		4
.L_140:
        /*00a8*/ 	.word	index@(.nv.constant0.tropical_maxplus_f32_nn_with_argmax)
        /*00ac*/ 	.short	0x0380
        /*00ae*/ 	.short	0x002c


	//----- nvinfo : EIATTR_SW_WAR
	.align		4
.L_141:
        /*00b0*/ 	.byte	0x04, 0x36
        /*00b2*/ 	.short	(.L_143 - .L_142)
.L_142:
        /*00b4*/ 	.word	0x00000008
.L_143:


//--------------------- .nv.info.tropical_maxplus_f64_nn --------------------------
	.section	.nv.info.tropical_maxplus_f64_nn,"",@"SHT_CUDA_INFO"
	.sectionflags	@""
	.align	4


	//----- nvinfo : EIATTR_CUDA_API_VERSION
	.align		4
        /*0000*/ 	.byte	0x04, 0x37
        /*0002*/ 	.short	(.L_145 - .L_144)
.L_144:
        /*0004*/ 	.word	0x00000082


	//----- nvinfo : EIATTR_KPARAM_INFO
	.align		4
.L_145:
        /*0008*/ 	.byte	0x04, 0x17
        /*000a*/ 	.short	(.L_147 - .L_146)
.L_146:
        /*000c*/ 	.word	0x00000000
        /*0010*/ 	.short	0x0005
        /*0012*/ 	.short	0x0020
        /*0014*/ 	.byte	0x00, 0xf0, 0x11, 0x00


	//----- nvinfo : EIATTR_KPARAM_INFO
	.align		4
.L_147:
        /*0018*/ 	.byte	0x04, 0x17
        /*001a*/ 	.short	(.L_149 - .L_148)
.L_148:
        /*001c*/ 	.word	0x00000000
        /*0020*/ 	.short	0x0004
        /*0022*/ 	.short	0x001c
        /*0024*/ 	.byte	0x00, 0xf0, 0x11, 0x00


	//----- nvinfo : EIATTR_KPARAM_INFO
	.align		4
.L_149:
        /*0028*/ 	.byte	0x04, 0x17
        /*002a*/ 	.short	(.L_151 - .L_150)
.L_150:
        /*002c*/ 	.word	0x00000000
        /*0030*/ 	.short	0x0003
        /*0032*/ 	.short	0x0018
        /*0034*/ 	.byte	0x00, 0xf0, 0x11, 0x00


	//----- nvinfo : EIATTR_KPARAM_INFO
	.align		4
.L_151:
        /*0038*/ 	.byte	0x04, 0x17
        /*003a*/ 	.short	(.L_153 - .L_152)
.L_152:
        /*003c*/ 	.word	0x00000000
        /*0040*/ 	.short	0x0002
        /*0042*/ 	.short	0x0010
        /*0044*/ 	.byte	0x00, 0xf5, 0x21, 0x00


	//----- nvinfo : EIATTR_KPARAM_INFO
	.align		4
.L_153:
        /*0048*/ 	.byte	0x04, 0x17
        /*004a*/ 	.short	(.L_155 - .L_154)
.L_154:
        /*004c*/ 	.word	0x00000000
        /*0050*/ 	.short	0x0001
        /*0052*/ 	.short	0x0008
        /*0054*/ 	.byte	0x00, 0xf5, 0x21, 0x00


	//----- nvinfo : EIATTR_KPARAM_INFO
	.align		4
.L_155:
        /*0058*/ 	.byte	0x04, 0x17
        /*005a*/ 	.short	(.L_157 - .L_156)
.L_156:
        /*005c*/ 	.word	0x00000000
        /*0060*/ 	.short	0x0000
        /*0062*/ 	.short	0x0000
        /*0064*/ 	.byte	0x00, 0xf5, 0x21, 0x00


	//----- nvinfo : EIATTR_SPARSE_MMA_MASK
	.align		4
.L_157:
        /*0068*/ 	.byte	0x03, 0x50
        /*006a*/ 	.short	0x0000


	//----- nvinfo : EIATTR_MAXREG_COUNT
	.align		4
        /*006c*/ 	.byte	0x03, 0x1b
        /*006e*/ 	.short	0x00ff


	//----- nvinfo : EIATTR_NUM_BARRIERS
	.align		4
        /*0070*/ 	.byte	0x02, 0x4c
        /*0072*/ 	.byte	0x01
	.zero		1


	//----- nvinfo : EIATTR_MERCURY_ISA_VERSION
	.align		4
        /*0074*/ 	.byte	0x03, 0x5f
        /*0076*/ 	.short	0x0101


	//----- nvinfo : EIATTR_VRC_CTA_INIT_COUNT
	.align		4
        /*0078*/ 	.byte	0x02, 0x4a
	.zero		1
	.zero		1


	//----- nvinfo : EIATTR_EXIT_INSTR_OFFSETS
	.align		4
        /*007c*/ 	.byte	0x04, 0x1c
        /*007e*/ 	.short	(.L_159 - .L_158)


	//   ....[0]....
.L_158:
        /*0080*/ 	.word	0x0000a400


	//   ....[1]....
        /*0084*/ 	.word	0x0000a420


	//----- nvinfo : EIATTR_CBANK_PARAM_SIZE
	.align		4
.L_159:
        /*0088*/ 	.byte	0x03, 0x19
        /*008a*/ 	.short	0x0024


	//----- nvinfo : EIATTR_PARAM_CBANK
	.align		4
        /*008c*/ 	.byte	0x04, 0x0a
        /*008e*/ 	.short	(.L_161 - .L_160)
	.align		4
.L_160:
        /*0090*/ 	.word	index@(.nv.constant0.tropical_maxplus_f64_nn)
        /*0094*/ 	.short	0x0380
        /*0096*/ 	.short	0x0024


	//----- nvinfo : EIATTR_SW_WAR
	.align		4
.L_161:
        /*0098*/ 	.byte	0x04, 0x36
        /*009a*/ 	.short	(.L_163 - .L_162)
.L_162:
        /*009c*/ 	.word	0x00000008
.L_163:


//--------------------- .nv.info.tropical_maxmul_f32_nn --------------------------
	.section	.nv.info.tropical_maxmul_f32_nn,"",@"SHT_CUDA_INFO"
	.sectionflags	@""
	.align	4


	//----- nvinfo : EIATTR_CUDA_API_VERSION
	.align		4
        /*0000*/ 	.byte	0x04, 0x37
        /*0002*/ 	.short	(.L_165 - .L_164)
.L_164:
        /*0004*/ 	.word	0x00000082


	//----- nvinfo : EIATTR_KPARAM_INFO
	.align		4
.L_165:
        /*0008*/ 	.byte	0x04, 0x17
        /*000a*/ 	.short	(.L_167 - .L_166)
.L_166:
        /*000c*/ 	.word	0x00000000
        /*0010*/ 	.short	0x0005
        /*0012*/ 	.short	0x0020
        /*0014*/ 	.byte	0x00, 0xf0, 0x11, 0x00


	//----- nvinfo : EIATTR_KPARAM_INFO
	.align		4
.L_167:
        /*0018*/ 	.byte	0x04, 0x17
        /*001a*/ 	.short	(.L_169 - .L_168)
.L_168:
        /*001c*/ 	.word	0x00000000
        /*0020*/ 	.short	0x0004
        /*0022*/ 	.short	0x001c
        /*0024*/ 	.byte	0x00, 0xf0, 0x11, 0x00


	//----- nvinfo : EIATTR_KPARAM_INFO
	.align		4
.L_169:
        /*0028*/ 	.byte	0x04, 0x17
        /*002a*/ 	.short	(.L_171 - .L_170)
.L_170:
        /*002c*/ 	.word	0x00000000
        /*0030*/ 	.short	0x0003
        /*0032*/ 	.short	0x0018
        /*0034*/ 	.byte	0x00, 0xf0, 0x11, 0x00


	//----- nvinfo : EIATTR_KPARAM_INFO
	.align		4
.L_171:
        /*0038*/ 	.byte	0x04, 0x17
        /*003a*/ 	.short	(.L_173 - .L_172)
.L_172:
        /*003c*/ 	.word	0x00000000
        /*0040*/ 	.short	0x0002
        /*0042*/ 	.short	0x0010
        /*0044*/ 	.byte	0x00, 0xf5, 0x21, 0x00


	//----- nvinfo : EIATTR_KPARAM_INFO
	.align		4
.L_173:
        /*0048*/ 	.byte	0x04, 0x17
        /*004a*/ 	.short	(.L_175 - .L_174)
.L_174:
        /*004c*/ 	.word	0x00000000
        /*0050*/ 	.short	0x0001
        /*0052*/ 	.short	0x0008
        /*0054*/ 	.byte	0x00, 0xf5, 0x21, 0x00


	//----- nvinfo : EIATTR_KPARAM_INFO
	.align		4
.L_175:
        /*0058*/ 	.byte	0x04, 0x17
        /*005a*/ 	.short	(.L_177 - .L_176)
.L_176:
        /*005c*/ 	.word	0x00000000
        /*0060*/ 	.short	0x0000
        /*0062*/ 	.short	0x0000
        /*0064*/ 	.byte	0x00, 0xf5, 0x21, 0x00


	//----- nvinfo : EIATTR_SPARSE_MMA_MASK
	.align		4
.L_177:
        /*0068*/ 	.byte	0x03, 0x50
        /*006a*/ 	.short	0x0000


	//----- nvinfo : EIATTR_MAXREG_COUNT
	.align		4
        /*006c*/ 	.byte	0x03, 0x1b
        /*006e*/ 	.short	0x00ff


	//----- nvinfo : EIATTR_NUM_BARRIERS
	.align		4
        /*0070*/ 	.byte	0x02, 0x4c
        /*0072*/ 	.byte	0x01
	.zero		1


	//----- nvinfo : EIATTR_MERCURY_ISA_VERSION
	.align		4
        /*0074*/ 	.byte	0x03, 0x5f
        /*0076*/ 	.short	0x0101


	//----- nvinfo : EIATTR_VRC_CTA_INIT_COUNT
	.align		4
        /*0078*/ 	.byte	0x02, 0x4a
	.zero		1
	.zero		1


	//----- nvinfo : EIATTR_EXIT_INSTR_OFFSETS
	.align		4
        /*007c*/ 	.byte	0x04, 0x1c
        /*007e*/ 	.short	(.L_179 - .L_178)


	//   ....[0]....
.L_178:
        /*0080*/ 	.word	0x00005750


	//   ....[1]....
        /*0084*/ 	.word	0x00005770


	//----- nvinfo : EIATTR_CBANK_PARAM_SIZE
	.align		4
.L_179:
        /*0088*/ 	.byte	0x03, 0x19
        /*008a*/ 	.short	0x0024


	//----- nvinfo : EIATTR_PARAM_CBANK
	.align		4
        /*008c*/ 	.byte	0x04, 0x0a
        /*008e*/ 	.short	(.L_181 - .L_180)
	.align		4
.L_180:
        /*0090*/ 	.word	index@(.nv.constant0.tropical_maxmul_f32_nn)
        /*0094*/ 	.short	0x0380
        /*0096*/ 	.short	0x0024


	//----- nvinfo : EIATTR_SW_WAR
	.align		4
.L_181:
        /*0098*/ 	.byte	0x04, 0x36
        /*009a*/ 	.short	(.L_183 - .L_182)
.L_182:
        /*009c*/ 	.word	0x00000008
.L_183:


//--------------------- .nv.info.tropical_minplus_f32_nn --------------------------
	.section	.nv.info.tropical_minplus_f32_nn,"",@"SHT_CUDA_INFO"
	.sectionflags	@""
	.align	4


	//----- nvinfo : EIATTR_CUDA_API_VERSION
	.align		4
        /*0000*/ 	.byte	0x04, 0x37
        /*0002*/ 	.short	(.L_185 - .L_184)
.L_184:
        /*0004*/ 	.word	0x00000082


	//----- nvinfo : EIATTR_KPARAM_INFO
	.align		4
.L_185:
        /*0008*/ 	.byte	0x04, 0x17
        /*000a*/ 	.short	(.L_187 - .L_186)
.L_186:
        /*000c*/ 	.word	0x00000000
        /*0010*/ 	.short	0x0005
        /*0012*/ 	.short	0x0020
        /*0014*/ 	.byte	0x00, 0xf0, 0x11, 0x00


	//----- nvinfo : EIATTR_KPARAM_INFO
	.align		4
.L_187:
        /*0018*/ 	.byte	0x04, 0x17
        /*001a*/ 	.short	(.L_189 - .L_188)
.L_188:
        /*001c*/ 	.word	0x00000000
        /*0020*/ 	.short	0x0004
        /*0022*/ 	.short	0x001c
        /*0024*/ 	.byte	0x00, 0xf0, 0x11, 0x00


	//----- nvinfo : EIATTR_KPARAM_INFO
	.align		4
.L_189:
        /*0028*/ 	.byte	0x04, 0x17
        /*002a*/ 	.short	(.L_191 - .L_190)
.L_190:
        /*002c*/ 	.word	0x00000000
        /*0030*/ 	.short	0x0003
        /*0032*/ 	.short	0x0018
        /*0034*/ 	.byte	0x00, 0xf0, 0x11, 0x00


	//----- nvinfo : EIATTR_KPARAM_INFO
	.align		4
.L_191:
        /*0038*/ 	.byte	0x04, 0x17
        /*003a*/ 	.short	(.L_193 - .L_192)
.L_192:
        /*003c*/ 	.word	0x00000000
        /*0040*/ 	.short	0x0002
        /*0042*/ 	.short	0x0010
        /*0044*/ 	.byte	0x00, 0xf5, 0x21, 0x00


	//----- nvinfo : EIATTR_KPARAM_INFO
	.align		4
.L_193:
        /*0048*/ 	.byte	0x04, 0x17
        /*004a*/ 	.short	(.L_195 - .L_194)
.L_194:
        /*004c*/ 	.word	0x00000000
        /*0050*/ 	.short	0x0001
        /*0052*/ 	.short	0x0008
        /*0054*/ 	.byte	0x00, 0xf5, 0x21, 0x00


	//----- nvinfo : EIATTR_KPARAM_INFO
	.align		4
.L_195:
        /*0058*/ 	.byte	0x04, 0x17
        /*005a*/ 	.short	(.L_197 - .L_196)
.L_196:
        /*005c*/ 	.word	0x00000000
        /*0060*/ 	.short	0x0000
        /*0062*/ 	.short	0x0000
        /*0064*/ 	.byte	0x00, 0xf5, 0x21, 0x00


	//----- nvinfo : EIATTR_SPARSE_MMA_MASK
	.align		4
.L_197:
        /*0068*/ 	.byte	0x03, 0x50
        /*006a*/ 	.short	0x0000


	//----- nvinfo : EIATTR_MAXREG_COUNT
	.align		4
        /*006c*/ 	.byte	0x03, 0x1b
        /*006e*/ 	.short	0x00ff


	//----- nvinfo : EIATTR_NUM_BARRIERS
	.align		4
        /*0070*/ 	.byte	0x02, 0x4c
        /*0072*/ 	.byte	0x01
	.zero		1


	//----- nvinfo : EIATTR_MERCURY_ISA_VERSION
	.align		4
        /*0074*/ 	.byte	0x03, 0x5f
        /*0076*/ 	.short	0x0101


	//----- nvinfo : EIATTR_VRC_CTA_INIT_COUNT
	.align		4
        /*0078*/ 	.byte	0x02, 0x4a
	.zero		1
	.zero		1


	//----- nvinfo : EIATTR_EXIT_INSTR_OFFSETS
	.align		4
        /*007c*/ 	.byte	0x04, 0x1c
        /*007e*/ 	.short	(.L_199 - .L_198)


	//   ....[0]....
.L_198:
        /*0080*/ 	.word	0x000057f0


	//   ....[1]....
        /*0084*/ 	.word	0x00005810


	//----- nvinfo : EIATTR_CBANK_PARAM_SIZE
	.align		4
.L_199:
        /*0088*/ 	.byte	0x03, 0x19
        /*008a*/ 	.short	0x0024


	//----- nvinfo : EIATTR_PARAM_CBANK
	.align		4
        /*008c*/ 	.byte	0x04, 0x0a
        /*008e*/ 	.short	(.L_201 - .L_200)
	.align		4
.L_200:
        /*0090*/ 	.word	index@(.nv.constant0.tropical_minplus_f32_nn)
        /*0094*/ 	.short	0x0380
        /*0096*/ 	.short	0x0024


	//----- nvinfo : EIATTR_SW_WAR
	.align		4
.L_201:
        /*0098*/ 	.byte	0x04, 0x36
        /*009a*/ 	.short	(.L_203 - .L_202)
.L_202:
        /*009c*/ 	.word	0x00000008
.L_203:


//--------------------- .nv.info.tropical_maxplus_f32_nn --------------------------
	.section	.nv.info.tropical_maxplus_f32_nn,"",@"SHT_CUDA_INFO"
	.sectionflags	@""
	.align	4


	//----- nvinfo : EIATTR_CUDA_API_VERSION
	.align		4
        /*0000*/ 	.byte	0x04, 0x37
        /*0002*/ 	.short	(.L_205 - .L_204)
.L_204:
        /*0004*/ 	.word	0x00000082


	//----- nvinfo : EIATTR_KPARAM_INFO
	.align		4
.L_205:
        /*0008*/ 	.byte	0x04, 0x17
        /*000a*/ 	.short	(.L_207 - .L_206)
.L_206:
        /*000c*/ 	.word	0x00000000
        /*0010*/ 	.short	0x0005
        /*0012*/ 	.short	0x0020
        /*0014*/ 	.byte	0x00, 0xf0, 0x11, 0x00


	//----- nvinfo : EIATTR_KPARAM_INFO
	.align		4
.L_207:
        /*0018*/ 	.byte	0x04, 0x17
        /*001a*/ 	.short	(.L_209 - .L_208)
.L_208:
        /*001c*/ 	.word	0x00000000
        /*0020*/ 	.short	0x0004
        /*0022*/ 	.short	0x001c
        /*0024*/ 	.byte	0x00, 0xf0, 0x11, 0x00


	//----- nvinfo : EIATTR_KPARAM_INFO
	.align		4
.L_209:
        /*0028*/ 	.byte	0x04, 0x17
        /*002a*/ 	.short	(.L_211 - .L_210)
.L_210:
        /*002c*/ 	.word	0x00000000
        /*0030*/ 	.short	0x0003
        /*0032*/ 	.short	0x0018
        /*0034*/ 	.byte	0x00, 0xf0, 0x11, 0x00


	//----- nvinfo : EIATTR_KPARAM_INFO
	.align		4
.L_211:
        /*0038*/ 	.byte	0x04, 0x17
        /*003a*/ 	.short	(.L_213 - .L_212)
.L_212:
        /*003c*/ 	.word	0x00000000
        /*0040*/ 	.short	0x0002
        /*0042*/ 	.short	0x0010
        /*0044*/ 	.byte	0x00, 0xf5, 0x21, 0x00


	//----- nvinfo : EIATTR_KPARAM_INFO
	.align		4
.L_213:
        /*0048*/ 	.byte	0x04, 0x17
        /*004a*/ 	.short	(.L_215 - .L_214)
.L_214:
        /*004c*/ 	.word	0x00000000
        /*0050*/ 	.short	0x0001
        /*0052*/ 	.short	0x0008
        /*0054*/ 	.byte	0x00, 0xf5, 0x21, 0x00


	//----- nvinfo : EIATTR_KPARAM_INFO
	.align		4
.L_215:
        /*0058*/ 	.byte	0x04, 0x17
        /*005a*/ 	.short	(.L_217 - .L_216)
.L_216:
        /*005c*/ 	.word	0x00000000
        /*0060*/ 	.short	0x0000
        /*0062*/ 	.short	0x0000
        /*0064*/ 	.byte	0x00, 0xf5, 0x21, 0x00


	//----- nvinfo : EIATTR_SPARSE_MMA_MASK
	.align		4
.L_217:
        /*0068*/ 	.byte	0x03, 0x50
        /*006a*/ 	.short	0x0000


	//----- nvinfo : EIATTR_MAXREG_COUNT
	.align		4
        /*006c*/ 	.byte	0x03, 0x1b
        /*006e*/ 	.short	0x00ff


	//----- nvinfo : EIATTR_NUM_BARRIERS
	.align		4
        /*0070*/ 	.byte	0x02, 0x4c
        /*0072*/ 	.byte	0x01
	.zero		1


	//----- nvinfo : EIATTR_MERCURY_ISA_VERSION
	.align		4
        /*0074*/ 	.byte	0x03, 0x5f
        /*0076*/ 	.short	0x0101


	//----- nvinfo : EIATTR_VRC_CTA_INIT_COUNT
	.align		4
        /*0078*/ 	.byte	0x02, 0x4a
	.zero		1
	.zero		1


	//----- nvinfo : EIATTR_EXIT_INSTR_OFFSETS
	.align		4
        /*007c*/ 	.byte	0x04, 0x1c
        /*007e*/ 	.short	(.L_219 - .L_218)


	//   ....[0]....
.L_218:
        /*0080*/ 	.word	0x000057f0


	//   ....[1]....
        /*0084*/ 	.word	0x00005810


	//----- nvinfo : EIATTR_CBANK_PARAM_SIZE
	.align		4
.L_219:
        /*0088*/ 	.byte	0x03, 0x19
        /*008a*/ 	.short	0x0024


	//----- nvinfo : EIATTR_PARAM_CBANK
	.align		4
        /*008c*/ 	.byte	0x04, 0x0a
        /*008e*/ 	.short	(.L_221 - .L_220)
	.align		4
.L_220:
        /*0090*/ 	.word	index@(.nv.constant0.tropical_maxplus_f32_nn)
        /*0094*/ 	.short	0x0380
        /*0096*/ 	.short	0x0024


	//----- nvinfo : EIATTR_SW_WAR
	.align		4
.L_221:
        /*0098*/ 	.byte	0x04, 0x36
        /*009a*/ 	.short	(.L_223 - .L_222)
.L_222:
        /*009c*/ 	.word	0x00000008
.L_223:


//--------------------- .nv.callgraph             --------------------------
	.section	.nv.callgraph,"",@"SHT_CUDA_CALLGRAPH"
	.align	4
	.sectionentsize	8
	.align		4
        /*0000*/ 	.word	0x00000000
	.align		4
        /*0004*/ 	.word	0xffffffff
	.align		4
        /*0008*/ 	.word	0x00000000
	.align		4
        /*000c*/ 	.word	0xfffffffe
	.align		4
        /*0010*/ 	.word	0x00000000
	.align		4
        /*0014*/ 	.word	0xfffffffd
	.align		4
        /*0018*/ 	.word	0x00000000
	.align		4
        /*001c*/ 	.word	0xfffffffc


//--------------------- .text.tropical_minplus_f64_nn_with_argmax --------------------------
	.section	.text.tropical_minplus_f64_nn_with_argmax,"ax",@progbits
	.align	128
        .global         tropical_minplus_f64_nn_with_argmax
        .type           tropical_minplus_f64_nn_with_argmax,@function
        .size           tropical_minplus_f64_nn_with_argmax,(.L_x_112 - tropical_minplus_f64_nn_with_argmax)
        .other          tropical_minplus_f64_nn_with_argmax,@"STO_CUDA_ENTRY STV_DEFAULT"
tropical_minplus_f64_nn_with_argmax:
.text.tropical_minplus_f64_nn_with_argmax:
[----:B------:R-:W-:Y:S01]  /*0000*/  LDC R1, c[0x0][0x37c] ;  /* 0x0000df00ff017b82 */ /* 0x000fe20000000800 */
[----:B------:R-:W0:Y:S07]  /*0010*/  LDCU UR6, c[0x0][0x3a0] ;  /* 0x00007400ff0677ac */ /* 0x000e2e0008000800 */
[----:B------:R-:W1:Y:S01]  /*0020*/  S2UR UR8, SR_CTAID.X ;  /* 0x00000000000879c3 */ /* 0x000e620000002500 */
[----:B------:R-:W2:Y:S01]  /*0030*/  S2R R3, SR_TID.X ;  /* 0x0000000000037919 */ /* 0x000ea20000002100 */
[----:B------:R-:W-:Y:S01]  /*0040*/  IMAD.MOV.U32 R73, RZ, RZ, RZ ;  /* 0x000000ffff497224 */ /* 0x000fe200078e00ff */
[----:B------:R-:W3:Y:S01]  /*0050*/  LDCU.64 UR10, c[0x0][0x358] ;  /* 0x00006b00ff0a77ac */ /* 0x000ee20008000a00 */
[----:B------:R-:W-:-:S02]  /*0060*/  IMAD.MOV.U32 R77, RZ, RZ, RZ ;  /* 0x000000ffff4d7224 */ /* 0x000fc400078e00ff */
[----:B------:R-:W-:Y:S02]  /*0070*/  IMAD.MOV.U32 R89, RZ, RZ, RZ ;  /* 0x000000ffff597224 */ /* 0x000fe400078e00ff */
[----:B------:R-:W-:Y:S02]  /*0080*/  IMAD.MOV.U32 R99, RZ, RZ, RZ ;  /* 0x000000ffff637224 */ /* 0x000fe400078e00ff */
[----:B------:R-:W-:Y:S02]  /*0090*/  IMAD.MOV.U32 R75, RZ, RZ, RZ ;  /* 0x000000ffff4b7224 */ /* 0x000fe400078e00ff */
[----:B------:R-:W-:Y:S02]  /*00a0*/  IMAD.MOV.U32 R79, RZ, RZ, RZ ;  /* 0x000000ffff4f7224 */ /* 0x000fe400078e00ff */
[----:B------:R-:W-:Y:S02]  /*00b0*/  IMAD.MOV.U32 R81, RZ, RZ, RZ ;  /* 0x000000ffff517224 */ /* 0x000fe400078e00ff */
[----:B------:R-:W-:Y:S01]  /*00c0*/  IMAD.MOV.U32 R101, RZ, RZ, RZ ;  /* 0x000000ffff657224 */ /* 0x000fe200078e00ff */
[----:B0-----:R-:W-:Y:S01]  /*00d0*/  UIADD3 UR4, UPT, UPT, UR6, 0x1f, URZ ;  /* 0x0000001f06047890 */ /* 0x001fe2000fffe0ff */
[----:B------:R-:W-:-:S02]  /*00e0*/  IMAD.MOV.U32 R39, RZ, RZ, RZ ;  /* 0x000000ffff277224 */ /* 0x000fc400078e00ff */
[----:B------:R-:W-:Y:S01]  /*00f0*/  IMAD.MOV.U32 R61, RZ, RZ, RZ ;  /* 0x000000ffff3d7224 */ /* 0x000fe200078e00ff */
[----:B------:R-:W-:Y:S01]  /*0100*/  USHF.R.S32.HI UR5, URZ, 0x1f, UR4 ;  /* 0x0000001fff057899 */ /* 0x000fe20008011404 */
[----:B------:R-:W-:Y:S02]  /*0110*/  IMAD.MOV.U32 R85, RZ, RZ, RZ ;  /* 0x000000ffff557224 */ /* 0x000fe400078e00ff */
[----:B------:R-:W-:Y:S01]  /*0120*/  IMAD.MOV.U32 R95, RZ, RZ, RZ ;  /* 0x000000ffff5f7224 */ /* 0x000fe200078e00ff */
[----:B------:R-:W-:Y:S01]  /*0130*/  ULEA.HI UR5, UR5, UR4, URZ, 0x5 ;  /* 0x0000000405057291 */ /* 0x000fe2000f8f28ff */
[----:B------:R-:W-:Y:S02]  /*0140*/  IMAD.MOV.U32 R69, RZ, RZ, RZ ;  /* 0x000000ffff457224 */ /* 0x000fe400078e00ff */
[----:B------:R-:W-:Y:S01]  /*0150*/  UMOV UR4, URZ ;  /* 0x000000ff00047c82 */ /* 0x000fe20008000000 */
[----:B------:R-:W-:Y:S01]  /*0160*/  USHF.R.S32.HI UR7, URZ, 0x5, UR5 ;  /* 0x00000005ff077899 */ /* 0x000fe20008011405 */
[----:B------:R-:W-:-:S02]  /*0170*/  IMAD.MOV.U32 R65, RZ, RZ, RZ ;  /* 0x000000ffff417224 */ /* 0x000fc400078e00ff */
[----:B------:R-:W-:Y:S01]  /*0180*/  IMAD.MOV.U32 R87, RZ, RZ, RZ ;  /* 0x000000ffff577224 */ /* 0x000fe200078e00ff */
[----:B------:R-:W-:Y:S01]  /*0190*/  UIADD3 UR9, UPT, UPT, URZ, -UR7, URZ ;  /* 0x80000007ff097290 */ /* 0x000fe2000fffe0ff */
[----:B------:R-:W-:Y:S01]  /*01a0*/  IMAD.MOV.U32 R59, RZ, RZ, RZ ;  /* 0x000000ffff3b7224 */ /* 0x000fe200078e00ff */
[----:B------:R-:W-:Y:S01]  /*01b0*/  UISETP.NE.U32.AND UP2, UPT, UR7, URZ, UPT ;  /* 0x000000ff0700728c */ /* 0x000fe2000bf45070 */
[----:B------:R-:W-:Y:S02]  /*01c0*/  IMAD.MOV.U32 R36, RZ, RZ, 0x0 ;  /* 0x00000000ff247424 */ /* 0x000fe400078e00ff */
[----:B------:R-:W0:Y:S01]  /*01d0*/  I2F.U32.RP R0, UR7 ;  /* 0x0000000700007d06 */ /* 0x000e220008209000 */
[----:B------:R-:W-:Y:S02]  /*01e0*/  IMAD.MOV.U32 R37, RZ, RZ, 0x7ff00000 ;  /* 0x7ff00000ff257424 */ /* 0x000fe400078e00ff */
[----:B------:R-:W-:Y:S02]  /*01f0*/  IMAD.MOV.U32 R48, RZ, RZ, 0x0 ;  /* 0x00000000ff307424 */ /* 0x000fe400078e00ff */
[----:B------:R-:W-:-:S02]  /*0200*/  IMAD.MOV.U32 R49, RZ, RZ, 0x7ff00000 ;  /* 0x7ff00000ff317424 */ /* 0x000fc400078e00ff */
[----:B------:R-:W-:Y:S02]  /*0210*/  IMAD.MOV.U32 R70, RZ, RZ, 0x0 ;  /* 0x00000000ff467424 */ /* 0x000fe400078e00ff */
[----:B------:R-:W-:Y:S02]  /*0220*/  IMAD.MOV.U32 R71, RZ, RZ, 0x7ff00000 ;  /* 0x7ff00000ff477424 */ /* 0x000fe400078e00ff */
[----:B------:R-:W-:Y:S02]  /*0230*/  IMAD.MOV.U32 R56, RZ, RZ, 0x0 ;  /* 0x00000000ff387424 */ /* 0x000fe400078e00ff */
[----:B------:R-:W-:Y:S01]  /*0240*/  IMAD.MOV.U32 R57, RZ, RZ, 0x7ff00000 ;  /* 0x7ff00000ff397424 */ /* 0x000fe200078e00ff */
[----:B0-----:R-:W0:Y:S01]  /*0250*/  MUFU.RCP R0, R0 ;  /* 0x0000000000007308 */ /* 0x001e220000001000 */
[----:B------:R-:W-:Y:S02]  /*0260*/  IMAD.MOV.U32 R102, RZ, RZ, 0x0 ;  /* 0x00000000ff667424 */ /* 0x000fe400078e00ff */
[----:B------:R-:W-:-:S02]  /*0270*/  IMAD.MOV.U32 R103, RZ, RZ, 0x7ff00000 ;  /* 0x7ff00000ff677424 */ /* 0x000fc400078e00ff */
[----:B------:R-:W-:Y:S02]  /*0280*/  IMAD.MOV.U32 R50, RZ, RZ, 0x0 ;  /* 0x00000000ff327424 */ /* 0x000fe400078e00ff */
[----:B------:R-:W-:Y:S02]  /*0290*/  IMAD.MOV.U32 R51, RZ, RZ, 0x7ff00000 ;  /* 0x7ff00000ff337424 */ /* 0x000fe400078e00ff */
[----:B------:R-:W-:Y:S02]  /*02a0*/  IMAD.MOV.U32 R92, RZ, RZ, 0x0 ;  /* 0x00000000ff5c7424 */ /* 0x000fe400078e00ff */
[----:B------:R-:W-:Y:S02]  /*02b0*/  IMAD.MOV.U32 R93, RZ, RZ, 0x7ff00000 ;  /* 0x7ff00000ff5d7424 */ /* 0x000fe400078e00ff */
[----:B------:R-:W-:Y:S02]  /*02c0*/  IMAD.MOV.U32 R34, RZ, RZ, 0x0 ;  /* 0x00000000ff227424 */ /* 0x000fe400078e00ff */
[----:B------:R-:W-:-:S02]  /*02d0*/  IMAD.MOV.U32 R35, RZ, RZ, 0x7ff00000 ;  /* 0x7ff00000ff237424 */ /* 0x000fc400078e00ff */
[----:B0-----:R-:W-:Y:S02]  /*02e0*/  VIADD R2, R0, 0xffffffe ;  /* 0x0ffffffe00027836 */ /* 0x001fe40000000000 */
[----:B------:R-:W-:Y:S02]  /*02f0*/  IMAD.MOV.U32 R62, RZ, RZ, 0x0 ;  /* 0x00000000ff3e7424 */ /* 0x000fe400078e00ff */
[----:B------:R-:W-:Y:S02]  /*0300*/  IMAD.MOV.U32 R63, RZ, RZ, 0x7ff00000 ;  /* 0x7ff00000ff3f7424 */ /* 0x000fe400078e00ff */
[----:B------:R-:W0:Y:S01]  /*0310*/  F2I.FTZ.U32.TRUNC.NTZ R2, R2 ;  /* 0x0000000200027305 */ /* 0x000e22000021f000 */
[----:B------:R-:W-:Y:S02]  /*0320*/  IMAD.MOV.U32 R90, RZ, RZ, 0x0 ;  /* 0x00000000ff5a7424 */ /* 0x000fe400078e00ff */
[----:B------:R-:W-:Y:S02]  /*0330*/  IMAD.MOV.U32 R91, RZ, RZ, 0x7ff00000 ;  /* 0x7ff00000ff5b7424 */ /* 0x000fe400078e00ff */
[----:B------:R-:W-:-:S02]  /*0340*/  IMAD.MOV.U32 R40, RZ, RZ, 0x0 ;  /* 0x00000000ff287424 */ /* 0x000fc400078e00ff */
[----:B------:R-:W-:Y:S02]  /*0350*/  IMAD.MOV.U32 R41, RZ, RZ, 0x7ff00000 ;  /* 0x7ff00000ff297424 */ /* 0x000fe400078e00ff */
[----:B------:R-:W-:Y:S02]  /*0360*/  IMAD.MOV.U32 R32, RZ, RZ, 0x0 ;  /* 0x00000000ff207424 */ /* 0x000fe400078e00ff */
[----:B------:R-:W-:Y:S02]  /*0370*/  IMAD.MOV.U32 R33, RZ, RZ, 0x7ff00000 ;  /* 0x7ff00000ff217424 */ /* 0x000fe400078e00ff */
[----:B------:R-:W-:Y:S01]  /*0380*/  IMAD.MOV.U32 R66, RZ, RZ, 0x0 ;  /* 0x00000000ff427424 */ /* 0x000fe200078e00ff */
[----:B0-----:R-:W-:Y:S01]  /*0390*/  R2UR UR5, R2 ;  /* 0x00000000020572ca */ /* 0x001fe200000e0000 */
[----:B------:R-:W-:Y:S01]  /*03a0*/  IMAD.MOV.U32 R67, RZ, RZ, 0x7ff00000 ;  /* 0x7ff00000ff437424 */ /* 0x000fe200078e00ff */
[----:B------:R-:W2:Y:S01]  /*03b0*/  S2R R2, SR_TID.Y ;  /* 0x0000000000027919 */ /* 0x000ea20000002200 */
[----:B------:R-:W-:-:S02]  /*03c0*/  IMAD.MOV.U32 R82, RZ, RZ, 0x0 ;  /* 0x00000000ff527424 */ /* 0x000fc400078e00ff */
[----:B------:R-:W-:Y:S02]  /*03d0*/  IMAD.MOV.U32 R83, RZ, RZ, 0x7ff00000 ;  /* 0x7ff00000ff537424 */ /* 0x000fe400078e00ff */
[----:B------:R-:W-:Y:S02]  /*03e0*/  IMAD.MOV.U32 R14, RZ, RZ, 0x0 ;  /* 0x00000000ff0e7424 */ /* 0x000fe400078e00ff */
[----:B------:R-:W-:Y:S02]  /*03f0*/  IMAD.MOV.U32 R15, RZ, RZ, 0x7ff00000 ;  /* 0x7ff00000ff0f7424 */ /* 0x000fe400078e00ff */
[----:B------:R-:W-:Y:S02]  /*0400*/  IMAD.MOV.U32 R12, RZ, RZ, 0x0 ;  /* 0x00000000ff0c7424 */ /* 0x000fe400078e00ff */
[----:B------:R-:W-:Y:S01]  /*0410*/  UIMAD UR9, UR9, UR5, URZ ;  /* 0x00000005090972a4 */ /* 0x000fe2000f8e02ff */
[----:B------:R-:W-:-:S03]  /*0420*/  IMAD.MOV.U32 R13, RZ, RZ, 0x7ff00000 ;  /* 0x7ff00000ff0d7424 */ /* 0x000fc600078e00ff */
[----:B------:R-:W-:-:S04]  /*0430*/  UIMAD.WIDE.U32 UR4, UR5, UR9, UR4 ;  /* 0x00000009050472a5 */ /* 0x000fc8000f8e0004 */
[----:B-1----:R-:W-:-:S03]  /*0440*/  UIMAD.WIDE.U32 UR4, UR5, UR8, URZ ;  /* 0x00000008050472a5 */ /* 0x002fc6000f8e00ff */
[----:B------:R-:W0:Y:S01]  /*0450*/  LDCU UR9, c[0x0][0x3a8] ;  /* 0x00007500ff0977ac */ /* 0x000e220008000800 */
[----:B------:R-:W-:-:S04]  /*0460*/  UIADD3 UR4, UPT, UPT, -UR5, URZ, URZ ;  /* 0x000000ff05047290 */ /* 0x000fc8000fffe1ff */
[----:B------:R-:W-:Y:S01]  /*0470*/  UIMAD UR4, UR7, UR4, UR8 ;  /* 0x00000004070472a4 */ /* 0x000fe2000f8e0208 */
[----:B--2---:R-:W-:-:S03]  /*0480*/  IMAD R29, R2, 0x8, R3 ;  /* 0x00000008021d7824 */ /* 0x004fc600078e0203 */
[----:B------:R-:W-:-:S11]  /*0490*/  UISETP.GE.U32.AND UP0, UPT, UR4, UR7, UPT ;  /* 0x000000070400728c */ /* 0x000fd6000bf06070 */
[----:B------:R-:W-:Y:S02]  /*04a0*/  @UP0 UIADD3 UR4, UPT, UPT, -UR7, UR4, URZ ;  /* 0x0000000407040290 */ /* 0x000fe4000fffe1ff */
[----:B------:R-:W-:Y:S02]  /*04b0*/  @UP0 UIADD3 UR5, UPT, UPT, UR5, 0x1, URZ ;  /* 0x0000000105050890 */ /* 0x000fe4000fffe0ff */
[----:B------:R-:W-:Y:S02]  /*04c0*/  UISETP.GE.U32.AND UP1, UPT, UR4, UR7, UPT ;  /* 0x000000070400728c */ /* 0x000fe4000bf26070 */
[----:B0-----:R-:W-:-:S09]  /*04d0*/  UISETP.GE.AND UP0, UPT, UR9, 0x1, UPT ;  /* 0x000000010900788c */ /* 0x001fd2000bf06270 */
[----:B------:R-:W-:Y:S02]  /*04e0*/  @UP1 UIADD3 UR5, UPT, UPT, UR5, 0x1, URZ ;  /* 0x0000000105051890 */ /* 0x000fe4000fffe0ff */
[----:B------:R-:W-:-:S04]  /*04f0*/  @!UP2 ULOP3.LUT UR5, URZ, UR7, URZ, 0x33, !UPT ;  /* 0x00000007ff05a292 */ /* 0x000fc8000f8e33ff */
[----:B------:R-:W-:-:S04]  /*0500*/  UIADD3 UR4, UPT, UPT, -UR5, URZ, URZ ;  /* 0x000000ff05047290 */ /* 0x000fc8000fffe1ff */
[----:B------:R-:W-:Y:S01]  /*0510*/  UIMAD UR7, UR7, UR4, UR8 ;  /* 0x00000004070772a4 */ /* 0x000fe2000f8e0208 */
[----:B---3--:R-:W-:Y:S11]  /*0520*/  BRA.U !UP0, `(.L_x_0) ;  /* 0x0000006108a47547 */ /* 0x008ff6000b800000 */
[----:B------:R-:W-:Y:S01]  /*0530*/  LOP3.LUT R7, R29, 0x1f, RZ, 0xc0, !PT ;  /* 0x0000001f1d077812 */ /* 0x000fe200078ec0ff */
[----:B------:R-:W-:Y:S01]  /*0540*/  IMAD.U32 R0, RZ, RZ, UR7 ;  /* 0x00000007ff007e24 */ /* 0x000fe2000f8e00ff */
[----:B------:R-:W0:Y:S01]  /*0550*/  LDCU UR13, c[0x0][0x3a8] ;  /* 0x00007500ff0d77ac */ /* 0x000e220008000800 */
[----:B------:R-:W-:Y:S02]  /*0560*/  IMAD.MOV.U32 R73, RZ, RZ, RZ ;  /* 0x000000ffff497224 */ /* 0x000fe400078e00ff */
[----:B------:R-:W-:Y:S01]  /*0570*/  IMAD R7, R0, 0x20, R7 ;  /* 0x0000002000077824 */ /* 0x000fe200078e0207 */
[----:B------:R-:W1:Y:S01]  /*0580*/  LDCU UR6, c[0x0][0x3a0] ;  /* 0x00007400ff0677ac */ /* 0x000e620008000800 */
[----:B------:R-:W-:Y:S02]  /*0590*/  IMAD.MOV.U32 R4, RZ, RZ, RZ ;  /* 0x000000ffff047224 */ /* 0x000fe400078e00ff */
[----:B------:R-:W-:Y:S01]  /*05a0*/  IMAD.MOV.U32 R36, RZ, RZ, 0x0 ;  /* 0x00000000ff247424 */ /* 0x000fe200078e00ff */
[----:B------:R-:W2:Y:S01]  /*05b0*/  LDCU UR12, c[0x0][0x3a4] ;  /* 0x00007480ff0c77ac */ /* 0x000ea20008000800 */
[----:B------:R-:W-:-:S07]  /*05c0*/  IMAD.MOV.U32 R37, RZ, RZ, 0x7ff00000 ;  /* 0x7ff00000ff257424 */ /* 0x000fce00078e00ff */
.L_x_1:
[----:B------:R-:W-:Y:S01]  /*05d0*/  LEA.HI R24, R29, R4, RZ, 0x1b ;  /* 0x000000041d187211 */ /* 0x000fe200078fd8ff */
[----:B------:R-:W-:Y:S01]  /*05e0*/  IMAD.MOV.U32 R104, RZ, RZ, 0x0 ;  /* 0x00000000ff687424 */ /* 0x000fe200078e00ff */
[C---:B-1----:R-:W-:Y:S01]  /*05f0*/  ISETP.GE.AND P0, PT, R7.reuse, UR6, PT ;  /* 0x0000000607007c0c */ /* 0x042fe2000bf06270 */
[----:B------:R-:W-:Y:S01]  /*0600*/  IMAD.MOV.U32 R105, RZ, RZ, 0x7ff00000 ;  /* 0x7ff00000ff697424 */ /* 0x000fe200078e00ff */
[C---:B0-----:R-:W-:Y:S01]  /*0610*/  ISETP.GE.AND P5, PT, R24.reuse, UR13, PT ;  /* 0x0000000d18007c0c */ /* 0x041fe2000bfa6270 */
[C---:B------:R-:W-:Y:S02]  /*0620*/  VIADD R8, R24.reuse, 0x4 ;  /* 0x0000000418087836 */ /* 0x040fe40000000000 */
[C---:B------:R-:W-:Y:S01]  /*0630*/  VIADD R0, R24.reuse, 0x2 ;  /* 0x0000000218007836 */ /* 0x040fe20000000000 */
[----:B------:R-:W-:Y:S01]  /*0640*/  ISETP.LT.AND P5, PT, R7, UR6, !P5 ;  /* 0x0000000607007c0c */ /* 0x000fe2000efa1270 */
[----:B------:R-:W-:Y:S01]  /*0650*/  VIADD R26, R24, 0x6 ;  /* 0x00000006181a7836 */ /* 0x000fe20000000000 */
[----:B------:R-:W-:Y:S01]  /*0660*/  ISETP.GE.OR P6, PT, R8, UR13, P0 ;  /* 0x0000000d08007c0c */ /* 0x000fe200087c6670 */
[----:B------:R-:W-:Y:S01]  /*0670*/  VIADD R6, R24, 0xa ;  /* 0x0000000a18067836 */ /* 0x000fe20000000000 */
[----:B------:R-:W-:Y:S01]  /*0680*/  ISETP.GE.OR P1, PT, R0, UR13, P0 ;  /* 0x0000000d00007c0c */ /* 0x000fe20008726670 */
[----:B------:R-:W-:Y:S01]  /*0690*/  VIADD R22, R24, 0xc ;  /* 0x0000000c18167836 */ /* 0x000fe20000000000 */
[----:B------:R-:W-:Y:S01]  /*06a0*/  ISETP.GE.OR P2, PT, R26, UR13, P0 ;  /* 0x0000000d1a007c0c */ /* 0x000fe20008746670 */
[----:B------:R-:W-:Y:S01]  /*06b0*/  VIADD R28, R24, 0x8 ;  /* 0x00000008181c7836 */ /* 0x000fe20000000000 */
[----:B------:R-:W-:-:S04]  /*06c0*/  ISETP.GE.OR P4, PT, R6, UR13, P0 ;  /* 0x0000000d06007c0c */ /* 0x000fc80008786670 */
[----:B------:R-:W-:Y:S01]  /*06d0*/  ISETP.GE.OR P3, PT, R28, UR13, P0 ;  /* 0x0000000d1c007c0c */ /* 0x000fe20008766670 */
[----:B------:R-:W0:Y:S01]  /*06e0*/  @P5 LDC.64 R16, c[0x0][0x380] ;  /* 0x0000e000ff105b82 */ /* 0x000e220000000a00 */
[--C-:B------:R-:W-:Y:S02]  /*06f0*/  @P5 IMAD R5, R24, UR6, R7.reuse ;  /* 0x0000000618055c24 */ /* 0x100fe4000f8e0207 */
[----:B------:R-:W-:-:S05]  /*0700*/  @!P6 IMAD R9, R8, UR6, R7 ;  /* 0x000000060809ec24 */ /* 0x000fca000f8e0207 */
[----:B------:R-:W1:Y:S08]  /*0710*/  @!P6 LDC.64 R20, c[0x0][0x380] ;  /* 0x0000e000ff14eb82 */ /* 0x000e700000000a00 */
[----:B------:R-:W3:Y:S01]  /*0720*/  @!P1 LDC.64 R2, c[0x0][0x380] ;  /* 0x0000e000ff029b82 */ /* 0x000ee20000000a00 */
[----:B0-----:R-:W-:-:S07]  /*0730*/  @P5 IMAD.WIDE R16, R5, 0x8, R16 ;  /* 0x0000000805105825 */ /* 0x001fce00078e0210 */
[----:B------:R-:W0:Y:S01]  /*0740*/  @!P2 LDC.64 R18, c[0x0][0x380] ;  /* 0x0000e000ff12ab82 */ /* 0x000e220000000a00 */
[----:B------:R-:W-:Y:S01]  /*0750*/  @!P1 IMAD R5, R0, UR6, R7 ;  /* 0x0000000600059c24 */ /* 0x000fe2000f8e0207 */
[----:B------:R4:W5:Y:S01]  /*0760*/  @P5 LDG.E.64.CONSTANT R104, desc[UR10][R16.64] ;  /* 0x0000000a10685981 */ /* 0x000962000c1e9b00 */
[----:B------:R-:W-:Y:S01]  /*0770*/  ISETP.GE.OR P5, PT, R22, UR13, P0 ;  /* 0x0000000d16007c0c */ /* 0x000fe200087a6670 */
[----:B-1----:R-:W-:Y:S01]  /*0780*/  @!P6 IMAD.WIDE R20, R9, 0x8, R20 ;  /* 0x000000080914e825 */ /* 0x002fe200078e0214 */
[----:B------:R-:W-:-:S03]  /*0790*/  LOP3.LUT R27, R29, 0xf, RZ, 0xc0, !PT ;  /* 0x0000000f1d1b7812 */ /* 0x000fc600078ec0ff */
[----:B------:R-:W1:Y:S01]  /*07a0*/  @!P4 LDC.64 R8, c[0x0][0x380] ;  /* 0x0000e000ff08cb82 */ /* 0x000e620000000a00 */
[----:B------:R-:W-:Y:S02]  /*07b0*/  VIADD R24, R24, 0xe ;  /* 0x0000000e18187836 */ /* 0x000fe40000000000 */
[----:B------:R-:W-:Y:S02]  /*07c0*/  IMAD.U32 R0, RZ, RZ, UR5 ;  /* 0x00000005ff007e24 */ /* 0x000fe4000f8e00ff */
[----:B---3--:R-:W-:Y:S01]  /*07d0*/  @!P1 IMAD.WIDE R2, R5, 0x8, R2 ;  /* 0x0000000805029825 */ /* 0x008fe200078e0202 */
[----:B------:R-:W-:Y:S02]  /*07e0*/  SHF.R.U32.HI R5, RZ, 0x4, R29 ;  /* 0x00000004ff057819 */ /* 0x000fe4000001161d */
[----:B------:R-:W3:Y:S01]  /*07f0*/  @!P3 LDC.64 R10, c[0x0][0x380] ;  /* 0x0000e000ff0abb82 */ /* 0x000ee20000000a00 */
[----:B------:R-:W-:Y:S01]  /*0800*/  ISETP.GE.OR P0, PT, R24, UR13, P0 ;  /* 0x0000000d18007c0c */ /* 0x000fe20008706670 */
[----:B------:R-:W-:-:S02]  /*0810*/  IMAD.MOV.U32 R96, RZ, RZ, 0x0 ;  /* 0x00000000ff607424 */ /* 0x000fc400078e00ff */
[----:B------:R-:W-:-:S04]  /*0820*/  IMAD.MOV.U32 R97, RZ, RZ, 0x7ff00000 ;  /* 0x7ff00000ff617424 */ /* 0x000fc800078e00ff */
[----:B----4-:R-:W4:Y:S01]  /*0830*/  @!P5 LDC.64 R16, c[0x0][0x380] ;  /* 0x0000e000ff10db82 */ /* 0x010f220000000a00 */
[----:B------:R-:W-:Y:S01]  /*0840*/  IMAD.MOV.U32 R46, RZ, RZ, 0x0 ;  /* 0x00000000ff2e7424 */ /* 0x000fe200078e00ff */
[----:B------:R2:W5:Y:S01]  /*0850*/  @!P1 LDG.E.64.CONSTANT R96, desc[UR10][R2.64] ;  /* 0x0000000a02609981 */ /* 0x000562000c1e9b00 */
[----:B------:R-:W-:Y:S02]  /*0860*/  IMAD.MOV.U32 R47, RZ, RZ, 0x7ff00000 ;  /* 0x7ff00000ff2f7424 */ /* 0x000fe400078e00ff */
[----:B------:R-:W-:Y:S02]  /*0870*/  IMAD R5, R0, 0x20, R5 ;  /* 0x0000002000057824 */ /* 0x000fe400078e0205 */
[----:B------:R-:W-:Y:S02]  /*0880*/  @!P2 IMAD R23, R26, UR6, R7 ;  /* 0x000000061a17ac24 */ /* 0x000fe4000f8e0207 */
[----:B------:R-:W-:Y:S01]  /*0890*/  IMAD.IADD R0, R27, 0x1, R4 ;  /* 0x000000011b007824 */ /* 0x000fe200078e0204 */
[----:B------:R0:W5:Y:S01]  /*08a0*/  @!P6 LDG.E.64.CONSTANT R46, desc[UR10][R20.64] ;  /* 0x0000000a142ee981 */ /* 0x000162000c1e9b00 */
[----:B------:R-:W-:Y:S01]  /*08b0*/  IMAD.MOV.U32 R44, RZ, RZ, 0x0 ;  /* 0x00000000ff2c7424 */ /* 0x000fe200078e00ff */
[----:B--2---:R-:W2:Y:S01]  /*08c0*/  @!P0 LDC.64 R2, c[0x0][0x380] ;  /* 0x0000e000ff028b82 */ /* 0x004ea20000000a00 */
[----:B------:R-:W-:-:S02]  /*08d0*/  IMAD.MOV.U32 R45, RZ, RZ, 0x7ff00000 ;  /* 0x7ff00000ff2d7424 */ /* 0x000fc400078e00ff */
[----:B0-----:R-:W-:Y:S01]  /*08e0*/  @!P2 IMAD.WIDE R18, R23, 0x8, R18 ;  /* 0x000000081712a825 */ /* 0x001fe200078e0212 */
[----:B------:R-:W-:-:S03]  /*08f0*/  ISETP.GE.AND P1, PT, R0, UR13, PT ;  /* 0x0000000d00007c0c */ /* 0x000fc6000bf26270 */
[C---:B------:R-:W-:Y:S01]  /*0900*/  VIADD R23, R5.reuse, 0x8 ;  /* 0x0000000805177836 */ /* 0x040fe20000000000 */
[----:B------:R0:W5:Y:S01]  /*0910*/  @!P2 LDG.E.64.CONSTANT R44, desc[UR10][R18.64] ;  /* 0x0000000a122ca981 */ /* 0x000162000c1e9b00 */
[----:B------:R-:W-:Y:S02]  /*0920*/  VIADD R20, R5, 0x4 ;  /* 0x0000000405147836 */ /* 0x000fe40000000000 */
[----:B------:R-:W-:Y:S01]  /*0930*/  @!P4 IMAD R21, R6, UR6, R7 ;  /* 0x000000060615cc24 */ /* 0x000fe2000f8e0207 */
[----:B------:R-:W-:Y:S02]  /*0940*/  ISETP.GE.OR P2, PT, R23, UR12, P1 ;  /* 0x0000000c17007c0c */ /* 0x000fe40008f46670 */
[----:B------:R-:W-:Y:S01]  /*0950*/  ISETP.GE.OR P6, PT, R20, UR12, P1 ;  /* 0x0000000c14007c0c */ /* 0x000fe20008fc6670 */
[----:B-1----:R-:W-:-:S04]  /*0960*/  @!P4 IMAD.WIDE R20, R21, 0x8, R8 ;  /* 0x000000081514c825 */ /* 0x002fc800078e0208 */
[----:B------:R-:W-:Y:S02]  /*0970*/  IMAD.MOV.U32 R26, RZ, RZ, 0x0 ;  /* 0x00000000ff1a7424 */ /* 0x000fe400078e00ff */
[----:B------:R-:W-:Y:S02]  /*0980*/  IMAD.MOV.U32 R27, RZ, RZ, 0x7ff00000 ;  /* 0x7ff00000ff1b7424 */ /* 0x000fe400078e00ff */
[----:B------:R-:W-:Y:S02]  /*0990*/  @!P5 IMAD R9, R22, UR6, R7 ;  /* 0x000000061609dc24 */ /* 0x000fe4000f8e0207 */
[----:B------:R-:W-:Y:S01]  /*09a0*/  VIADD R6, R5, 0xc ;  /* 0x0000000c05067836 */ /* 0x000fe20000000000 */
[----:B------:R-:W1:Y:S01]  /*09b0*/  @!P2 LDC.64 R52, c[0x0][0x388] ;  /* 0x0000e200ff34ab82 */ /* 0x000e620000000a00 */
[----:B----4-:R-:W-:Y:S01]  /*09c0*/  @!P5 IMAD.WIDE R16, R9, 0x8, R16 ;  /* 0x000000080910d825 */ /* 0x010fe200078e0210 */
[----:B------:R-:W4:Y:S02]  /*09d0*/  @!P4 LDG.E.64.CONSTANT R26, desc[UR10][R20.64] ;  /* 0x0000000a141ac981 */ /* 0x000f24000c1e9b00 */
[----:B------:R-:W-:Y:S01]  /*09e0*/  ISETP.GE.OR P4, PT, R6, UR12, P1 ;  /* 0x0000000c06007c0c */ /* 0x000fe20008f86670 */
[----:B------:R-:W-:-:S02]  /*09f0*/  @!P3 IMAD R25, R28, UR6, R7 ;  /* 0x000000061c19bc24 */ /* 0x000fc4000f8e0207 */
[----:B------:R-:W-:Y:S01]  /*0a00*/  IMAD.MOV.U32 R8, RZ, RZ, 0x0 ;  /* 0x00000000ff087424 */ /* 0x000fe200078e00ff */
[----:B------:R-:W1:Y:S01]  /*0a10*/  @!P6 LDC.64 R54, c[0x0][0x388] ;  /* 0x0000e200ff36eb82 */ /* 0x000e620000000a00 */
[----:B------:R-:W-:Y:S02]  /*0a20*/  IMAD.MOV.U32 R9, RZ, RZ, 0x7ff00000 ;  /* 0x7ff00000ff097424 */ /* 0x000fe400078e00ff */
[----:B------:R-:W-:Y:S02]  /*0a30*/  VIADD R6, R5, 0x10 ;  /* 0x0000001005067836 */ /* 0x000fe40000000000 */
[----:B------:R-:W-:Y:S02]  /*0a40*/  IMAD.MOV.U32 R30, RZ, RZ, 0x0 ;  /* 0x00000000ff1e7424 */ /* 0x000fe400078e00ff */
[----:B------:R-:W-:Y:S01]  /*0a50*/  IMAD.MOV.U32 R31, RZ, RZ, 0x7ff00000 ;  /* 0x7ff00000ff1f7424 */ /* 0x000fe200078e00ff */
[----:B------:R-:W4:Y:S01]  /*0a60*/  @!P5 LDG.E.64.CONSTANT R8, desc[UR10][R16.64] ;  /* 0x0000000a1008d981 */ /* 0x000f22000c1e9b00 */
[----:B---3--:R-:W-:Y:S01]  /*0a70*/  @!P3 IMAD.WIDE R10, R25, 0x8, R10 ;  /* 0x00000008190ab825 */ /* 0x008fe200078e020a */
[----:B------:R-:W-:Y:S01]  /*0a80*/  ISETP.GE.OR P5, PT, R6, UR12, P1 ;  /* 0x0000000c06007c0c */ /* 0x000fe20008fa6670 */
[----:B------:R-:W-:Y:S01]  /*0a90*/  USHF.L.U32 UR4, UR13, 0x3, URZ ;  /* 0x000000030d047899 */ /* 0x000fe200080006ff */
[----:B------:R-:W3:Y:S01]  /*0aa0*/  @!P4 LDC.64 R42, c[0x0][0x388] ;  /* 0x0000e200ff2acb82 */ /* 0x000ee20000000a00 */
[----:B------:R-:W-:Y:S01]  /*0ab0*/  IMAD.U32 R6, RZ, RZ, UR13 ;  /* 0x0000000dff067e24 */ /* 0x000fe2000f8e00ff */
[----:B------:R2:W4:Y:S01]  /*0ac0*/  @!P3 LDG.E.64.CONSTANT R30, desc[UR10][R10.64] ;  /* 0x0000000a0a1eb981 */ /* 0x000522000c1e9b00 */
[----:B------:R-:W-:-:S02]  /*0ad0*/  ISETP.GE.OR P3, PT, R5, UR12, P1 ;  /* 0x0000000c05007c0c */ /* 0x000fc40008f66670 */
[----:B------:R-:W-:Y:S02]  /*0ae0*/  @!P6 IMAD.SHL.U32 R6, R6, 0x4, RZ ;  /* 0x000000040606e824 */ /* 0x000fe400078e00ff */
[----:B0-----:R-:W-:Y:S02]  /*0af0*/  IMAD.U32 R18, RZ, RZ, UR13 ;  /* 0x0000000dff127e24 */ /* 0x001fe4000f8e00ff */
[----:B--2---:R-:W-:Y:S02]  /*0b00*/  @!P0 IMAD R11, R24, UR6, R7 ;  /* 0x00000006180b8c24 */ /* 0x004fe4000f8e0207 */
[----:B------:R-:W-:Y:S02]  /*0b10*/  IMAD.MOV.U32 R10, RZ, RZ, 0x0 ;  /* 0x00000000ff0a7424 */ /* 0x000fe400078e00ff */
[----:B------:R-:W-:-:S03]  /*0b20*/  @!P0 IMAD.WIDE R2, R11, 0x8, R2 ;  /* 0x000000080b028825 */ /* 0x000fc600078e0202 */
[----:B------:R-:W0:Y:S01]  /*0b30*/  @!P3 LDC.64 R106, c[0x0][0x388] ;  /* 0x0000e200ff6abb82 */ /* 0x000e220000000a00 */
[----:B------:R-:W-:Y:S02]  /*0b40*/  IMAD.MOV.U32 R11, RZ, RZ, 0x7ff00000 ;  /* 0x7ff00000ff0b7424 */ /* 0x000fe400078e00ff */
[C---:B------:R-:W-:Y:S02]  /*0b50*/  @!P6 IMAD R19, R5.reuse, UR13, R6 ;  /* 0x0000000d0513ec24 */ /* 0x040fe4000f8e0206 */
[C---:B------:R-:W-:Y:S02]  /*0b60*/  VIADD R6, R5.reuse, 0x14 ;  /* 0x0000001405067836 */ /* 0x040fe40000000000 */
[----:B------:R-:W-:Y:S01]  /*0b70*/  @!P2 IMAD R21, R5, R18, UR4 ;  /* 0x000000040515ae24 */ /* 0x000fe2000f8e0212 */
[----:B------:R2:W4:Y:S01]  /*0b80*/  @!P0 LDG.E.64.CONSTANT R10, desc[UR10][R2.64] ;  /* 0x0000000a020a8981 */ /* 0x000522000c1e9b00 */
[----:B------:R-:W-:Y:S01]  /*0b90*/  IMAD.U32 R20, RZ, RZ, UR13 ;  /* 0x0000000dff147e24 */ /* 0x000fe2000f8e00ff */
[----:B------:R-:W-:Y:S01]  /*0ba0*/  ISETP.GE.OR P0, PT, R6, UR12, P1 ;  /* 0x0000000c06007c0c */ /* 0x000fe20008f06670 */
[----:B------:R-:W-:-:S02]  /*0bb0*/  @!P2 IMAD.IADD R21, R0, 0x1, R21 ;  /* 0x000000010015a824 */ /* 0x000fc400078e0215 */
[----:B------:R-:W-:Y:S02]  /*0bc0*/  IMAD.U32 R23, RZ, RZ, UR13 ;  /* 0x0000000dff177e24 */ /* 0x000fe4000f8e00ff */
[----:B------:R-:W-:Y:S02]  /*0bd0*/  @!P4 IMAD R16, R5, R20, UR4 ;  /* 0x000000040510ce24 */ /* 0x000fe4000f8e0214 */
[----:B------:R-:W-:Y:S02]  /*0be0*/  @!P6 IMAD.IADD R19, R0, 0x1, R19 ;  /* 0x000000010013e824 */ /* 0x000fe400078e0213 */
[----:B-1----:R-:W-:Y:S01]  /*0bf0*/  @!P2 IMAD.WIDE R52, R21, 0x8, R52 ;  /* 0x000000081534a825 */ /* 0x002fe200078e0234 */
[----:B------:R-:W-:-:S03]  /*0c00*/  USHF.L.U32 UR4, UR13, 0x4, URZ ;  /* 0x000000040d047899 */ /* 0x000fc600080006ff */
[----:B------:R-:W-:Y:S02]  /*0c10*/  IMAD.MOV.U32 R20, RZ, RZ, 0x0 ;  /* 0x00000000ff147424 */ /* 0x000fe400078e00ff */
[----:B------:R-:W-:Y:S02]  /*0c20*/  IMAD.MOV.U32 R21, RZ, RZ, 0x7ff00000 ;  /* 0x7ff00000ff157424 */ /* 0x000fe400078e00ff */
[----:B--2---:R-:W-:Y:S02]  /*0c30*/  @!P4 IMAD R3, R23, 0x4, R16 ;  /* 0x000000041703c824 */ /* 0x004fe400078e0210 */
[----:B------:R-:W-:Y:S02]  /*0c40*/  @!P6 IMAD.WIDE R54, R19, 0x8, R54 ;  /* 0x000000081336e825 */ /* 0x000fe400078e0236 */
[----:B------:R-:W1:Y:S02]  /*0c50*/  @!P5 LDC.64 R18, c[0x0][0x388] ;  /* 0x0000e200ff12db82 */ /* 0x000e640000000a00 */
[----:B------:R-:W-:Y:S01]  /*0c60*/  IMAD.U32 R6, RZ, RZ, UR13 ;  /* 0x0000000dff067e24 */ /* 0x000fe2000f8e00ff */
[----:B------:R2:W4:Y:S01]  /*0c70*/  @!P6 LDG.E.64.CONSTANT R20, desc[UR10][R54.64] ;  /* 0x0000000a3614e981 */ /* 0x000522000c1e9b00 */
[----:B------:R-:W-:-:S02]  /*0c80*/  IMAD.MOV.U32 R22, RZ, RZ, 0x0 ;  /* 0x00000000ff167424 */ /* 0x000fc400078e00ff */
[----:B------:R-:W-:Y:S02]  /*0c90*/  IMAD.MOV.U32 R23, RZ, RZ, 0x7ff00000 ;  /* 0x7ff00000ff177424 */ /* 0x000fe400078e00ff */
[----:B------:R-:W-:Y:S02]  /*0ca0*/  @!P4 IMAD.IADD R3, R0, 0x1, R3 ;  /* 0x000000010003c824 */ /* 0x000fe400078e0203 */
[----:B------:R-:W-:Y:S02]  /*0cb0*/  @!P0 IMAD R6, R5, R6, UR4 ;  /* 0x0000000405068e24 */ /* 0x000fe4000f8e0206 */
[----:B------:R-:W-:Y:S01]  /*0cc0*/  IMAD.U32 R28, RZ, RZ, UR13 ;  /* 0x0000000dff1c7e24 */ /* 0x000fe2000f8e00ff */
[----:B------:R0:W4:Y:S01]  /*0cd0*/  @!P2 LDG.E.64.CONSTANT R22, desc[UR10][R52.64] ;  /* 0x0000000a3416a981 */ /* 0x000122000c1e9b00 */
[----:B--2---:R-:W-:Y:S02]  /*0ce0*/  IMAD.U32 R55, RZ, RZ, UR13 ;  /* 0x0000000dff377e24 */ /* 0x004fe4000f8e00ff */
[----:B---3--:R-:W-:-:S02]  /*0cf0*/  @!P4 IMAD.WIDE R42, R3, 0x8, R42 ;  /* 0x00000008032ac825 */ /* 0x008fc400078e022a */
[----:B------:R-:W2:Y:S02]  /*0d00*/  @!P0 LDC.64 R2, c[0x0][0x388] ;  /* 0x0000e200ff028b82 */ /* 0x000ea40000000a00 */
[----:B------:R-:W-:Y:S02]  /*0d10*/  @!P0 IMAD R55, R55, 0x4, R6 ;  /* 0x0000000437378824 */ /* 0x000fe400078e0206 */
[C---:B------:R-:W-:Y:S02]  /*0d20*/  VIADD R6, R5.reuse, 0x18 ;  /* 0x0000001805067836 */ /* 0x040fe40000000000 */
[C---:B0-----:R-:W-:Y:S02]  /*0d30*/  @!P5 IMAD R53, R5.reuse, R28, UR4 ;  /* 0x000000040535de24 */ /* 0x041fe4000f8e021c */
[C---:B------:R-:W-:Y:S01]  /*0d40*/  VIADD R28, R5.reuse, 0x1c ;  /* 0x0000001c051c7836 */ /* 0x040fe20000000000 */
[----:B------:R-:W-:Y:S01]  /*0d50*/  ISETP.GE.OR P2, PT, R6, UR12, P1 ;  /* 0x0000000c06007c0c */ /* 0x000fe20008f46670 */
[----:B------:R-:W-:-:S03]  /*0d60*/  @!P3 IMAD R17, R5, UR13, R0 ;  /* 0x0000000d0511bc24 */ /* 0x000fc6000f8e0200 */
[----:B------:R-:W-:Y:S01]  /*0d70*/  ISETP.GE.OR P1, PT, R28, UR12, P1 ;  /* 0x0000000c1c007c0c */ /* 0x000fe20008f26670 */
[----:B------:R-:W-:-:S04]  /*0d80*/  @!P3 IMAD.WIDE.U32 R106, R17, 0x8, R106 ;  /* 0x00000008116ab825 */ /* 0x000fc800078e006a */
[----:B------:R-:W-:Y:S02]  /*0d90*/  IMAD.MOV.U32 R16, RZ, RZ, 0x0 ;  /* 0x00000000ff107424 */ /* 0x000fe400078e00ff */
[----:B------:R-:W-:Y:S02]  /*0da0*/  IMAD.MOV.U32 R17, RZ, RZ, 0x7ff00000 ;  /* 0x7ff00000ff117424 */ /* 0x000fe400078e00ff */
[----:B------:R-:W-:Y:S01]  /*0db0*/  @!P0 IMAD.IADD R55, R0, 0x1, R55 ;  /* 0x0000000100378824 */ /* 0x000fe200078e0237 */
[----:B------:R-:W0:Y:S01]  /*0dc0*/  @!P2 LDC.64 R108, c[0x0][0x388] ;  /* 0x0000e200ff6cab82 */ /* 0x000e220000000a00 */
[----:B------:R-:W-:Y:S02]  /*0dd0*/  IMAD.MOV.U32 R24, RZ, RZ, 0x0 ;  /* 0x00000000ff187424 */ /* 0x000fe400078e00ff */
[----:B------:R3:W4:Y:S01]  /*0de0*/  @!P3 LDG.E.64.CONSTANT R16, desc[UR10][R106.64] ;  /* 0x0000000a6a10b981 */ /* 0x000722000c1e9b00 */
[----:B------:R-:W-:Y:S02]  /*0df0*/  IMAD.MOV.U32 R25, RZ, RZ, 0x7ff00000 ;  /* 0x7ff00000ff197424 */ /* 0x000fe400078e00ff */
[----:B--2---:R-:W-:-:S02]  /*0e00*/  @!P0 IMAD.WIDE R2, R55, 0x8, R2 ;  /* 0x0000000837028825 */ /* 0x004fc400078e0202 */
[----:B---3--:R-:W2:Y:S02]  /*0e10*/  @!P1 LDC.64 R106, c[0x0][0x388] ;  /* 0x0000e200ff6a9b82 */ /* 0x008ea40000000a00 */
[----:B------:R-:W-:Y:S01]  /*0e20*/  IMAD.U32 R28, RZ, RZ, UR13 ;  /* 0x0000000dff1c7e24 */ /* 0x000fe2000f8e00ff */
[----:B------:R3:W4:Y:S01]  /*0e30*/  @!P4 LDG.E.64.CONSTANT R24, desc[UR10][R42.64] ;  /* 0x0000000a2a18c981 */ /* 0x000722000c1e9b00 */
[----:B------:R-:W-:Y:S02]  /*0e40*/  IMAD.MOV.U32 R54, RZ, RZ, 0x0 ;  /* 0x00000000ff367424 */ /* 0x000fe400078e00ff */
[----:B------:R-:W-:Y:S02]  /*0e50*/  IMAD.MOV.U32 R55, RZ, RZ, 0x7ff00000 ;  /* 0x7ff00000ff377424 */ /* 0x000fe400078e00ff */
[----:B------:R-:W-:Y:S02]  /*0e60*/  IMAD.U32 R6, RZ, RZ, UR13 ;  /* 0x0000000dff067e24 */ /* 0x000fe4000f8e00ff */
[----:B------:R-:W-:-:S02]  /*0e70*/  @!P1 IMAD R28, R5, R28, UR4 ;  /* 0x00000004051c9e24 */ /* 0x000fc4000f8e021c */
[----:B------:R-:W-:Y:S01]  /*0e80*/  @!P5 IMAD.IADD R53, R0, 0x1, R53 ;  /* 0x000000010035d824 */ /* 0x000fe200078e0235 */
[----:B------:R1:W4:Y:S01]  /*0e90*/  @!P0 LDG.E.64.CONSTANT R54, desc[UR10][R2.64] ;  /* 0x0000000a02368981 */ /* 0x000322000c1e9b00 */
[----:B---3--:R-:W-:Y:S02]  /*0ea0*/  IMAD.U32 R43, RZ, RZ, UR13 ;  /* 0x0000000dff2b7e24 */ /* 0x008fe4000f8e00ff */
[----:B------:R-:W-:Y:S02]  /*0eb0*/  @!P2 IMAD R6, R5, R6, UR4 ;  /* 0x000000040506ae24 */ /* 0x000fe4000f8e0206 */
[----:B------:R-:W-:Y:S02]  /*0ec0*/  IMAD.U32 R5, RZ, RZ, UR13 ;  /* 0x0000000dff057e24 */ /* 0x000fe4000f8e00ff */
[----:B------:R-:W-:Y:S02]  /*0ed0*/  @!P1 IMAD R28, R43, 0x8, R28 ;  /* 0x000000082b1c9824 */ /* 0x000fe400078e021c */
[----:B-1----:R-:W-:-:S02]  /*0ee0*/  IMAD.U32 R3, RZ, RZ, UR13 ;  /* 0x0000000dff037e24 */ /* 0x002fc4000f8e00ff */
[----:B------:R-:W-:-:S04]  /*0ef0*/  @!P5 IMAD.WIDE R18, R53, 0x8, R18 ;  /* 0x000000083512d825 */ /* 0x000fc800078e0212 */
[----:B------:R-:W-:Y:S02]  /*0f00*/  IMAD.MOV.U32 R52, RZ, RZ, 0x0 ;  /* 0x00000000ff347424 */ /* 0x000fe400078e00ff */
[----:B------:R-:W-:Y:S02]  /*0f10*/  IMAD.MOV.U32 R53, RZ, RZ, 0x7ff00000 ;  /* 0x7ff00000ff357424 */ /* 0x000fe400078e00ff */
[----:B------:R-:W-:Y:S02]  /*0f20*/  @!P2 IMAD R5, R5, 0x8, R6 ;  /* 0x000000080505a824 */ /* 0x000fe400078e0206 */
[----:B------:R-:W-:Y:S02]  /*0f30*/  @!P1 IMAD R3, R3, 0x4, R28 ;  /* 0x0000000403039824 */ /* 0x000fe400078e021c */
[C---:B------:R-:W-:Y:S01]  /*0f40*/  @!P2 IMAD.IADD R5, R0.reuse, 0x1, R5 ;  /* 0x000000010005a824 */ /* 0x040fe200078e0205 */
[----:B------:R1:W3:Y:S01]  /*0f50*/  @!P5 LDG.E.64.CONSTANT R52, desc[UR10][R18.64] ;  /* 0x0000000a1234d981 */ /* 0x0002e2000c1e9b00 */
[----:B------:R-:W-:-:S02]  /*0f60*/  @!P1 IMAD.IADD R3, R0, 0x1, R3 ;  /* 0x0000000100039824 */ /* 0x000fc400078e0203 */
[----:B------:R-:W-:Y:S02]  /*0f70*/  IMAD.MOV.U32 R42, RZ, RZ, 0x0 ;  /* 0x00000000ff2a7424 */ /* 0x000fe400078e00ff */
[----:B------:R-:W-:Y:S02]  /*0f80*/  IMAD.MOV.U32 R43, RZ, RZ, 0x7ff00000 ;  /* 0x7ff00000ff2b7424 */ /* 0x000fe400078e00ff */
[----:B0-----:R-:W-:-:S04]  /*0f90*/  @!P2 IMAD.WIDE R108, R5, 0x8, R108 ;  /* 0x00000008056ca825 */ /* 0x001fc800078e026c */
[----:B-1----:R-:W-:Y:S02]  /*0fa0*/  IMAD.MOV.U32 R18, RZ, RZ, 0x0 ;  /* 0x00000000ff127424 */ /* 0x002fe400078e00ff */
[----:B------:R-:W-:Y:S02]  /*0fb0*/  IMAD.MOV.U32 R19, RZ, RZ, 0x7ff00000 ;  /* 0x7ff00000ff137424 */ /* 0x000fe400078e00ff */
[----:B--2---:R-:W-:-:S04]  /*0fc0*/  @!P1 IMAD.WIDE R106, R3, 0x8, R106 ;  /* 0x00000008036a9825 */ /* 0x004fc800078e026a */
[----:B------:R-:W2:Y:S04]  /*0fd0*/  @!P2 LDG.E.64.CONSTANT R18, desc[UR10][R108.64] ;  /* 0x0000000a6c12a981 */ /* 0x000ea8000c1e9b00 */
[----:B------:R0:W2:Y:S01]  /*0fe0*/  @!P1 LDG.E.64.CONSTANT R42, desc[UR10][R106.64] ;  /* 0x0000000a6a2a9981 */ /* 0x0000a2000c1e9b00 */
[----:B------:R-:W1:Y:S01]  /*0ff0*/  S2UR UR8, SR_CgaCtaId ;  /* 0x00000000000879c3 */ /* 0x000e620000008800 */
[----:B------:R-:W-:Y:S01]  /*1000*/  UMOV UR4, 0x400 ;  /* 0x0000040000047882 */ /* 0x000fe20000000000 */
[----:B------:R-:W5:Y:S01]  /*1010*/  S2R R3, SR_TID.X ;  /* 0x0000000000037919 */ /* 0x000f620000002100 */
[----:B------:R-:W4:Y:S01]  /*1020*/  S2R R2, SR_TID.Y ;  /* 0x0000000000027919 */ /* 0x000f220000002200 */
[----:B-1----:R-:W-:Y:S02]  /*1030*/  ULEA UR9, UR8, UR4, 0x18 ;  /* 0x0000000408097291 */ /* 0x002fe4000f8ec0ff */
[----:B------:R-:W-:-:S04]  /*1040*/  UIADD3 UR4, UPT, UPT, UR4, 0x1000, URZ ;  /* 0x0000100004047890 */ /* 0x000fc8000fffe0ff */
[----:B------:R-:W-:Y:S01]  /*1050*/  ULEA UR4, UR8, UR4, 0x18 ;  /* 0x0000000408047291 */ /* 0x000fe2000f8ec0ff */
[----:B------:R-:W-:-:S05]  /*1060*/  LEA R111, R29, UR9, 0x3 ;  /* 0x000000091d6f7c11 */ /* 0x000fca000f8e18ff */
[----:B0-----:R-:W-:Y:S01]  /*1070*/  LEA R107, R29, UR4, 0x3 ;  /* 0x000000041d6b7c11 */ /* 0x001fe2000f8e18ff */
[----:B-----5:R-:W-:Y:S01]  /*1080*/  STS.64 [R111], R104 ;  /* 0x000000686f007388 */ /* 0x020fe20000000a00 */
[----:B------:R-:W-:-:S03]  /*1090*/  LEA R5, R3, UR9, 0x5 ;  /* 0x0000000903057c11 */ /* 0x000fc6000f8e28ff */
[----:B------:R-:W-:Y:S04]  /*10a0*/  STS.64 [R111+0x200], R96 ;  /* 0x000200606f007388 */ /* 0x000fe80000000a00 */
[----:B------:R-:W-:Y:S04]  /*10b0*/  STS.64 [R111+0x400], R46 ;  /* 0x0004002e6f007388 */ /* 0x000fe80000000a00 */
[----:B------:R-:W-:Y:S04]  /*10c0*/  STS.64 [R111+0x600], R44 ;  /* 0x0006002c6f007388 */ /* 0x000fe80000000a00 */
[----:B----4-:R-:W-:Y:S04]  /*10d0*/  STS.64 [R111+0xa00], R26 ;  /* 0x000a001a6f007388 */ /* 0x010fe80000000a00 */
[----:B------:R-:W-:Y:S04]  /*10e0*/  STS.64 [R111+0xc00], R8 ;  /* 0x000c00086f007388 */ /* 0x000fe80000000a00 */
[----:B------:R-:W-:Y:S01]  /*10f0*/  STS.64 [R111+0x800], R30 ;  /* 0x0008001e6f007388 */ /* 0x000fe20000000a00 */
[----:B------:R-:W-:-:S03]  /*1100*/  LEA R6, R2, UR4, 0x9 ;  /* 0x0000000402067c11 */ /* 0x000fc6000f8e48ff */
[----:B------:R-:W-:Y:S04]  /*1110*/  STS.64 [R111+0xe00], R10 ;  /* 0x000e000a6f007388 */ /* 0x000fe80000000a00 */
[----:B------:R-:W-:Y:S04]  /*1120*/  STS.64 [R107+0x200], R20 ;  /* 0x000200146b007388 */ /* 0x000fe80000000a00 */
[----:B------:R-:W-:Y:S04]  /*1130*/  STS.64 [R107+0x400], R22 ;  /* 0x000400166b007388 */ /* 0x000fe80000000a00 */
[----:B------:R-:W-:Y:S04]  /*1140*/  STS.64 [R107], R16 ;  /* 0x000000106b007388 */ /* 0x000fe80000000a00 */
[----:B------:R-:W-:Y:S04]  /*1150*/  STS.64 [R107+0x600], R24 ;  /* 0x000600186b007388 */ /* 0x000fe80000000a00 */
[----:B------:R-:W-:Y:S04]  /*1160*/  STS.64 [R107+0xa00], R54 ;  /* 0x000a00366b007388 */ /* 0x000fe80000000a00 */
[----:B---3--:R-:W-:Y:S04]  /*1170*/  STS.64 [R107+0x800], R52 ;  /* 0x000800346b007388 */ /* 0x008fe80000000a00 */
[----:B--2---:R-:W-:Y:S04]  /*1180*/  STS.64 [R107+0xc00], R18 ;  /* 0x000c00126b007388 */ /* 0x004fe80000000a00 */
[----:B------:R-:W-:Y:S01]  /*1190*/  STS.64 [R107+0xe00], R42 ;  /* 0x000e002a6b007388 */ /* 0x000fe20000000a00 */
[----:B------:R-:W-:Y:S06]  /*11a0*/  BAR.SYNC.DEFER_BLOCKING 0x0 ;  /* 0x0000000000007b1d */ /* 0x000fec0000010000 */
[----:B------:R-:W-:Y:S04]  /*11b0*/  LDS.128 R44, [R5] ;  /* 0x00000000052c7984 */ /* 0x000fe80000000c00 */
[----:B------:R-:W0:Y:S04]  /*11c0*/  LDS.128 R8, [R6] ;  /* 0x0000000006087984 */ /* 0x000e280000000c00 */
[----:B------:R-:W1:Y:S04]  /*11d0*/  LDS.128 R28, [R6+0x80] ;  /* 0x00008000061c7984 */ /* 0x000e680000000c00 */
[----:B------:R-:W2:Y:S04]  /*11e0*/  LDS.128 R24, [R6+0x100] ;  /* 0x0001000006187984 */ /* 0x000ea80000000c00 */
[----:B------:R-:W3:Y:S01]  /*11f0*/  LDS.128 R20, [R6+0x180] ;  /* 0x0001800006147984 */ /* 0x000ee20000000c00 */
[----:B0-----:R-:W-:-:S02]  /*1200*/  DADD R96, R44, R8 ;  /* 0x000000002c607229 */ /* 0x001fc40000000008 */
[----:B------:R-:W-:-:S06]  /*1210*/  DADD R52, R8, R46 ;  /* 0x0000000008347229 */ /* 0x000fcc000000002e */
[----:B------:R-:W-:Y:S02]  /*1220*/  DSETP.GEU.AND P4, PT, R96, R12, PT ;  /* 0x0000000c6000722a */ /* 0x000fe40003f8e000 */
[----:B------:R-:W-:-:S04]  /*1230*/  DSETP.GEU.AND P6, PT, R52, R14, PT ;  /* 0x0000000e3400722a */ /* 0x000fc80003fce000 */
[----:B------:R-:W-:Y:S02]  /*1240*/  FSEL R18, R96, R12, !P4 ;  /* 0x0000000c60127208 */ /* 0x000fe40006000000 */
[----:B------:R-:W-:Y:S02]  /*1250*/  FSEL R19, R97, R13, !P4 ;  /* 0x0000000d61137208 */ /* 0x000fe40006000000 */
[----:B------:R-:W-:Y:S02]  /*1260*/  FSEL R52, R52, R14, !P6 ;  /* 0x0000000e34347208 */ /* 0x000fe40007000000 */
[----:B------:R-:W-:Y:S02]  /*1270*/  FSEL R53, R53, R15, !P6 ;  /* 0x0000000f35357208 */ /* 0x000fe40007000000 */
[----:B------:R-:W0:Y:S01]  /*1280*/  LDS.128 R12, [R5+0x10] ;  /* 0x00001000050c7984 */ /* 0x000e220000000c00 */
[----:B-1----:R-:W-:Y:S02]  /*1290*/  DADD R16, R44, R28 ;  /* 0x000000002c107229 */ /* 0x002fe4000000001c */
[----:B------:R-:W-:-:S06]  /*12a0*/  DADD R42, R28, R46 ;  /* 0x000000001c2a7229 */ /* 0x000fcc000000002e */
[----:B------:R-:W-:Y:S02]  /*12b0*/  DSETP.GEU.AND P5, PT, R16, R32, PT ;  /* 0x000000201000722a */ /* 0x000fe40003fae000 */
[----:B--2---:R-:W-:-:S04]  /*12c0*/  DADD R54, R44, R24 ;  /* 0x000000002c367229 */ /* 0x004fc80000000018 */
[----:B------:R-:W-:Y:S02]  /*12d0*/  FSEL R16, R16, R32, !P5 ;  /* 0x0000002010107208 */ /* 0x000fe40006800000 */
[----:B------:R-:W-:Y:S01]  /*12e0*/  FSEL R17, R17, R33, !P5 ;  /* 0x0000002111117208 */ /* 0x000fe20006800000 */
[----:B------:R-:W-:Y:S02]  /*12f0*/  DADD R32, R24, R46 ;  /* 0x0000000018207229 */ /* 0x000fe4000000002e */
[----:B------:R-:W-:Y:S02]  /*1300*/  DSETP.GEU.AND P2, PT, R42, R40, PT ;  /* 0x000000282a00722a */ /* 0x000fe40003f4e000 */
[----:B------:R-:W-:-:S04]  /*1310*/  DSETP.GEU.AND P0, PT, R54, R34, PT ;  /* 0x000000223600722a */ /* 0x000fc80003f0e000 */
[----:B------:R-:W-:Y:S01]  /*1320*/  DSETP.GEU.AND P1, PT, R32, R92, PT ;  /* 0x0000005c2000722a */ /* 0x000fe20003f2e000 */
[----:B------:R-:W-:Y:S02]  /*1330*/  FSEL R42, R42, R40, !P2 ;  /* 0x000000282a2a7208 */ /* 0x000fe40005000000 */
[----:B------:R-:W-:Y:S02]  /*1340*/  FSEL R43, R43, R41, !P2 ;  /* 0x000000292b2b7208 */ /* 0x000fe40005000000 */
[----:B------:R-:W-:Y:S02]  /*1350*/  FSEL R54, R54, R34, !P0 ;  /* 0x0000002236367208 */ /* 0x000fe40004000000 */
[----:B------:R-:W-:Y:S02]  /*1360*/  FSEL R55, R55, R35, !P0 ;  /* 0x0000002337377208 */ /* 0x000fe40004000000 */
[----:B------:R-:W-:Y:S02]  /*1370*/  FSEL R40, R32, R92, !P1 ;  /* 0x0000005c20287208 */ /* 0x000fe40004800000 */
[----:B------:R-:W-:-:S02]  /*1380*/  FSEL R41, R33, R93, !P1 ;  /* 0x0000005d21297208 */ /* 0x000fc40004800000 */
[----:B------:R-:W1:Y:S01]  /*1390*/  LDS.128 R32, [R5+0x100] ;  /* 0x0001000005207984 */ /* 0x000e620000000c00 */
[----:B---3--:R-:W-:Y:S02]  /*13a0*/  DADD R92, R44, R20 ;  /* 0x000000002c5c7229 */ /* 0x008fe40000000014 */
[----:B------:R-:W-:Y:S02]  /*13b0*/  DADD R44, R20, R46 ;  /* 0x00000000142c7229 */ /* 0x000fe4000000002e */
[----:B0-----:R-:W-:Y:S02]  /*13c0*/  DADD R104, R12, R8 ;  /* 0x000000000c687229 */ /* 0x001fe40000000008 */
[----:B------:R-:W-:Y:S02]  /*13d0*/  DADD R46, R8, R14 ;  /* 0x00000000082e7229 */ /* 0x000fe4000000000e */
[C---:B------:R-:W-:Y:S02]  /*13e0*/  DADD R96, R12.reuse, R28 ;  /* 0x000000000c607229 */ /* 0x040fe4000000001c */
[----:B------:R-:W-:-:S02]  /*13f0*/  DADD R8, R12, R24 ;  /* 0x000000000c087229 */ /* 0x000fc40000000018 */
[----:B------:R-:W-:Y:S01]  /*1400*/  DADD R12, R12, R20 ;  /* 0x000000000c0c7229 */ /* 0x000fe20000000014 */
[C---:B------:R-:W-:Y:S01]  /*1410*/  SEL R59, R4.reuse, R59, !P4 ;  /* 0x0000003b043b7207 */ /* 0x040fe20006000000 */
[----:B------:R-:W-:Y:S01]  /*1420*/  DSETP.GEU.AND P4, PT, R44, R70, PT ;  /* 0x000000462c00722a */ /* 0x000fe20003f8e000 */
[----:B------:R-:W-:Y:S01]  /*1430*/  SEL R87, R4, R87, !P6 ;  /* 0x0000005704577207 */ /* 0x000fe20007000000 */
[----:B------:R-:W-:-:S04]  /*1440*/  DSETP.GEU.AND P3, PT, R92, R56, PT ;  /* 0x000000385c00722a */ /* 0x000fc80003f6e000 */
[----:B------:R-:W-:Y:S01]  /*1450*/  DSETP.GEU.AND P6, PT, R12, R48, PT ;  /* 0x000000300c00722a */ /* 0x000fe20003fce000 */
[----:B------:R-:W-:Y:S02]  /*1460*/  FSEL R70, R44, R70, !P4 ;  /* 0x000000462c467208 */ /* 0x000fe40006000000 */
[----:B------:R-:W-:Y:S01]  /*1470*/  FSEL R71, R45, R71, !P4 ;  /* 0x000000472d477208 */ /* 0x000fe20006000000 */
[--C-:B------:R-:W-:Y:S01]  /*1480*/  DADD R44, R28, R14.reuse ;  /* 0x000000001c2c7229 */ /* 0x100fe2000000000e */
[----:B------:R-:W-:Y:S01]  /*1490*/  FSEL R56, R92, R56, !P3 ;  /* 0x000000385c387208 */ /* 0x000fe20005800000 */
[--C-:B------:R-:W-:Y:S01]  /*14a0*/  DADD R28, R24, R14.reuse ;  /* 0x00000000181c7229 */ /* 0x100fe2000000000e */
[----:B------:R-:W-:Y:S01]  /*14b0*/  FSEL R57, R93, R57, !P3 ;  /* 0x000000395d397208 */ /* 0x000fe20005800000 */
[----:B------:R-:W-:Y:S01]  /*14c0*/  DADD R92, R20, R14 ;  /* 0x00000000145c7229 */ /* 0x000fe2000000000e */
[----:B------:R-:W-:Y:S02]  /*14d0*/  FSEL R48, R12, R48, !P6 ;  /* 0x000000300c307208 */ /* 0x000fe40007000000 */
[----:B------:R-:W-:-:S02]  /*14e0*/  FSEL R49, R13, R49, !P6 ;  /* 0x000000310d317208 */ /* 0x000fc40007000000 */
[----:B------:R-:W0:Y:S01]  /*14f0*/  LDS.128 R12, [R5+0x110] ;  /* 0x00011000050c7984 */ /* 0x000e220000000c00 */
[C---:B------:R-:W-:Y:S01]  /*1500*/  SEL R99, R4.reuse, R99, !P3 ;  /* 0x0000006304637207 */ /* 0x040fe20005800000 */
[----:B------:R-:W-:Y:S01]  /*1510*/  DSETP.GEU.AND P3, PT, R8, R50, PT ;  /* 0x000000320800722a */ /* 0x000fe20003f6e000 */
[C---:B------:R-:W-:Y:S01]  /*1520*/  SEL R101, R4.reuse, R101, !P0 ;  /* 0x0000006504657207 */ /* 0x040fe20004000000 */
[----:B------:R-:W-:Y:S01]  /*1530*/  DSETP.GEU.AND P0, PT, R96, R90, PT ;  /* 0x0000005a6000722a */ /* 0x000fe20003f0e000 */
[----:B------:R-:W-:Y:S01]  /*1540*/  SEL R85, R4, R85, !P2 ;  /* 0x0000005504557207 */ /* 0x000fe20005000000 */
[----:B------:R-:W-:Y:S02]  /*1550*/  DSETP.GEU.AND P2, PT, R46, R66, PT ;  /* 0x000000422e00722a */ /* 0x000fe40003f4e000 */
[----:B------:R-:W-:Y:S02]  /*1560*/  FSEL R50, R8, R50, !P3 ;  /* 0x0000003208327208 */ /* 0x000fe40005800000 */
[----:B------:R-:W-:Y:S01]  /*1570*/  FSEL R51, R9, R51, !P3 ;  /* 0x0000003309337208 */ /* 0x000fe20005800000 */
[----:B-1----:R-:W-:Y:S01]  /*1580*/  DADD R8, R32, R10 ;  /* 0x0000000020087229 */ /* 0x002fe2000000000a */
[----:B------:R-:W-:-:S02]  /*1590*/  FSEL R24, R96, R90, !P0 ;  /* 0x0000005a60187208 */ /* 0x000fc40004000000 */
[----:B------:R-:W-:Y:S02]  /*15a0*/  FSEL R25, R97, R91, !P0 ;  /* 0x0000005b61197208 */ /* 0x000fe40004000000 */
[C---:B------:R-:W-:Y:S01]  /*15b0*/  SEL R61, R4.reuse, R61, !P0 ;  /* 0x0000003d043d7207 */ /* 0x040fe20004000000 */
[----:B------:R-:W-:Y:S01]  /*15c0*/  DSETP.GEU.AND P0, PT, R44, R62, PT ;  /* 0x0000003e2c00722a */ /* 0x000fe20003f0e000 */
[C---:B------:R-:W-:Y:S01]  /*15d0*/  SEL R79, R4.reuse, R79, !P3 ;  /* 0x0000004f044f7207 */ /* 0x040fe20005800000 */
[----:B------:R-:W-:Y:S01]  /*15e0*/  DSETP.GEU.AND P3, PT, R28, R102, PT ;  /* 0x000000661c00722a */ /* 0x000fe20003f6e000 */
[----:B------:R-:W-:Y:S01]  /*15f0*/  FSEL R47, R47, R67, !P2 ;  /* 0x000000432f2f7208 */ /* 0x000fe20005000000 */
[----:B------:R-:W-:Y:S01]  /*1600*/  DADD R96, R32, R30 ;  /* 0x0000000020607229 */ /* 0x000fe2000000001e */
[C---:B------:R-:W-:Y:S01]  /*1610*/  SEL R81, R4.reuse, R81, !P1 ;  /* 0x0000005104517207 */ /* 0x040fe20004800000 */
[----:B------:R-:W-:Y:S01]  /*1620*/  DSETP.GEU.AND P1, PT, R8, R18, PT ;  /* 0x000000120800722a */ /* 0x000fe20003f2e000 */
[----:B------:R-:W-:Y:S01]  /*1630*/  SEL R67, R4, R89, !P4 ;  /* 0x0000005904437207 */ /* 0x000fe20006000000 */
[C---:B------:R-:W-:Y:S01]  /*1640*/  DADD R90, R32.reuse, R26 ;  /* 0x00000000205a7229 */ /* 0x040fe2000000001a */
[----:B------:R-:W-:Y:S01]  /*1650*/  FSEL R44, R44, R62, !P0 ;  /* 0x0000003e2c2c7208 */ /* 0x000fe20004000000 */
[----:B------:R-:W-:Y:S01]  /*1660*/  DADD R88, R32, R22 ;  /* 0x0000000020587229 */ /* 0x000fe20000000016 */
[----:B------:R-:W-:Y:S01]  /*1670*/  FSEL R45, R45, R63, !P0 ;  /* 0x0000003f2d2d7208 */ /* 0x000fe20004000000 */
[C---:B------:R-:W-:Y:S01]  /*1680*/  DADD R62, R34.reuse, R10 ;  /* 0x00000000223e7229 */ /* 0x040fe2000000000a */
[----:B------:R-:W-:Y:S01]  /*1690*/  FSEL R20, R28, R102, !P3 ;  /* 0x000000661c147208 */ /* 0x000fe20005800000 */
[C---:B------:R-:W-:Y:S01]  /*16a0*/  DADD R32, R34.reuse, R30 ;  /* 0x0000000022207229 */ /* 0x040fe2000000001e */
[----:B------:R-:W-:Y:S01]  /*16b0*/  FSEL R21, R29, R103, !P3 ;  /* 0x000000671d157208 */ /* 0x000fe20005800000 */
[----:B------:R-:W-:Y:S01]  /*16c0*/  DADD R28, R34, R26 ;  /* 0x00000000221c7229 */ /* 0x000fe2000000001a */
[----:B------:R-:W-:Y:S01]  /*16d0*/  VIADD R0, R4, 0x1 ;  /* 0x0000000104007836 */ /* 0x000fe20000000000 */
[----:B------:R-:W-:Y:S01]  /*16e0*/  FSEL R19, R9, R19, !P1 ;  /* 0x0000001309137208 */ /* 0x000fe20004800000 */
[----:B------:R-:W-:Y:S01]  /*16f0*/  DSETP.GEU.AND P4, PT, R96, R16, PT ;  /* 0x000000106000722a */ /* 0x000fe20003f8e000 */
[----:B------:R-:W-:-:S02]  /*1700*/  FSEL R46, R46, R66, !P2 ;  /* 0x000000422e2e7208 */ /* 0x000fc40005000000 */
[----:B------:R-:W-:Y:S02]  /*1710*/  FSEL R18, R8, R18, !P1 ;  /* 0x0000001208127208 */ /* 0x000fe40004800000 */
[----:B------:R-:W-:Y:S01]  /*1720*/  SEL R9, R4, R69, !P2 ;  /* 0x0000004504097207 */ /* 0x000fe20005000000 */
[----:B------:R-:W-:Y:S01]  /*1730*/  DSETP.GEU.AND P2, PT, R62, R52, PT ;  /* 0x000000343e00722a */ /* 0x000fe20003f4e000 */
[----:B------:R-:W-:Y:S01]  /*1740*/  SEL R72, R0, R59, !P1 ;  /* 0x0000003b00487207 */ /* 0x000fe20004800000 */
[----:B------:R-:W-:Y:S01]  /*1750*/  DSETP.GEU.AND P1, PT, R92, R36, PT ;  /* 0x000000245c00722a */ /* 0x000fe20003f2e000 */
[C---:B------:R-:W-:Y:S01]  /*1760*/  SEL R39, R4.reuse, R39, !P0 ;  /* 0x0000002704277207 */ /* 0x040fe20004000000 */
[----:B------:R-:W-:Y:S01]  /*1770*/  DSETP.GEU.AND P0, PT, R32, R42, PT ;  /* 0x0000002a2000722a */ /* 0x000fe20003f0e000 */
[----:B------:R-:W-:Y:S01]  /*1780*/  SEL R75, R4, R75, !P3 ;  /* 0x0000004b044b7207 */ /* 0x000fe20005800000 */
[----:B------:R-:W-:Y:S01]  /*1790*/  DSETP.GEU.AND P3, PT, R28, R40, PT ;  /* 0x000000281c00722a */ /* 0x000fe20003f6e000 */
[----:B------:R-:W-:Y:S01]  /*17a0*/  FSEL R16, R96, R16, !P4 ;  /* 0x0000001060107208 */ /* 0x000fe20006000000 */
[--C-:B0-----:R-:W-:Y:S01]  /*17b0*/  DADD R102, R12, R10.reuse ;  /* 0x000000000c667229 */ /* 0x101fe2000000000a */
[----:B------:R-:W-:Y:S01]  /*17c0*/  FSEL R17, R97, R17, !P4 ;  /* 0x0000001161117208 */ /* 0x000fe20006000000 */
[----:B------:R-:W-:Y:S01]  /*17d0*/  DADD R58, R14, R10 ;  /* 0x000000000e3a7229 */ /* 0x000fe2000000000a */
[----:B------:R-:W-:Y:S01]  /*17e0*/  FSEL R36, R92, R36, !P1 ;  /* 0x000000245c247208 */ /* 0x000fe20004800000 */
[--C-:B------:R-:W-:Y:S01]  /*17f0*/  DADD R96, R12, R30.reuse ;  /* 0x000000000c607229 */ /* 0x100fe2000000001e */
[----:B------:R-:W-:Y:S01]  /*1800*/  FSEL R37, R93, R37, !P1 ;  /* 0x000000255d257208 */ /* 0x000fe20004800000 */
[----:B------:R-:W-:Y:S01]  /*1810*/  DADD R92, R14, R30 ;  /* 0x000000000e5c7229 */ /* 0x000fe2000000001e */
[----:B------:R-:W-:-:S02]  /*1820*/  FSEL R10, R62, R52, !P2 ;  /* 0x000000343e0a7208 */ /* 0x000fc40005000000 */
[----:B------:R-:W-:Y:S02]  /*1830*/  FSEL R11, R63, R53, !P2 ;  /* 0x000000353f0b7208 */ /* 0x000fe40005000000 */
[----:B------:R-:W-:Y:S02]  /*1840*/  FSEL R52, R32, R42, !P0 ;  /* 0x0000002a20347208 */ /* 0x000fe40004000000 */
[----:B------:R-:W-:Y:S02]  /*1850*/  FSEL R53, R33, R43, !P0 ;  /* 0x0000002b21357208 */ /* 0x000fe40004000000 */
[----:B------:R-:W-:Y:S02]  /*1860*/  FSEL R68, R28, R40, !P3 ;  /* 0x000000281c447208 */ /* 0x000fe40005800000 */
[----:B------:R-:W-:Y:S01]  /*1870*/  FSEL R69, R29, R41, !P3 ;  /* 0x000000291d457208 */ /* 0x000fe20005800000 */
[----:B------:R-:W-:Y:S01]  /*1880*/  DADD R34, R34, R22 ;  /* 0x0000000022227229 */ /* 0x000fe20000000016 */
[----:B------:R-:W-:Y:S01]  /*1890*/  LDS.128 R40, [R5+0x200] ;  /* 0x0002000005287984 */ /* 0x000fe20000000c00 */
[----:B------:R-:W-:Y:S01]  /*18a0*/  SEL R95, R4, R95, !P5 ;  /* 0x0000005f045f7207 */ /* 0x000fe20006800000 */
[----:B------:R-:W-:-:S02]  /*18b0*/  DSETP.GEU.AND P5, PT, R104, R82, PT ;  /* 0x000000526800722a */ /* 0x000fc40003fae000 */
[----:B------:R-:W0:Y:S01]  /*18c0*/  LDS.128 R28, [R6+0x10] ;  /* 0x00001000061c7984 */ /* 0x000e220000000c00 */
[----:B------:R-:W-:Y:S02]  /*18d0*/  SEL R80, R0, R95, !P4 ;  /* 0x0000005f00507207 */ /* 0x000fe40006000000 */
[----:B------:R-:W-:Y:S01]  /*18e0*/  DSETP.GEU.AND P4, PT, R34, R70, PT ;  /* 0x000000462200722a */ /* 0x000fe20003f8e000 */
[----:B------:R-:W-:Y:S02]  /*18f0*/  FSEL R82, R104, R82, !P5 ;  /* 0x0000005268527208 */ /* 0x000fe40006800000 */
[----:B------:R-:W-:Y:S02]  /*1900*/  FSEL R83, R105, R83, !P5 ;  /* 0x0000005369537208 */ /* 0x000fe40006800000 */
[C---:B------:R-:W-:Y:S01]  /*1910*/  SEL R65, R4.reuse, R65, !P5 ;  /* 0x0000004104417207 */ /* 0x040fe20006800000 */
[----:B------:R-:W-:Y:S01]  /*1920*/  DSETP.GEU.AND P5, PT, R90, R54, PT ;  /* 0x000000365a00722a */ /* 0x000fe20003fae000 */
[----:B------:R-:W-:Y:S01]  /*1930*/  SEL R77, R4, R77, !P6 ;  /* 0x0000004d044d7207 */ /* 0x000fe20007000000 */
[----:B------:R-:W-:Y:S01]  /*1940*/  DSETP.GEU.AND P6, PT, R88, R56, PT ;  /* 0x000000385800722a */ /* 0x000fe20003fce000 */
[----:B------:R-:W-:Y:S01]  /*1950*/  FSEL R70, R34, R70, !P4 ;  /* 0x0000004622467208 */ /* 0x000fe20006000000 */
[C---:B------:R-:W-:Y:S01]  /*1960*/  DADD R62, R12.reuse, R26 ;  /* 0x000000000c3e7229 */ /* 0x040fe2000000001a */
[----:B------:R-:W-:Y:S01]  /*1970*/  FSEL R71, R35, R71, !P4 ;  /* 0x0000004723477208 */ /* 0x000fe20006000000 */
[----:B------:R-:W-:Y:S01]  /*1980*/  DADD R94, R12, R22 ;  /* 0x000000000c5e7229 */ /* 0x000fe20000000016 */
[----:B------:R-:W-:Y:S01]  /*1990*/  FSEL R54, R90, R54, !P5 ;  /* 0x000000365a367208 */ /* 0x000fe20006800000 */
[----:B------:R-:W1:Y:S01]  /*19a0*/  LDS.128 R32, [R6+0x90] ;  /* 0x0000900006207984 */ /* 0x000e620000000c00 */
[----:B------:R-:W-:Y:S01]  /*19b0*/  FSEL R55, R91, R55, !P5 ;  /* 0x000000375b377208 */ /* 0x000fe20006800000 */
[----:B------:R-:W-:Y:S01]  /*19c0*/  DADD R90, R14, R26 ;  /* 0x000000000e5a7229 */ /* 0x000fe2000000001a */
[----:B------:R-:W-:Y:S01]  /*19d0*/  SEL R13, R0, R101, !P5 ;  /* 0x00000065000d7207 */ /* 0x000fe20006800000 */
[----:B------:R-:W-:Y:S01]  /*19e0*/  DSETP.GEU.AND P5, PT, R102, R82, PT ;  /* 0x000000526600722a */ /* 0x000fe20003fae000 */
[----:B------:R-:W-:-:S02]  /*19f0*/  FSEL R56, R88, R56, !P6 ;  /* 0x0000003858387208 */ /* 0x000fc40007000000 */
[----:B------:R-:W-:Y:S01]  /*1a00*/  FSEL R57, R89, R57, !P6 ;  /* 0x0000003959397208 */ /* 0x000fe20007000000 */
[----:B------:R-:W-:Y:S01]  /*1a10*/  DADD R88, R14, R22 ;  /* 0x000000000e587229 */ /* 0x000fe20000000016 */
[C---:B------:R-:W-:Y:S01]  /*1a20*/  SEL R78, R0.reuse, R99, !P6 ;  /* 0x00000063004e7207 */ /* 0x040fe20007000000 */
[----:B------:R-:W-:Y:S01]  /*1a30*/  DSETP.GEU.AND P6, PT, R96, R24, PT ;  /* 0x000000186000722a */ /* 0x000fe20003fce000 */
[C---:B------:R-:W-:Y:S01]  /*1a40*/  SEL R15, R0.reuse, R85, !P0 ;  /* 0x00000055000f7207 */ /* 0x040fe20004000000 */
[----:B------:R-:W-:Y:S01]  /*1a50*/  DSETP.GEU.AND P0, PT, R94, R48, PT ;  /* 0x000000305e00722a */ /* 0x000fe20003f0e000 */
[----:B------:R-:W-:Y:S02]  /*1a60*/  SEL R14, R0, R67, !P4 ;  /* 0x00000043000e7207 */ /* 0x000fe40006000000 */
[----:B------:R-:W-:Y:S02]  /*1a70*/  FSEL R66, R102, R82, !P5 ;  /* 0x0000005266427208 */ /* 0x000fe40006800000 */
[----:B------:R-:W-:-:S02]  /*1a80*/  FSEL R67, R103, R83, !P5 ;  /* 0x0000005367437208 */ /* 0x000fc40006800000 */
[C---:B------:R-:W-:Y:S01]  /*1a90*/  SEL R86, R0.reuse, R65, !P5 ;  /* 0x0000004100567207 */ /* 0x040fe20006800000 */
[----:B------:R-:W-:Y:S01]  /*1aa0*/  DSETP.GEU.AND P5, PT, R90, R20, PT ;  /* 0x000000145a00722a */ /* 0x000fe20003fae000 */
[----:B------:R-:W-:Y:S02]  /*1ab0*/  SEL R82, R0, R61, !P6 ;  /* 0x0000003d00527207 */ /* 0x000fe40007000000 */
[----:B------:R-:W-:Y:S02]  /*1ac0*/  FSEL R60, R94, R48, !P0 ;  /* 0x000000305e3c7208 */ /* 0x000fe40004000000 */
[----:B------:R-:W-:Y:S02]  /*1ad0*/  FSEL R61, R95, R49, !P0 ;  /* 0x000000315f3d7208 */ /* 0x000fe40004000000 */
[----:B------:R-:W-:Y:S02]  /*1ae0*/  FSEL R64, R96, R24, !P6 ;  /* 0x0000001860407208 */ /* 0x000fe40007000000 */
[----:B------:R-:W-:-:S02]  /*1af0*/  FSEL R65, R97, R25, !P6 ;  /* 0x0000001961417208 */ /* 0x000fc40007000000 */
[----:B------:R-:W-:Y:S01]  /*1b00*/  FSEL R48, R90, R20, !P5 ;  /* 0x000000145a307208 */ /* 0x000fe20006800000 */
[----:B------:R-:W2:Y:S01]  /*1b10*/  LDS.128 R24, [R6+0x110] ;  /* 0x0001100006187984 */ /* 0x000ea20000000c00 */
[----:B------:R-:W-:Y:S02]  /*1b20*/  FSEL R49, R91, R21, !P5 ;  /* 0x000000155b317208 */ /* 0x000fe40006800000 */
[----:B------:R-:W-:Y:S01]  /*1b30*/  SEL R12, R0, R87, !P2 ;  /* 0x00000057000c7207 */ /* 0x000fe20005000000 */
[----:B------:R-:W3:Y:S01]  /*1b40*/  LDS.128 R20, [R6+0x190] ;  /* 0x0001900006147984 */ /* 0x000ee20000000c00 */
[----:B------:R-:W-:Y:S02]  /*1b50*/  DSETP.GEU.AND P2, PT, R62, R50, PT ;  /* 0x000000323e00722a */ /* 0x000fe40003f4e000 */
[----:B------:R-:W-:Y:S02]  /*1b60*/  DSETP.GEU.AND P4, PT, R92, R44, PT ;  /* 0x0000002c5c00722a */ /* 0x000fe40003f8e000 */
[----:B0-----:R-:W-:-:S02]  /*1b70*/  DADD R94, R40, R28 ;  /* 0x00000000285e7229 */ /* 0x001fc4000000001c */
[----:B------:R-:W-:Y:S02]  /*1b80*/  FSEL R62, R62, R50, !P2 ;  /* 0x000000323e3e7208 */ /* 0x000fe40005000000 */
[----:B------:R-:W-:Y:S02]  /*1b90*/  FSEL R63, R63, R51, !P2 ;  /* 0x000000333f3f7208 */ /* 0x000fe40005000000 */
[----:B------:R-:W-:Y:S02]  /*1ba0*/  FSEL R50, R92, R44, !P4 ;  /* 0x0000002c5c327208 */ /* 0x000fe40006000000 */
[----:B------:R-:W-:Y:S01]  /*1bb0*/  FSEL R51, R93, R45, !P4 ;  /* 0x0000002d5d337208 */ /* 0x000fe20006000000 */
[----:B------:R-:W-:Y:S01]  /*1bc0*/  DADD R92, R28, R42 ;  /* 0x000000001c5c7229 */ /* 0x000fe2000000002a */
[C---:B------:R-:W-:Y:S01]  /*1bd0*/  SEL R84, R0.reuse, R81, !P3 ;  /* 0x0000005100547207 */ /* 0x040fe20005800000 */
[----:B------:R-:W-:Y:S01]  /*1be0*/  DSETP.GEU.AND P3, PT, R58, R46, PT ;  /* 0x0000002e3a00722a */ /* 0x000fe20003f6e000 */
[C---:B------:R-:W-:Y:S01]  /*1bf0*/  SEL R76, R0.reuse, R79, !P2 ;  /* 0x0000004f004c7207 */ /* 0x040fe20005000000 */
[----:B------:R-:W-:Y:S01]  /*1c00*/  DSETP.GEU.AND P2, PT, R94, R18, PT ;  /* 0x000000125e00722a */ /* 0x000fe20003f4e000 */
[----:B------:R-:W-:Y:S01]  /*1c10*/  SEL R8, R0, R77, !P0 ;  /* 0x0000004d00087207 */ /* 0x000fe20004000000 */
[----:B------:R-:W-:-:S02]  /*1c20*/  DSETP.GEU.AND P6, PT, R88, R36, PT ;  /* 0x000000245800722a */ /* 0x000fc40003fce000 */
[----:B------:R-:W-:Y:S01]  /*1c30*/  DSETP.GEU.AND P0, PT, R92, R10, PT ;  /* 0x0000000a5c00722a */ /* 0x000fe20003f0e000 */
[----:B------:R-:W-:Y:S02]  /*1c40*/  FSEL R58, R58, R46, !P3 ;  /* 0x0000002e3a3a7208 */ /* 0x000fe40005800000 */
[----:B------:R-:W-:Y:S02]  /*1c50*/  FSEL R59, R59, R47, !P3 ;  /* 0x0000002f3b3b7208 */ /* 0x000fe40005800000 */
[----:B------:R-:W-:Y:S02]  /*1c60*/  FSEL R44, R94, R18, !P2 ;  /* 0x000000125e2c7208 */ /* 0x000fe40005000000 */
[----:B------:R-:W-:Y:S02]  /*1c70*/  FSEL R46, R88, R36, !P6 ;  /* 0x00000024582e7208 */ /* 0x000fe40007000000 */
[----:B------:R-:W-:Y:S01]  /*1c80*/  FSEL R47, R89, R37, !P6 ;  /* 0x00000025592f7208 */ /* 0x000fe20007000000 */
[----:B-1----:R-:W-:Y:S01]  /*1c90*/  DADD R88, R40, R32 ;  /* 0x0000000028587229 */ /* 0x002fe20000000020 */
[----:B------:R-:W-:-:S02]  /*1ca0*/  FSEL R18, R92, R10, !P0 ;  /* 0x0000000a5c127208 */ /* 0x000fc40004000000 */
[C---:B------:R-:W-:Y:S02]  /*1cb0*/  SEL R10, R0.reuse, R39, !P4 ;  /* 0x00000027000a7207 */ /* 0x040fe40006000000 */
[----:B------:R-:W0:Y:S01]  /*1cc0*/  LDS.128 R36, [R5+0x210] ;  /* 0x0002100005247984 */ /* 0x000e220000000c00 */
[C---:B------:R-:W-:Y:S02]  /*1cd0*/  SEL R9, R0.reuse, R9, !P3 ;  /* 0x0000000900097207 */ /* 0x040fe40005800000 */
[----:B------:R-:W-:Y:S01]  /*1ce0*/  DSETP.GEU.AND P3, PT, R88, R16, PT ;  /* 0x000000105800722a */ /* 0x000fe20003f6e000 */
[----:B------:R-:W-:Y:S02]  /*1cf0*/  FSEL R45, R95, R19, !P2 ;  /* 0x000000135f2d7208 */ /* 0x000fe40005000000 */
[----:B------:R-:W-:Y:S01]  /*1d00*/  FSEL R19, R93, R11, !P0 ;  /* 0x0000000b5d137208 */ /* 0x000fe20004000000 */
[----:B------:R-:W-:Y:S01]  /*1d10*/  DADD R90, R32, R42 ;  /* 0x00000000205a7229 */ /* 0x000fe2000000002a */
[----:B------:R-:W-:Y:S01]  /*1d20*/  SEL R11, R0, R75, !P5 ;  /* 0x0000004b000b7207 */ /* 0x000fe20006800000 */
[----:B--2---:R-:W-:Y:S01]  /*1d30*/  DADD R92, R40, R24 ;  /* 0x00000000285c7229 */ /* 0x004fe20000000018 */
[----:B------:R-:W-:Y:S01]  /*1d40*/  FSEL R16, R88, R16, !P3 ;  /* 0x0000001058107208 */ /* 0x000fe20005800000 */
[----:B------:R-:W-:Y:S01]  /*1d50*/  DADD R94, R24, R42 ;  /* 0x00000000185e7229 */ /* 0x000fe2000000002a */
[----:B------:R-:W-:Y:S01]  /*1d60*/  FSEL R17, R89, R17, !P3 ;  /* 0x0000001159117208 */ /* 0x000fe20005800000 */
[----:B---3--:R-:W-:-:S02]  /*1d70*/  DADD R88, R40, R20 ;  /* 0x0000000028587229 */ /* 0x008fc40000000014 */
[----:B------:R-:W-:Y:S01]  /*1d80*/  DADD R74, R20, R42 ;  /* 0x00000000144a7229 */ /* 0x000fe2000000002a */
[----:B------:R-:W1:Y:S01]  /*1d90*/  LDS.128 R40, [R5+0x300] ;  /* 0x0003000005287984 */ /* 0x000e620000000c00 */
[C---:B------:R-:W-:Y:S01]  /*1da0*/  VIADD R79, R4.reuse, 0x2 ;  /* 0x00000002044f7836 */ /* 0x040fe20000000000 */
[----:B------:R-:W-:-:S03]  /*1db0*/  @P6 SEL R0, R4, R73, !P1 ;  /* 0x0000004904006207 */ /* 0x000fc60004800000 */
[----:B------:R-:W-:Y:S01]  /*1dc0*/  DSETP.GEU.AND P1, PT, R88, R56, PT ;  /* 0x000000385800722a */ /* 0x000fe20003f2e000 */
[----:B------:R-:W-:Y:S01]  /*1dd0*/  SEL R77, R79, R72, !P2 ;  /* 0x000000484f4d7207 */ /* 0x000fe20005000000 */
[----:B------:R-:W-:Y:S02]  /*1de0*/  DSETP.GEU.AND P2, PT, R74, R70, PT ;  /* 0x000000464a00722a */ /* 0x000fe40003f4e000 */
[----:B------:R-:W-:Y:S02]  /*1df0*/  DSETP.GEU.AND P4, PT, R90, R52, PT ;  /* 0x000000345a00722a */ /* 0x000fe40003f8e000 */
[----:B------:R-:W-:Y:S01]  /*1e00*/  FSEL R56, R88, R56, !P1 ;  /* 0x0000003858387208 */ /* 0x000fe20004800000 */
[----:B------:R-:W-:Y:S01]  /*1e10*/  DSETP.GEU.AND P5, PT, R92, R54, PT ;  /* 0x000000365c00722a */ /* 0x000fe20003fae000 */
[----:B------:R-:W-:Y:S02]  /*1e20*/  FSEL R57, R89, R57, !P1 ;  /* 0x0000003959397208 */ /* 0x000fe40004800000 */
[----:B------:R-:W-:-:S02]  /*1e30*/  SEL R81, R79, R12, !P0 ;  /* 0x0000000c4f517207 */ /* 0x000fc40004000000 */
[C---:B------:R-:W-:Y:S02]  /*1e40*/  SEL R83, R79.reuse, R15, !P4 ;  /* 0x0000000f4f537207 */ /* 0x040fe40006000000 */
[C---:B------:R-:W-:Y:S01]  /*1e50*/  SEL R87, R79.reuse, R13, !P5 ;  /* 0x0000000d4f577207 */ /* 0x040fe20006800000 */
[----:B0-----:R-:W-:Y:S02]  /*1e60*/  DADD R88, R36, R28 ;  /* 0x0000000024587229 */ /* 0x001fe4000000001c */
[----:B------:R-:W-:Y:S01]  /*1e70*/  DADD R72, R28, R38 ;  /* 0x000000001c487229 */ /* 0x000fe20000000026 */
[----:B------:R-:W-:Y:S02]  /*1e80*/  SEL R85, R79, R14, !P2 ;  /* 0x0000000e4f557207 */ /* 0x000fe40005000000 */
[----:B------:R-:W-:Y:S01]  /*1e90*/  FSEL R28, R74, R70, !P2 ;  /* 0x000000464a1c7208 */ /* 0x000fe20005000000 */
[----:B------:R-:W0:Y:S01]  /*1ea0*/  LDS.128 R12, [R5+0x310] ;  /* 0x00031000050c7984 */ /* 0x000e220000000c00 */
[----:B------:R-:W-:Y:S01]  /*1eb0*/  FSEL R29, R75, R71, !P2 ;  /* 0x000000474b1d7208 */ /* 0x000fe20005000000 */
[----:B------:R-:W-:-:S02]  /*1ec0*/  DADD R70, R36, R32 ;  /* 0x0000000024467229 */ /* 0x000fc40000000020 */
[C---:B------:R-:W-:Y:S02]  /*1ed0*/  DADD R74, R36.reuse, R24 ;  /* 0x00000000244a7229 */ /* 0x040fe40000000018 */
[----:B------:R-:W-:Y:S02]  /*1ee0*/  DADD R36, R36, R20 ;  /* 0x0000000024247229 */ /* 0x000fe40000000014 */
[----:B------:R-:W-:Y:S02]  /*1ef0*/  DSETP.GEU.AND P6, PT, R94, R68, PT ;  /* 0x000000445e00722a */ /* 0x000fe40003fce000 */
[--C-:B------:R-:W-:Y:S02]  /*1f00*/  DADD R24, R24, R38.reuse ;  /* 0x0000000018187229 */ /* 0x100fe40000000026 */
[----:B------:R-:W-:Y:S02]  /*1f10*/  DADD R32, R32, R38 ;  /* 0x0000000020207229 */ /* 0x000fe40000000026 */
[----:B------:R-:W-:-:S02]  /*1f20*/  DSETP.GEU.AND P0, PT, R88, R66, PT ;  /* 0x000000425800722a */ /* 0x000fc40003f0e000 */
[----:B------:R-:W-:Y:S01]  /*1f30*/  DADD R20, R20, R38 ;  /* 0x0000000014147229 */ /* 0x000fe20000000026 */
[----:B------:R-:W-:Y:S02]  /*1f40*/  FSEL R54, R92, R54, !P5 ;  /* 0x000000365c367208 */ /* 0x000fe40006800000 */
[----:B------:R-:W-:Y:S01]  /*1f50*/  FSEL R55, R93, R55, !P5 ;  /* 0x000000375d377208 */ /* 0x000fe20006800000 */
[----:B------:R-:W-:Y:S01]  /*1f60*/  DSETP.GEU.AND P5, PT, R36, R60, PT ;  /* 0x0000003c2400722a */ /* 0x000fe20003fae000 */
[----:B------:R-:W-:Y:S02]  /*1f70*/  FSEL R68, R94, R68, !P6 ;  /* 0x000000445e447208 */ /* 0x000fe40007000000 */
[----:B------:R-:W-:Y:S02]  /*1f80*/  FSEL R69, R95, R69, !P6 ;  /* 0x000000455f457208 */ /* 0x000fe40007000000 */
[C---:B------:R-:W-:Y:S01]  /*1f90*/  SEL R80, R79.reuse, R80, !P3 ;  /* 0x000000504f507207 */ /* 0x040fe20005800000 */
[----:B------:R-:W-:Y:S01]  /*1fa0*/  DSETP.GEU.AND P3, PT, R70, R64, PT ;  /* 0x000000404600722a */ /* 0x000fe20003f6e000 */
[C---:B------:R-:W-:Y:S01]  /*1fb0*/  SEL R84, R79.reuse, R84, !P6 ;  /* 0x000000544f547207 */ /* 0x040fe20007000000 */
[----:B------:R-:W-:Y:S01]  /*1fc0*/  DSETP.GEU.AND P6, PT, R72, R58, PT ;  /* 0x0000003a4800722a */ /* 0x000fe20003fce000 */
[----:B------:R-:W-:Y:S01]  /*1fd0*/  SEL R78, R79, R78, !P1 ;  /* 0x0000004e4f4e7207 */ /* 0x000fe20004800000 */
[----:B------:R-:W-:Y:S01]  /*1fe0*/  DSETP.GEU.AND P2, PT, R24, R48, PT ;  /* 0x000000301800722a */ /* 0x000fe20003f4e000 */
[----:B------:R-:W-:Y:S01]  /*1ff0*/  FSEL R38, R88, R66, !P0 ;  /* 0x0000004258267208 */ /* 0x000fe20004000000 */
[----:B------:R-:W-:Y:S01]  /*2000*/  DSETP.GEU.AND P1, PT, R32, R50, PT ;  /* 0x000000322000722a */ /* 0x000fe20003f2e000 */
[----:B------:R-:W-:Y:S01]  /*2010*/  FSEL R39, R89, R67, !P0 ;  /* 0x0000004359277208 */ /* 0x000fe20004000000 */
[----:B-1----:R-:W-:Y:S01]  /*2020*/  DADD R66, R40, R30 ;  /* 0x0000000028427229 */ /* 0x002fe2000000001e */
[----:B------:R-:W-:Y:S01]  /*2030*/  SEL R86, R79, R86, !P0 ;  /* 0x000000564f567207 */ /* 0x000fe20004000000 */
[----:B------:R-:W-:Y:S01]  /*2040*/  DSETP.GEU.AND P0, PT, R20, R46, PT ;  /* 0x0000002e1400722a */ /* 0x000fe20003f0e000 */
[----:B------:R-:W-:-:S02]  /*2050*/  FSEL R64, R70, R64, !P3 ;  /* 0x0000004046407208 */ /* 0x000fc40005800000 */
[----:B------:R-:W-:Y:S01]  /*2060*/  FSEL R65, R71, R65, !P3 ;  /* 0x0000004147417208 */ /* 0x000fe20005800000 */
[C---:B------:R-:W-:Y:S01]  /*2070*/  DADD R70, R40.reuse, R34 ;  /* 0x0000000028467229 */ /* 0x040fe20000000022 */
[----:B------:R-:W-:Y:S02]  /*2080*/  FSEL R36, R36, R60, !P5 ;  /* 0x0000003c24247208 */ /* 0x000fe40006800000 */
[----:B------:R-:W-:Y:S01]  /*2090*/  FSEL R37, R37, R61, !P5 ;  /* 0x0000003d25257208 */ /* 0x000fe20006800000 */
[C---:B------:R-:W-:Y:S01]  /*20a0*/  DADD R60, R40.reuse, R26 ;  /* 0x00000000283c7229 */ /* 0x040fe2000000001a */
[----:B------:R-:W-:Y:S02]  /*20b0*/  FSEL R58, R72, R58, !P6 ;  /* 0x0000003a483a7208 */ /* 0x000fe40007000000 */
[----:B------:R-:W-:Y:S01]  /*20c0*/  FSEL R59, R73, R59, !P6 ;  /* 0x0000003b493b7208 */ /* 0x000fe20007000000 */
[----:B------:R-:W-:Y:S01]  /*20d0*/  DADD R72, R40, R22 ;  /* 0x0000000028487229 */ /* 0x000fe20000000016 */
[----:B------:R-:W-:-:S02]  /*20e0*/  FSEL R24, R24, R48, !P2 ;  /* 0x0000003018187208 */ /* 0x000fc40005000000 */
[----:B------:R-:W-:Y:S02]  /*20f0*/  FSEL R25, R25, R49, !P2 ;  /* 0x0000003119197208 */ /* 0x000fe40005000000 */
[C---:B------:R-:W-:Y:S02]  /*2100*/  SEL R40, R79.reuse, R8, !P5 ;  /* 0x000000084f287207 */ /* 0x040fe40006800000 */
[C---:B------:R-:W-:Y:S01]  /*2110*/  SEL R41, R79.reuse, R9, !P6 ;  /* 0x000000094f297207 */ /* 0x040fe20007000000 */
[C---:B------:R-:W-:Y:S01]  /*2120*/  DADD R8, R42.reuse, R30 ;  /* 0x000000002a087229 */ /* 0x040fe2000000001e */
[C---:B------:R-:W-:Y:S02]  /*2130*/  SEL R48, R79.reuse, R10, !P1 ;  /* 0x0000000a4f307207 */ /* 0x040fe40004800000 */
[----:B------:R-:W-:Y:S01]  /*2140*/  SEL R49, R79, R11, !P2 ;  /* 0x0000000b4f317207 */ /* 0x000fe20005000000 */
[----:B------:R-:W-:Y:S01]  /*2150*/  DADD R10, R42, R26 ;  /* 0x000000002a0a7229 */ /* 0x000fe2000000001a */
[----:B------:R-:W-:-:S02]  /*2160*/  FSEL R52, R90, R52, !P4 ;  /* 0x000000345a347208 */ /* 0x000fc40006000000 */
[----:B------:R-:W-:Y:S01]  /*2170*/  FSEL R53, R91, R53, !P4 ;  /* 0x000000355b357208 */ /* 0x000fe20006000000 */
[----:B------:R-:W-:Y:S01]  /*2180*/  DSETP.GEU.AND P4, PT, R74, R62, PT ;  /* 0x0000003e4a00722a */ /* 0x000fe20003f8e000 */
[----:B------:R-:W-:Y:S01]  /*2190*/  SEL R82, R79, R82, !P3 ;  /* 0x000000524f527207 */ /* 0x000fe20005800000 */
[----:B------:R-:W-:Y:S01]  /*21a0*/  DSETP.GEU.AND P3, PT, R66, R44, PT ;  /* 0x0000002c4200722a */ /* 0x000fe20003f6e000 */
[----:B------:R-:W-:Y:S01]  /*21b0*/  FSEL R47, R21, R47, !P0 ;  /* 0x0000002f152f7208 */ /* 0x000fe20004000000 */
[----:B------:R-:W-:Y:S01]  /*21c0*/  VIADD R21, R4, 0x3 ;  /* 0x0000000304157836 */ /* 0x000fe20000000000 */
[----:B------:R-:W-:Y:S01]  /*21d0*/  DSETP.GEU.AND P5, PT, R60, R54, PT ;  /* 0x000000363c00722a */ /* 0x000fe20003fae000 */
[----:B------:R-:W-:Y:S01]  /*21e0*/  FSEL R62, R74, R62, !P4 ;  /* 0x0000003e4a3e7208 */ /* 0x000fe20006000000 */
[----:B------:R-:W-:Y:S01]  /*21f0*/  DSETP.GEU.AND P6, PT, R72, R56, PT ;  /* 0x000000384800722a */ /* 0x000fe20003fce000 */
[----:B------:R-:W-:Y:S02]  /*2200*/  FSEL R63, R75, R63, !P4 ;  /* 0x0000003f4b3f7208 */ /* 0x000fe40006000000 */
[----:B------:R-:W-:Y:S01]  /*2210*/  SEL R76, R79, R76, !P4 ;  /* 0x0000004c4f4c7207 */ /* 0x000fe20006000000 */
[----:B------:R-:W-:Y:S01]  /*2220*/  DSETP.GEU.AND P4, PT, R70, R16, PT ;  /* 0x000000104600722a */ /* 0x000fe20003f8e000 */
[----:B------:R-:W-:-:S02]  /*2230*/  FSEL R32, R32, R50, !P1 ;  /* 0x0000003220207208 */ /* 0x000fc40004800000 */
[----:B------:R-:W-:Y:S01]  /*2240*/  FSEL R33, R33, R51, !P1 ;  /* 0x0000003321217208 */ /* 0x000fe20004800000 */
[----:B------:R-:W-:Y:S01]  /*2250*/  DSETP.GEU.AND P1, PT, R8, R18, PT ;  /* 0x000000120800722a */ /* 0x000fe20003f2e000 */
[----:B------:R-:W-:Y:S02]  /*2260*/  FSEL R44, R66, R44, !P3 ;  /* 0x0000002c422c7208 */ /* 0x000fe40005800000 */
[----:B------:R-:W-:Y:S02]  /*2270*/  FSEL R45, R67, R45, !P3 ;  /* 0x0000002d432d7208 */ /* 0x000fe40005800000 */
[----:B------:R-:W-:Y:S01]  /*2280*/  SEL R77, R21, R77, !P3 ;  /* 0x0000004d154d7207 */ /* 0x000fe20005800000 */
[----:B------:R-:W-:Y:S01]  /*2290*/  DSETP.GEU.AND P3, PT, R10, R68, PT ;  /* 0x000000440a00722a */ /* 0x000fe20003f6e000 */
[----:B------:R-:W-:Y:S01]  /*22a0*/  FSEL R50, R60, R54, !P5 ;  /* 0x000000363c327208 */ /* 0x000fe20006800000 */
[C---:B------:R-:W-:Y:S01]  /*22b0*/  DADD R74, R42.reuse, R34 ;  /* 0x000000002a4a7229 */ /* 0x040fe20000000022 */
[----:B------:R-:W-:Y:S01]  /*22c0*/  FSEL R51, R61, R55, !P5 ;  /* 0x000000373d337208 */ /* 0x000fe20006800000 */
[----:B------:R-:W-:Y:S01]  /*22d0*/  DADD R66, R42, R22 ;  /* 0x000000002a427229 */ /* 0x000fe20000000016 */
[----:B------:R-:W-:-:S02]  /*22e0*/  FSEL R54, R72, R56, !P6 ;  /* 0x0000003848367208 */ /* 0x000fc40007000000 */
[----:B------:R-:W-:Y:S02]  /*22f0*/  FSEL R55, R73, R57, !P6 ;  /* 0x0000003949377208 */ /* 0x000fe40007000000 */
[----:B------:R-:W-:Y:S02]  /*2300*/  FSEL R42, R70, R16, !P4 ;  /* 0x00000010462a7208 */ /* 0x000fe40006000000 */
[----:B------:R-:W-:Y:S02]  /*2310*/  FSEL R43, R71, R17, !P4 ;  /* 0x00000011472b7208 */ /* 0x000fe40006000000 */
[----:B------:R-:W-:Y:S02]  /*2320*/  FSEL R56, R8, R18, !P1 ;  /* 0x0000001208387208 */ /* 0x000fe40004800000 */
[----:B------:R-:W-:Y:S02]  /*2330*/  FSEL R57, R9, R19, !P1 ;  /* 0x0000001309397208 */ /* 0x000fe40004800000 */
[----:B------:R-:W-:Y:S01]  /*2340*/  FSEL R60, R10, R68, !P3 ;  /* 0x000000440a3c7208 */ /* 0x000fe20005800000 */
[----:B------:R-:W-:Y:S01]  /*2350*/  LDS.128 R16, [R6+0x20] ;  /* 0x0000200006107984 */ /* 0x000fe20000000c00 */
[----:B------:R-:W-:-:S03]  /*2360*/  FSEL R61, R11, R69, !P3 ;  /* 0x000000450b3d7208 */ /* 0x000fc60005800000 */
[----:B------:R-:W1:Y:S01]  /*2370*/  LDS.128 R8, [R5+0x400] ;  /* 0x0004000005087984 */ /* 0x000e620000000c00 */
[----:B------:R-:W-:Y:S01]  /*2380*/  SEL R80, R21, R80, !P4 ;  /* 0x0000005015507207 */ /* 0x000fe20006000000 */
[----:B------:R-:W-:Y:S02]  /*2390*/  DSETP.GEU.AND P4, PT, R66, R28, PT ;  /* 0x0000001c4200722a */ /* 0x000fe40003f8e000 */
[----:B------:R-:W-:Y:S02]  /*23a0*/  DSETP.GEU.AND P2, PT, R74, R52, PT ;  /* 0x000000344a00722a */ /* 0x000fe40003f4e000 */
[--C-:B0-----:R-:W-:Y:S02]  /*23b0*/  DADD R70, R12, R30.reuse ;  /* 0x000000000c467229 */ /* 0x101fe4000000001e */
[----:B------:R-:W-:Y:S01]  /*23c0*/  DADD R68, R14, R30 ;  /* 0x000000000e447229 */ /* 0x000fe2000000001e */
[----:B------:R-:W-:Y:S01]  /*23d0*/  FSEL R66, R66, R28, !P4 ;  /* 0x0000001c42427208 */ /* 0x000fe20006000000 */
[C---:B------:R-:W-:Y:S01]  /*23e0*/  DADD R30, R12.reuse, R34 ;  /* 0x000000000c1e7229 */ /* 0x040fe20000000022 */
[----:B------:R-:W-:Y:S01]  /*23f0*/  FSEL R67, R67, R29, !P4 ;  /* 0x0000001d43437208 */ /* 0x000fe20006000000 */
[----:B------:R-:W-:Y:S01]  /*2400*/  DADD R28, R12, R26 ;  /* 0x000000000c1c7229 */ /* 0x000fe2000000001a */
[----:B------:R-:W-:Y:S01]  /*2410*/  FSEL R52, R74, R52, !P2 ;  /* 0x000000344a347208 */ /* 0x000fe20005000000 */
[C---:B------:R-:W-:Y:S01]  /*2420*/  DADD R34, R14.reuse, R34 ;  /* 0x000000000e227229 */ /* 0x040fe20000000022 */
[----:B------:R-:W-:Y:S01]  /*2430*/  FSEL R53, R75, R53, !P2 ;  /* 0x000000354b357208 */ /* 0x000fe20005000000 */
[----:B------:R-:W-:Y:S01]  /*2440*/  DADD R26, R14, R26 ;  /* 0x000000000e1a7229 */ /* 0x000fe2000000001a */
[----:B------:R-:W-:Y:S01]  /*2450*/  SEL R87, R21, R87, !P5 ;  /* 0x0000005715577207 */ /* 0x000fe20006800000 */
[----:B------:R-:W-:-:S02]  /*2460*/  DADD R74, R12, R22 ;  /* 0x000000000c4a7229 */ /* 0x000fc40000000016 */
[----:B------:R-:W-:Y:S01]  /*2470*/  DADD R72, R14, R22 ;  /* 0x000000000e487229 */ /* 0x000fe20000000016 */
[----:B------:R-:W0:Y:S01]  /*2480*/  LDS.128 R12, [R6+0xa0] ;  /* 0x0000a000060c7984 */ /* 0x000e220000000c00 */
[----:B------:R-:W-:Y:S01]  /*2490*/  DSETP.GEU.AND P5, PT, R70, R38, PT ;  /* 0x000000264600722a */ /* 0x000fe20003fae000 */
[C---:B------:R-:W-:Y:S01]  /*24a0*/  SEL R78, R21.reuse, R78, !P6 ;  /* 0x0000004e154e7207 */ /* 0x040fe20007000000 */
[----:B------:R-:W-:Y:S01]  /*24b0*/  DSETP.GEU.AND P6, PT, R30, R64, PT ;  /* 0x000000401e00722a */ /* 0x000fe20003fce000 */
[C---:B------:R-:W-:Y:S01]  /*24c0*/  SEL R81, R21.reuse, R81, !P1 ;  /* 0x0000005115517207 */ /* 0x040fe20004800000 */
[----:B------:R-:W-:Y:S01]  /*24d0*/  DSETP.GEU.AND P1, PT, R28, R62, PT ;  /* 0x0000003e1c00722a */ /* 0x000fe20003f2e000 */
[----:B------:R-:W-:Y:S01]  /*24e0*/  SEL R84, R21, R84, !P3 ;  /* 0x0000005415547207 */ /* 0x000fe20005800000 */
[----:B------:R-:W-:Y:S01]  /*24f0*/  DSETP.GEU.AND P3, PT, R68, R58, PT ;  /* 0x0000003a4400722a */ /* 0x000fe20003f6e000 */
[----:B------:R-:W-:Y:S02]  /*2500*/  FSEL R22, R70, R38, !P5 ;  /* 0x0000002646167208 */ /* 0x000fe40006800000 */
[----:B------:R-:W-:-:S02]  /*2510*/  FSEL R23, R71, R39, !P5 ;  /* 0x0000002747177208 */ /* 0x000fc40006800000 */
[----:B------:R-:W-:Y:S01]  /*2520*/  SEL R86, R21, R86, !P5 ;  /* 0x0000005615567207 */ /* 0x000fe20006800000 */
[----:B------:R-:W-:Y:S01]  /*2530*/  DSETP.GEU.AND P5, PT, R26, R24, PT ;  /* 0x000000181a00722a */ /* 0x000fe20003fae000 */
[----:B------:R-:W-:Y:S02]  /*2540*/  FSEL R38, R30, R64, !P6 ;  /* 0x000000401e267208 */ /* 0x000fe40007000000 */
[----:B------:R-:W-:Y:S02]  /*2550*/  FSEL R39, R31, R65, !P6 ;  /* 0x000000411f277208 */ /* 0x000fe40007000000 */
[----:B------:R-:W-:Y:S02]  /*2560*/  FSEL R62, R28, R62, !P1 ;  /* 0x0000003e1c3e7208 */ /* 0x000fe40004800000 */
[----:B------:R-:W-:Y:S02]  /*2570*/  FSEL R63, R29, R63, !P1 ;  /* 0x0000003f1d3f7208 */ /* 0x000fe40004800000 */
[----:B------:R-:W-:Y:S01]  /*2580*/  FSEL R58, R68, R58, !P3 ;  /* 0x0000003a443a7208 */ /* 0x000fe20005800000 */
[----:B------:R-:W2:Y:S01]  /*2590*/  LDS.128 R28, [R6+0x120] ;  /* 0x00012000061c7984 */ /* 0x000ea20000000c00 */
[----:B------:R-:W-:-:S02]  /*25a0*/  FSEL R59, R69, R59, !P3 ;  /* 0x0000003b453b7208 */ /* 0x000fc40005800000 */
[----:B------:R-:W-:Y:S02]  /*25b0*/  FSEL R68, R26, R24, !P5 ;  /* 0x000000181a447208 */ /* 0x000fe40006800000 */
[----:B------:R-:W-:Y:S02]  /*25c0*/  FSEL R69, R27, R25, !P5 ;  /* 0x000000191b457208 */ /* 0x000fe40006800000 */
[----:B------:R-:W3:Y:S01]  /*25d0*/  LDS.128 R24, [R6+0x1a0] ;  /* 0x0001a00006187984 */ /* 0x000ee20000000c00 */
[C---:B------:R-:W-:Y:S01]  /*25e0*/  SEL R83, R21.reuse, R83, !P2 ;  /* 0x0000005315537207 */ /* 0x040fe20005000000 */
[----:B------:R-:W-:Y:S01]  /*25f0*/  DSETP.GEU.AND P2, PT, R74, R36, PT ;  /* 0x000000244a00722a */ /* 0x000fe20003f4e000 */
[----:B------:R-:W-:Y:S01]  /*2600*/  SEL R85, R21, R85, !P4 ;  /* 0x0000005515557207 */ /* 0x000fe20006000000 */
[----:B------:R-:W-:Y:S01]  /*2610*/  DSETP.GEU.AND P4, PT, R34, R32, PT ;  /* 0x000000202200722a */ /* 0x000fe20003f8e000 */
[----:B------:R-:W-:-:S03]  /*2620*/  FSEL R46, R20, R46, !P0 ;  /* 0x0000002e142e7208 */ /* 0x000fc60004000000 */
[----:B------:R-:W-:Y:S02]  /*2630*/  FSEL R36, R74, R36, !P2 ;  /* 0x000000244a247208 */ /* 0x000fe40005000000 */
[----:B------:R-:W-:Y:S01]  /*2640*/  FSEL R37, R75, R37, !P2 ;  /* 0x000000254b257208 */ /* 0x000fe20005000000 */
[----:B-1----:R-:W-:Y:S01]  /*2650*/  DADD R74, R8, R16 ;  /* 0x00000000084a7229 */ /* 0x002fe20000000010 */
[----:B------:R-:W-:Y:S02]  /*2660*/  FSEL R64, R34, R32, !P4 ;  /* 0x0000002022407208 */ /* 0x000fe40006000000 */
[----:B------:R-:W-:Y:S02]  /*2670*/  FSEL R65, R35, R33, !P4 ;  /* 0x0000002123417208 */ /* 0x000fe40006000000 */
[----:B------:R-:W1:Y:S01]  /*2680*/  LDS.128 R32, [R5+0x410] ;  /* 0x0004100005207984 */ /* 0x000e620000000c00 */
[C---:B------:R-:W-:Y:S01]  /*2690*/  SEL R82, R21.reuse, R82, !P6 ;  /* 0x0000005215527207 */ /* 0x040fe20007000000 */
[----:B------:R-:W-:Y:S01]  /*26a0*/  DSETP.GEU.AND P6, PT, R72, R46, PT ;  /* 0x0000002e4800722a */ /* 0x000fe20003fce000 */
[C---:B------:R-:W-:Y:S01]  /*26b0*/  SEL R76, R21.reuse, R76, !P1 ;  /* 0x0000004c154c7207 */ /* 0x040fe20004800000 */
[----:B------:R-:W-:Y:S01]  /*26c0*/  DSETP.GEU.AND P1, PT, R74, R44, PT ;  /* 0x0000002c4a00722a */ /* 0x000fe20003f2e000 */
[C---:B------:R-:W-:Y:S01]  /*26d0*/  SEL R20, R21.reuse, R40, !P2 ;  /* 0x0000002815147207 */ /* 0x040fe20005000000 */
[----:B------:R-:W-:Y:S01]  /*26e0*/  DADD R88, R16, R10 ;  /* 0x0000000010587229 */ /* 0x000fe2000000000a */
[----:B------:R-:W-:-:S02]  /*26f0*/  SEL R70, R21, R41, !P3 ;  /* 0x0000002915467207 */ /* 0x000fc40005800000 */
[----:B------:R-:W-:Y:S02]  /*2700*/  FSEL R46, R72, R46, !P6 ;  /* 0x0000002e482e7208 */ /* 0x000fe40007000000 */
[----:B------:R-:W-:Y:S01]  /*2710*/  FSEL R47, R73, R47, !P6 ;  /* 0x0000002f492f7208 */ /* 0x000fe20007000000 */
[----:B0-----:R-:W-:Y:S01]  /*2720*/  DADD R72, R8, R12 ;  /* 0x0000000008487229 */ /* 0x001fe2000000000c */
[----:B------:R-:W-:Y:S02]  /*2730*/  FSEL R40, R74, R44, !P1 ;  /* 0x0000002c4a287208 */ /* 0x000fe40004800000 */
[----:B------:R-:W-:Y:S01]  /*2740*/  FSEL R41, R75, R45, !P1 ;  /* 0x0000002d4b297208 */ /* 0x000fe20004800000 */
[----:B------:R-:W-:Y:S01]  /*2750*/  DADD R74, R12, R10 ;  /* 0x000000000c4a7229 */ /* 0x000fe2000000000a */
[C---:B------:R-:W-:Y:S02]  /*2760*/  SEL R48, R21.reuse, R48, !P4 ;  /* 0x0000003015307207 */ /* 0x040fe40006000000 */
[----:B------:R-:W-:-:S02]  /*2770*/  SEL R49, R21, R49, !P5 ;  /* 0x0000003115317207 */ /* 0x000fc40006800000 */
[----:B------:R-:W-:Y:S01]  /*2780*/  @P6 SEL R21, R79, R0, !P0 ;  /* 0x000000004f156207 */ /* 0x000fe20004000000 */
[----:B------:R-:W-:Y:S02]  /*2790*/  DSETP.GEU.AND P0, PT, R88, R56, PT ;  /* 0x000000385800722a */ /* 0x000fe40003f0e000 */
[----:B------:R-:W-:Y:S02]  /*27a0*/  DSETP.GEU.AND P3, PT, R72, R42, PT ;  /* 0x0000002a4800722a */ /* 0x000fe40003f6e000 */
[----:B------:R-:W-:Y:S02]  /*27b0*/  DSETP.GEU.AND P4, PT, R74, R52, PT ;  /* 0x000000344a00722a */ /* 0x000fe40003f8e000 */
[----:B------:R-:W-:Y:S02]  /*27c0*/  FSEL R44, R88, R56, !P0 ;  /* 0x00000038582c7208 */ /* 0x000fe40004000000 */
[----:B------:R-:W-:Y:S01]  /*27d0*/  FSEL R45, R89, R57, !P0 ;  /* 0x00000039592d7208 */ /* 0x000fe20004000000 */
[----:B--2---:R-:W-:Y:S01]  /*27e0*/  DADD R56, R28, R10 ;  /* 0x000000001c387229 */ /* 0x004fe2000000000a */
[----:B------:R-:W-:-:S02]  /*27f0*/  FSEL R42, R72, R42, !P3 ;  /* 0x0000002a482a7208 */ /* 0x000fc40005800000 */
[----:B------:R-:W-:Y:S01]  /*2800*/  FSEL R43, R73, R43, !P3 ;  /* 0x0000002b492b7208 */ /* 0x000fe20005800000 */
[----:B---3--:R-:W-:Y:S01]  /*2810*/  DADD R72, R8, R24 ;  /* 0x0000000008487229 */ /* 0x008fe20000000018 */
[----:B------:R-:W-:Y:S02]  /*2820*/  FSEL R52, R74, R52, !P4 ;  /* 0x000000344a347208 */ /* 0x000fe40006000000 */
[----:B------:R-:W-:Y:S01]  /*2830*/  FSEL R53, R75, R53, !P4 ;  /* 0x000000354b357208 */ /* 0x000fe20006000000 */
[----:B------:R-:W-:Y:S01]  /*2840*/  DADD R74, R24, R10 ;  /* 0x00000000184a7229 */ /* 0x000fe2000000000a */
[----:B------:R-:W-:Y:S01]  /*2850*/  VIADD R71, R4, 0x4 ;  /* 0x0000000404477836 */ /* 0x000fe20000000000 */
[----:B------:R-:W-:Y:S02]  /*2860*/  DSETP.GEU.AND P6, PT, R56, R60, PT ;  /* 0x0000003c3800722a */ /* 0x000fe40003fce000 */
[----:B------:R-:W-:Y:S02]  /*2870*/  DSETP.GEU.AND P2, PT, R72, R54, PT ;  /* 0x000000364800722a */ /* 0x000fe40003f4e000 */
[----:B------:R-:W-:Y:S01]  /*2880*/  SEL R77, R71, R77, !P1 ;  /* 0x0000004d474d7207 */ /* 0x000fe20004800000 */
[----:B------:R-:W-:-:S02]  /*2890*/  DADD R88, R8, R28 ;  /* 0x0000000008587229 */ /* 0x000fc4000000001c */
[----:B------:R-:W-:Y:S01]  /*28a0*/  DSETP.GEU.AND P1, PT, R74, R66, PT ;  /* 0x000000424a00722a */ /* 0x000fe20003f2e000 */
[----:B------:R-:W-:Y:S01]  /*28b0*/  FSEL R56, R56, R60, !P6 ;  /* 0x0000003c38387208 */ /* 0x000fe20007000000 */
[----:B------:R-:W0:Y:S01]  /*28c0*/  LDS.128 R8, [R5+0x500] ;  /* 0x0005000005087984 */ /* 0x000e220000000c00 */
[----:B------:R-:W-:Y:S02]  /*28d0*/  FSEL R57, R57, R61, !P6 ;  /* 0x0000003d39397208 */ /* 0x000fe40007000000 */
[----:B------:R-:W-:Y:S02]  /*28e0*/  FSEL R54, R72, R54, !P2 ;  /* 0x0000003648367208 */ /* 0x000fe40005000000 */
[----:B------:R-:W-:Y:S01]  /*28f0*/  FSEL R55, R73, R55, !P2 ;  /* 0x0000003749377208 */ /* 0x000fe20005000000 */
[C---:B-1----:R-:W-:Y:S01]  /*2900*/  DADD R72, R32.reuse, R16 ;  /* 0x0000000020487229 */ /* 0x042fe20000000010 */
[----:B------:R-:W-:Y:S02]  /*2910*/  FSEL R60, R74, R66, !P1 ;  /* 0x000000424a3c7208 */ /* 0x000fe40004800000 */
[----:B------:R-:W-:Y:S01]  /*2920*/  FSEL R61, R75, R67, !P1 ;  /* 0x000000434b3d7208 */ /* 0x000fe20004800000 */
[----:B------:R-:W-:-:S02]  /*2930*/  DADD R74, R32, R12 ;  /* 0x00000000204a7229 */ /* 0x000fc4000000000c */
[C---:B------:R-:W-:Y:S02]  /*2940*/  DADD R66, R32.reuse, R28 ;  /* 0x0000000020427229 */ /* 0x040fe4000000001c */
[----:B------:R-:W-:Y:S02]  /*2950*/  DADD R32, R32, R24 ;  /* 0x0000000020207229 */ /* 0x000fe40000000018 */
[----:B------:R-:W-:-:S06]  /*2960*/  DSETP.GEU.AND P5, PT, R88, R50, PT ;  /* 0x000000325800722a */ /* 0x000fcc0003fae000 */
[----:B------:R-:W-:Y:S02]  /*2970*/  FSEL R50, R88, R50, !P5 ;  /* 0x0000003258327208 */ /* 0x000fe40006800000 */
[----:B------:R-:W-:Y:S02]  /*2980*/  FSEL R51, R89, R51, !P5 ;  /* 0x0000003359337208 */ /* 0x000fe40006800000 */
[----:B------:R-:W-:Y:S01]  /*2990*/  SEL R87, R71, R87, !P5 ;  /* 0x0000005747577207 */ /* 0x000fe20006800000 */
[----:B------:R-:W-:Y:S02]  /*29a0*/  DSETP.GEU.AND P5, PT, R32, R36, PT ;  /* 0x000000242000722a */ /* 0x000fe40003fae000 */
[--C-:B------:R-:W-:Y:S02]  /*29b0*/  DADD R16, R16, R34.reuse ;  /* 0x0000000010107229 */ /* 0x100fe40000000022 */
[--C-:B------:R-:W-:Y:S02]  /*29c0*/  DADD R12, R12, R34.reuse ;  /* 0x000000000c0c7229 */ /* 0x100fe40000000022 */
[--C-:B------:R-:W-:Y:S01]  /*29d0*/  DADD R28, R28, R34.reuse ;  /* 0x000000001c1c7229 */ /* 0x100fe20000000022 */
[----:B------:R-:W-:Y:S01]  /*29e0*/  FSEL R36, R32, R36, !P5 ;  /* 0x0000002420247208 */ /* 0x000fe20006800000 */
[----:B------:R-:W-:Y:S01]  /*29f0*/  DADD R24, R24, R34 ;  /* 0x0000000018187229 */ /* 0x000fe20000000022 */
[----:B------:R-:W-:-:S02]  /*2a00*/  FSEL R37, R33, R37, !P5 ;  /* 0x0000002521257208 */ /* 0x000fc40006800000 */
[----:B------:R-:W1:Y:S01]  /*2a10*/  LDS.128 R32, [R5+0x510] ;  /* 0x0005100005207984 */ /* 0x000e620000000c00 */
[C---:B------:R-:W-:Y:S01]  /*2a20*/  SEL R81, R71.reuse, R81, !P0 ;  /* 0x0000005147517207 */ /* 0x040fe20004000000 */
[----:B------:R-:W-:Y:S01]  /*2a30*/  DSETP.GEU.AND P0, PT, R72, R22, PT ;  /* 0x000000164800722a */ /* 0x000fe20003f0e000 */
[C---:B------:R-:W-:Y:S01]  /*2a40*/  SEL R80, R71.reuse, R80, !P3 ;  /* 0x0000005047507207 */ /* 0x040fe20005800000 */
[----:B------:R-:W-:Y:S01]  /*2a50*/  DSETP.GEU.AND P3, PT, R74, R38, PT ;  /* 0x000000264a00722a */ /* 0x000fe20003f6e000 */
[C---:B------:R-:W-:Y:S01]  /*2a60*/  SEL R83, R71.reuse, R83, !P4 ;  /* 0x0000005347537207 */ /* 0x040fe20006000000 */
[----:B------:R-:W-:Y:S01]  /*2a70*/  DSETP.GEU.AND P4, PT, R66, R62, PT ;  /* 0x0000003e4200722a */ /* 0x000fe20003f8e000 */
[C---:B------:R-:W-:Y:S01]  /*2a80*/  SEL R85, R71.reuse, R85, !P1 ;  /* 0x0000005547557207 */ /* 0x040fe20004800000 */
[----:B------:R-:W-:Y:S01]  /*2a90*/  DSETP.GEU.AND P1, PT, R28, R68, PT ;  /* 0x000000441c00722a */ /* 0x000fe20003f2e000 */
[----:B------:R-:W-:Y:S01]  /*2aa0*/  SEL R84, R71, R84, !P6 ;  /* 0x0000005447547207 */ /* 0x000fe20007000000 */
[----:B------:R-:W-:Y:S01]  /*2ab0*/  DSETP.GEU.AND P6, PT, R16, R58, PT ;  /* 0x0000003a1000722a */ /* 0x000fe20003fce000 */
[----:B------:R-:W-:-:S02]  /*2ac0*/  FSEL R22, R72, R22, !P0 ;  /* 0x0000001648167208 */ /* 0x000fc40004000000 */
[----:B------:R-:W-:Y:S01]  /*2ad0*/  FSEL R23, R73, R23, !P0 ;  /* 0x0000001749177208 */ /* 0x000fe20004000000 */
[C---:B0-----:R-:W-:Y:S01]  /*2ae0*/  DADD R72, R8.reuse, R18 ;  /* 0x0000000008487229 */ /* 0x041fe20000000012 */
[----:B------:R-:W-:Y:S02]  /*2af0*/  FSEL R38, R74, R38, !P3 ;  /* 0x000000264a267208 */ /* 0x000fe40005800000 */
[----:B------:R-:W-:Y:S01]  /*2b00*/  FSEL R39, R75, R39, !P3 ;  /* 0x000000274b277208 */ /* 0x000fe20005800000 */
[C---:B------:R-:W-:Y:S01]  /*2b10*/  DADD R74, R8.reuse, R14 ;  /* 0x00000000084a7229 */ /* 0x040fe2000000000e */
[----:B------:R-:W-:Y:S02]  /*2b20*/  FSEL R62, R66, R62, !P4 ;  /* 0x0000003e423e7208 */ /* 0x000fe40006000000 */
[----:B------:R-:W-:Y:S01]  /*2b30*/  FSEL R63, R67, R63, !P4 ;  /* 0x0000003f433f7208 */ /* 0x000fe20006000000 */
[----:B------:R-:W-:Y:S01]  /*2b40*/  DADD R66, R8, R30 ;  /* 0x0000000008427229 */ /* 0x000fe2000000001e */
[----:B------:R-:W-:-:S02]  /*2b50*/  FSEL R28, R28, R68, !P1 ;  /* 0x000000441c1c7208 */ /* 0x000fc40004800000 */
[----:B------:R-:W-:Y:S01]  /*2b60*/  FSEL R29, R29, R69, !P1 ;  /* 0x000000451d1d7208 */ /* 0x000fe20004800000 */
[----:B------:R-:W-:Y:S01]  /*2b70*/  DADD R68, R10, R14 ;  /* 0x000000000a447229 */ /* 0x000fe2000000000e */
[----:B------:R-:W-:Y:S01]  /*2b80*/  FSEL R58, R16, R58, !P6 ;  /* 0x0000003a103a7208 */ /* 0x000fe20007000000 */
[----:B------:R-:W-:Y:S01]  /*2b90*/  DADD R8, R8, R26 ;  /* 0x0000000008087229 */ /* 0x000fe2000000001a */
[----:B------:R-:W-:Y:S01]  /*2ba0*/  FSEL R59, R17, R59, !P6 ;  /* 0x0000003b113b7208 */ /* 0x000fe20007000000 */
[----:B------:R-:W-:Y:S01]  /*2bb0*/  DADD R16, R10, R18 ;  /* 0x000000000a107229 */ /* 0x000fe20000000012 */
        /* <DEDUP_REMOVED lines=11> */
[----:B------:R-:W-:Y:S02]  /*2c70*/  FSEL R65, R13, R65, !P2 ;  /* 0x000000410d417208 */ /* 0x000fe40005000000 */
[C---:B------:R-:W-:Y:S01]  /*2c80*/  SEL R48, R71.reuse, R48, !P2 ;  /* 0x0000003047307207 */ /* 0x040fe20005000000 */
[----:B------:R-:W-:Y:S01]  /*2c90*/  DSETP.GEU.AND P2, PT, R16, R44, PT ;  /* 0x0000002c1000722a */ /* 0x000fe20003f4e000 */
[----:B------:R-:W-:Y:S01]  /*2ca0*/  SEL R76, R71, R76, !P4 ;  /* 0x0000004c474c7207 */ /* 0x000fe20006000000 */
[----:B------:R-:W-:Y:S01]  /*2cb0*/  DADD R12, R10, R26 ;  /* 0x000000000a0c7229 */ /* 0x000fe2000000001a */
[----:B------:R-:W-:Y:S01]  /*2cc0*/  FSEL R47, R25, R47, !P0 ;  /* 0x0000002f192f7208 */ /* 0x000fe20004000000 */
[----:B------:R-:W-:Y:S01]  /*2cd0*/  DSETP.GEU.AND P4, PT, R74, R42, PT ;  /* 0x0000002a4a00722a */ /* 0x000fe20003f8e000 */
[----:B------:R-:W-:Y:S01]  /*2ce0*/  VIADD R25, R4, 0x5 ;  /* 0x0000000504197836 */ /* 0x000fe20000000000 */
[----:B------:R-:W-:Y:S01]  /*2cf0*/  FSEL R50, R66, R50, !P5 ;  /* 0x0000003242327208 */ /* 0x000fe20006800000 */
[----:B------:R-:W-:Y:S01]  /*2d00*/  DADD R88, R10, R30 ;  /* 0x000000000a587229 */ /* 0x000fe2000000001e */
[----:B------:R-:W-:Y:S01]  /*2d10*/  FSEL R51, R67, R51, !P5 ;  /* 0x0000003343337208 */ /* 0x000fe20006800000 */
[----:B-1----:R-:W-:Y:S01]  /*2d20*/  DADD R66, R32, R18 ;  /* 0x0000000020427229 */ /* 0x002fe20000000012 */
[----:B------:R-:W-:-:S02]  /*2d30*/  FSEL R52, R68, R52, !P1 ;  /* 0x0000003444347208 */ /* 0x000fc40004800000 */
[----:B------:R-:W-:Y:S01]  /*2d40*/  FSEL R53, R69, R53, !P1 ;  /* 0x0000003545357208 */ /* 0x000fe20004800000 */
[----:B------:R-:W-:Y:S01]  /*2d50*/  DADD R68, R34, R18 ;  /* 0x0000000022447229 */ /* 0x000fe20000000012 */
[----:B------:R-:W-:Y:S02]  /*2d60*/  FSEL R54, R8, R54, !P6 ;  /* 0x0000003608367208 */ /* 0x000fe40007000000 */
[----:B------:R-:W-:Y:S02]  /*2d70*/  FSEL R55, R9, R55, !P6 ;  /* 0x0000003709377208 */ /* 0x000fe40007000000 */
[----:B------:R-:W-:Y:S01]  /*2d80*/  FSEL R44, R16, R44, !P2 ;  /* 0x0000002c102c7208 */ /* 0x000fe20005000000 */
[----:B------:R-:W-:Y:S01]  /*2d90*/  LDS.128 R8, [R5+0x600] ;  /* 0x0006000005087984 */ /* 0x000fe20000000c00 */
[----:B------:R-:W-:Y:S02]  /*2da0*/  FSEL R45, R17, R45, !P2 ;  /* 0x0000002d112d7208 */ /* 0x000fe40005000000 */
[----:B------:R-:W-:Y:S01]  /*2db0*/  SEL R82, R71, R82, !P3 ;  /* 0x0000005247527207 */ /* 0x000fe20005800000 */
[----:B------:R-:W0:Y:S01]  /*2dc0*/  LDS.128 R16, [R6+0x30] ;  /* 0x0000300006107984 */ /* 0x000e220000000c00 */
[----:B------:R-:W-:Y:S01]  /*2dd0*/  DSETP.GEU.AND P3, PT, R72, R40, PT ;  /* 0x000000284800722a */ /* 0x000fe20003f6e000 */
[----:B------:R-:W-:-:S02]  /*2de0*/  FSEL R42, R74, R42, !P4 ;  /* 0x0000002a4a2a7208 */ /* 0x000fc40006000000 */
[----:B------:R-:W-:Y:S02]  /*2df0*/  FSEL R43, R75, R43, !P4 ;  /* 0x0000002b4b2b7208 */ /* 0x000fe40006000000 */
[----:B------:R-:W-:Y:S01]  /*2e00*/  SEL R80, R25, R80, !P4 ;  /* 0x0000005019507207 */ /* 0x000fe20006000000 */
[----:B------:R-:W-:Y:S01]  /*2e10*/  DSETP.GEU.AND P4, PT, R12, R60, PT ;  /* 0x0000003c0c00722a */ /* 0x000fe20003f8e000 */
[----:B------:R-:W-:Y:S01]  /*2e20*/  FSEL R40, R72, R40, !P3 ;  /* 0x0000002848287208 */ /* 0x000fe20005800000 */
[--C-:B------:R-:W-:Y:S01]  /*2e30*/  DADD R74, R32, R14.reuse ;  /* 0x00000000204a7229 */ /* 0x100fe2000000000e */
[----:B------:R-:W-:Y:S01]  /*2e40*/  FSEL R41, R73, R41, !P3 ;  /* 0x0000002949297208 */ /* 0x000fe20005800000 */
[----:B------:R-:W-:Y:S02]  /*2e50*/  DADD R72, R34, R14 ;  /* 0x0000000022487229 */ /* 0x000fe4000000000e */
[----:B------:R-:W-:Y:S02]  /*2e60*/  FSEL R60, R12, R60, !P4 ;  /* 0x0000003c0c3c7208 */ /* 0x000fe40006000000 */
[----:B------:R-:W-:-:S02]  /*2e70*/  FSEL R61, R13, R61, !P4 ;  /* 0x0000003d0d3d7208 */ /* 0x000fc40006000000 */
[----:B------:R-:W1:Y:S01]  /*2e80*/  LDS.128 R12, [R6+0xb0] ;  /* 0x0000b000060c7984 */ /* 0x000e620000000c00 */
[C---:B------:R-:W-:Y:S01]  /*2e90*/  SEL R77, R25.reuse, R77, !P3 ;  /* 0x0000004d194d7207 */ /* 0x040fe20005800000 */
[----:B------:R-:W-:Y:S02]  /*2ea0*/  DSETP.GEU.AND P3, PT, R88, R56, PT ;  /* 0x000000385800722a */ /* 0x000fe40003f6e000 */
[--C-:B------:R-:W-:Y:S01]  /*2eb0*/  DADD R92, R32, R30.reuse ;  /* 0x00000000205c7229 */ /* 0x100fe2000000001e */
[----:B------:R-:W-:Y:S01]  /*2ec0*/  SEL R87, R25, R87, !P5 ;  /* 0x0000005719577207 */ /* 0x000fe20006800000 */
[----:B------:R-:W-:Y:S02]  /*2ed0*/  DADD R30, R34, R30 ;  /* 0x00000000221e7229 */ /* 0x000fe4000000001e */
[----:B------:R-:W-:Y:S01]  /*2ee0*/  FSEL R56, R88, R56, !P3 ;  /* 0x0000003858387208 */ /* 0x000fe20005800000 */
[--C-:B------:R-:W-:Y:S01]  /*2ef0*/  DADD R90, R32, R26.reuse ;  /* 0x00000000205a7229 */ /* 0x100fe2000000001a */
[----:B------:R-:W-:Y:S01]  /*2f00*/  FSEL R57, R89, R57, !P3 ;  /* 0x0000003959397208 */ /* 0x000fe20005800000 */
[----:B------:R-:W-:Y:S01]  /*2f10*/  DADD R88, R34, R26 ;  /* 0x0000000022587229 */ /* 0x000fe2000000001a */
[----:B------:R-:W2:Y:S01]  /*2f20*/  LDS.128 R32, [R6+0x130] ;  /* 0x0001300006207984 */ /* 0x000ea20000000c00 */
[----:B------:R-:W-:Y:S01]  /*2f30*/  DSETP.GEU.AND P5, PT, R66, R22, PT ;  /* 0x000000164200722a */ /* 0x000fe20003fae000 */
[----:B------:R-:W-:Y:S01]  /*2f40*/  SEL R78, R25, R78, !P6 ;  /* 0x0000004e194e7207 */ /* 0x000fe20007000000 */
[----:B------:R-:W-:Y:S01]  /*2f50*/  DSETP.GEU.AND P6, PT, R74, R38, PT ;  /* 0x000000264a00722a */ /* 0x000fe20003fce000 */
[----:B------:R-:W-:-:S03]  /*2f60*/  FSEL R46, R24, R46, !P0 ;  /* 0x0000002e182e7208 */ /* 0x000fc60004000000 */
[----:B------:R-:W-:Y:S02]  /*2f70*/  FSEL R26, R66, R22, !P5 ;  /* 0x00000016421a7208 */ /* 0x000fe40006800000 */
[----:B------:R-:W-:Y:S02]  /*2f80*/  FSEL R27, R67, R23, !P5 ;  /* 0x00000017431b7208 */ /* 0x000fe40006800000 */
[----:B------:R-:W-:Y:S01]  /*2f90*/  SEL R86, R25, R86, !P5 ;  /* 0x0000005619567207 */ /* 0x000fe20006800000 */
[----:B------:R-:W-:Y:S01]  /*2fa0*/  DSETP.GEU.AND P5, PT, R30, R28, PT ;  /* 0x0000001c1e00722a */ /* 0x000fe20003fae000 */
[----:B------:R-:W-:Y:S01]  /*2fb0*/  FSEL R38, R74, R38, !P6 ;  /* 0x000000264a267208 */ /* 0x000fe20007000000 */
[----:B0-----:R-:W-:Y:S01]  /*2fc0*/  DADD R22, R8, R16 ;  /* 0x0000000008167229 */ /* 0x001fe20000000010 */
[----:B------:R-:W-:Y:S02]  /*2fd0*/  FSEL R39, R75, R39, !P6 ;  /* 0x000000274b277208 */ /* 0x000fe40007000000 */
[----:B------:R-:W-:Y:S01]  /*2fe0*/  SEL R82, R25, R82, !P6 ;  /* 0x0000005219527207 */ /* 0x000fe20007000000 */
[----:B------:R-:W-:Y:S01]  /*2ff0*/  DSETP.GEU.AND P6, PT, R88, R46, PT ;  /* 0x0000002e5800722a */ /* 0x000fe20003fce000 */
[----:B------:R-:W-:-:S02]  /*3000*/  FSEL R66, R30, R28, !P5 ;  /* 0x0000001c1e427208 */ /* 0x000fc40006800000 */
[----:B------:R-:W-:Y:S02]  /*3010*/  FSEL R67, R31, R29, !P5 ;  /* 0x0000001d1f437208 */ /* 0x000fe40006800000 */
[C---:B------:R-:W-:Y:S01]  /*3020*/  SEL R81, R25.reuse, R81, !P2 ;  /* 0x0000005119517207 */ /* 0x040fe20005000000 */
        /* <DEDUP_REMOVED lines=10> */
[----:B------:R-:W-:Y:S01]  /*30d0*/  SEL R76, R25, R76, !P2 ;  /* 0x0000004c194c7207 */ /* 0x000fe20005000000 */
[----:B------:R-:W-:Y:S01]  /*30e0*/  DSETP.GEU.AND P2, PT, R22, R40, PT ;  /* 0x000000281600722a */ /* 0x000fe20003f4e000 */
[----:B------:R-:W-:Y:S02]  /*30f0*/  FSEL R64, R72, R64, !P4 ;  /* 0x0000004048407208 */ /* 0x000fe40006000000 */
[----:B------:R-:W-:Y:S01]  /*3100*/  FSEL R65, R73, R65, !P4 ;  /* 0x0000004149417208 */ /* 0x000fe20006000000 */
[----:B-1----:R-:W-:Y:S01]  /*3110*/  DADD R72, R8, R12 ;  /* 0x0000000008487229 */ /* 0x002fe2000000000c */
[C---:B------:R-:W-:Y:S02]  /*3120*/  SEL R0, R25.reuse, R20, !P1 ;  /* 0x0000001419007207 */ /* 0x040fe40004800000 */
[----:B------:R-:W-:-:S02]  /*3130*/  SEL R70, R25, R70, !P3 ;  /* 0x0000004619467207 */ /* 0x000fc40005800000 */
[C---:B------:R-:W-:Y:S02]  /*3140*/  SEL R48, R25.reuse, R48, !P4 ;  /* 0x0000003019307207 */ /* 0x040fe40006000000 */
[----:B------:R-:W-:Y:S02]  /*3150*/  SEL R49, R25, R49, !P5 ;  /* 0x0000003119317207 */ /* 0x000fe40006800000 */
[----:B------:R-:W-:Y:S02]  /*3160*/  @P6 SEL R25, R71, R21, !P0 ;  /* 0x0000001547196207 */ /* 0x000fe40004000000 */
[----:B------:R-:W-:Y:S02]  /*3170*/  FSEL R40, R22, R40, !P2 ;  /* 0x0000002816287208 */ /* 0x000fe40005000000 */
[----:B------:R-:W-:Y:S02]  /*3180*/  FSEL R41, R23, R41, !P2 ;  /* 0x0000002917297208 */ /* 0x000fe40005000000 */
[----:B------:R-:W1:Y:S01]  /*3190*/  LDS.128 R20, [R5+0x610] ;  /* 0x0006100005147984 */ /* 0x000e620000000c00 */
[----:B------:R-:W-:-:S02]  /*31a0*/  FSEL R36, R90, R36, !P1 ;  /* 0x000000245a247208 */ /* 0x000fc40004800000 */
[----:B------:R-:W-:Y:S01]  /*31b0*/  FSEL R37, R91, R37, !P1 ;  /* 0x000000255b257208 */ /* 0x000fe20004800000 */
[----:B------:R-:W-:Y:S01]  /*31c0*/  DSETP.GEU.AND P1, PT, R72, R42, PT ;  /* 0x0000002a4800722a */ /* 0x000fe20003f2e000 */
[----:B------:R-:W-:Y:S02]  /*31d0*/  FSEL R58, R68, R58, !P3 ;  /* 0x0000003a443a7208 */ /* 0x000fe40005800000 */
[----:B------:R-:W-:Y:S01]  /*31e0*/  FSEL R59, R69, R59, !P3 ;  /* 0x0000003b453b7208 */ /* 0x000fe20005800000 */
[----:B------:R-:W-:Y:S02]  /*31f0*/  DADD R68, R16, R10 ;  /* 0x0000000010447229 */ /* 0x000fe4000000000a */
[----:B------:R-:W-:Y:S02]  /*3200*/  FSEL R42, R72, R42, !P1 ;  /* 0x0000002a482a7208 */ /* 0x000fe40004800000 */
[----:B------:R-:W-:Y:S01]  /*3210*/  FSEL R43, R73, R43, !P1 ;  /* 0x0000002b492b7208 */ /* 0x000fe20004800000 */
[----:B--2---:R-:W-:-:S03]  /*3220*/  DADD R72, R8, R32 ;  /* 0x0000000008487229 */ /* 0x004fc60000000020 */
[----:B------:R-:W-:-:S05]  /*3230*/  DSETP.GEU.AND P0, PT, R68, R44, PT ;  /* 0x0000002c4400722a */ /* 0x000fca0003f0e000 */
[----:B------:R-:W-:Y:S01]  /*3240*/  DSETP.GEU.AND P5, PT, R72, R50, PT ;  /* 0x000000324800722a */ /* 0x000fe20003fae000 */
[----:B------:R-:W-:Y:S01]  /*3250*/  FSEL R44, R68, R44, !P0 ;  /* 0x0000002c442c7208 */ /* 0x000fe20004000000 */
[----:B------:R-:W-:Y:S01]  /*3260*/  DADD R74, R32, R10 ;  /* 0x00000000204a7229 */ /* 0x000fe2000000000a */
[----:B------:R-:W-:Y:S01]  /*3270*/  FSEL R45, R69, R45, !P0 ;  /* 0x0000002d452d7208 */ /* 0x000fe20004000000 */
[----:B0-----:R-:W-:Y:S02]  /*3280*/  DADD R68, R8, R28 ;  /* 0x0000000008447229 */ /* 0x001fe4000000001c */
[----:B------:R-:W-:Y:S02]  /*3290*/  FSEL R50, R72, R50, !P5 ;  /* 0x0000003248327208 */ /* 0x000fe40006800000 */
[----:B------:R-:W-:Y:S01]  /*32a0*/  FSEL R51, R73, R51, !P5 ;  /* 0x0000003349337208 */ /* 0x000fe20006800000 */
[----:B------:R-:W-:Y:S01]  /*32b0*/  DADD R72, R28, R10 ;  /* 0x000000001c487229 */ /* 0x000fe2000000000a */
[----:B------:R-:W-:Y:S01]  /*32c0*/  VIADD R71, R4, 0x6 ;  /* 0x0000000604477836 */ /* 0x000fe20000000000 */
[----:B------:R-:W-:-:S02]  /*32d0*/  DSETP.GEU.AND P4, PT, R74, R56, PT ;  /* 0x000000384a00722a */ /* 0x000fc40003f8e000 */
[----:B------:R-:W-:Y:S02]  /*32e0*/  DSETP.GEU.AND P3, PT, R68, R54, PT ;  /* 0x000000364400722a */ /* 0x000fe40003f6e000 */
[----:B------:R-:W-:Y:S02]  /*32f0*/  SEL R77, R71, R77, !P2 ;  /* 0x0000004d474d7207 */ /* 0x000fe40005000000 */
[----:B------:R-:W-:Y:S01]  /*3300*/  DSETP.GEU.AND P2, PT, R72, R60, PT ;  /* 0x0000003c4800722a */ /* 0x000fe20003f4e000 */
[----:B------:R-:W-:Y:S02]  /*3310*/  FSEL R46, R88, R46, !P6 ;  /* 0x0000002e582e7208 */ /* 0x000fe40007000000 */
[----:B------:R-:W-:Y:S01]  /*3320*/  FSEL R47, R89, R47, !P6 ;  /* 0x0000002f592f7208 */ /* 0x000fe20007000000 */
[----:B------:R-:W-:Y:S01]  /*3330*/  DADD R88, R12, R10 ;  /* 0x000000000c587229 */ /* 0x000fe2000000000a */
[----:B------:R-:W-:Y:S01]  /*3340*/  FSEL R56, R74, R56, !P4 ;  /* 0x000000384a387208 */ /* 0x000fe20006000000 */
[----:B------:R-:W0:Y:S01]  /*3350*/  LDS.128 R8, [R5+0x700] ;  /* 0x0007000005087984 */ /* 0x000e220000000c00 */
[----:B------:R-:W-:Y:S01]  /*3360*/  FSEL R57, R75, R57, !P4 ;  /* 0x000000394b397208 */ /* 0x000fe20006000000 */
[----:B-1----:R-:W-:Y:S01]  /*3370*/  DADD R74, R20, R12 ;  /* 0x00000000144a7229 */ /* 0x002fe2000000000c */
[----:B------:R-:W-:-:S02]  /*3380*/  FSEL R54, R68, R54, !P3 ;  /* 0x0000003644367208 */ /* 0x000fc40005800000 */
[----:B------:R-:W-:Y:S01]  /*3390*/  FSEL R55, R69, R55, !P3 ;  /* 0x0000003745377208 */ /* 0x000fe20005800000 */
[C---:B------:R-:W-:Y:S01]  /*33a0*/  DADD R68, R20.reuse, R16 ;  /* 0x0000000014447229 */ /* 0x040fe20000000010 */
[----:B------:R-:W-:Y:S02]  /*33b0*/  FSEL R60, R72, R60, !P2 ;  /* 0x0000003c483c7208 */ /* 0x000fe40005000000 */
[----:B------:R-:W-:Y:S01]  /*33c0*/  FSEL R61, R73, R61, !P2 ;  /* 0x0000003d493d7208 */ /* 0x000fe20005000000 */
[C---:B------:R-:W-:Y:S02]  /*33d0*/  DADD R72, R20.reuse, R32 ;  /* 0x0000000014487229 */ /* 0x040fe40000000020 */
[----:B------:R-:W-:Y:S01]  /*33e0*/  DADD R20, R20, R28 ;  /* 0x0000000014147229 */ /* 0x000fe2000000001c */
[----:B------:R-:W-:Y:S01]  /*33f0*/  SEL R87, R71, R87, !P5 ;  /* 0x0000005747577207 */ /* 0x000fe20006800000 */
[----:B------:R-:W-:-:S06]  /*3400*/  DADD R16, R16, R22 ;  /* 0x0000000010107229 */ /* 0x000fcc0000000016 */
[----:B------:R-:W-:Y:S02]  /*3410*/  DSETP.GEU.AND P5, PT, R20, R36, PT ;  /* 0x000000241400722a */ /* 0x000fe40003fae000 */
[--C-:B------:R-:W-:Y:S02]  /*3420*/  DADD R12, R12, R22.reuse ;  /* 0x000000000c0c7229 */ /* 0x100fe40000000016 */
[--C-:B------:R-:W-:Y:S02]  /*3430*/  DADD R32, R32, R22.reuse ;  /* 0x0000000020207229 */ /* 0x100fe40000000016 */
[----:B------:R-:W-:Y:S01]  /*3440*/  DADD R28, R28, R22 ;  /* 0x000000001c1c7229 */ /* 0x000fe20000000016 */
[----:B------:R-:W-:Y:S02]  /*3450*/  FSEL R36, R20, R36, !P5 ;  /* 0x0000002414247208 */ /* 0x000fe40006800000 */
[----:B------:R-:W-:Y:S02]  /*3460*/  FSEL R37, R21, R37, !P5 ;  /* 0x0000002515257208 */ /* 0x000fe40006800000 */
[----:B------:R-:W1:Y:S01]  /*3470*/  LDS.128 R20, [R5+0x710] ;  /* 0x0007100005147984 */ /* 0x000e620000000c00 */
[----:B------:R-:W-:Y:S01]  /*3480*/  DSETP.GEU.AND P6, PT, R88, R52, PT ;  /* 0x000000345800722a */ /* 0x000fe20003fce000 */
[C---:B------:R-:W-:Y:S01]  /*3490*/  SEL R81, R71.reuse, R81, !P0 ;  /* 0x0000005147517207 */ /* 0x040fe20004000000 */
[----:B------:R-:W-:Y:S01]  /*34a0*/  DSETP.GEU.AND P0, PT, R68, R26, PT ;  /* 0x0000001a4400722a */ /* 0x000fe20003f0e000 */
[C---:B------:R-:W-:Y:S01]  /*34b0*/  SEL R80, R71.reuse, R80, !P1 ;  /* 0x0000005047507207 */ /* 0x040fe20004800000 */
[----:B------:R-:W-:Y:S01]  /*34c0*/  DSETP.GEU.AND P1, PT, R74, R38, PT ;  /* 0x000000264a00722a */ /* 0x000fe20003f2e000 */
[----:B------:R-:W-:-:S02]  /*34d0*/  SEL R84, R71, R84, !P4 ;  /* 0x0000005447547207 */ /* 0x000fc40006000000 */
[----:B------:R-:W-:Y:S02]  /*34e0*/  FSEL R52, R88, R52, !P6 ;  /* 0x0000003458347208 */ /* 0x000fe40007000000 */
[----:B------:R-:W-:Y:S02]  /*34f0*/  FSEL R53, R89, R53, !P6 ;  /* 0x0000003559357208 */ /* 0x000fe40007000000 */
[----:B------:R-:W-:Y:S01]  /*3500*/  SEL R83, R71, R83, !P6 ;  /* 0x0000005347537207 */ /* 0x000fe20007000000 */
[----:B------:R-:W-:Y:S02]  /*3510*/  DSETP.GEU.AND P6, PT, R72, R62, PT ;  /* 0x0000003e4800722a */ /* 0x000fe40003fce000 */
[----:B------:R-:W-:Y:S01]  /*3520*/  DSETP.GEU.AND P4, PT, R16, R58, PT ;  /* 0x0000003a1000722a */ /* 0x000fe20003f8e000 */
[----:B------:R-:W-:Y:S02]  /*3530*/  FSEL R26, R68, R26, !P0 ;  /* 0x0000001a441a7208 */ /* 0x000fe40004000000 */
[----:B------:R-:W-:Y:S01]  /*3540*/  FSEL R27, R69, R27, !P0 ;  /* 0x0000001b451b7208 */ /* 0x000fe20004000000 */
[----:B0-----:R-:W-:Y:S01]  /*3550*/  DADD R68, R8, R18 ;  /* 0x0000000008447229 */ /* 0x001fe20000000012 */
[----:B------:R-:W-:-:S02]  /*3560*/  FSEL R38, R74, R38, !P1 ;  /* 0x000000264a267208 */ /* 0x000fc40004800000 */
[----:B------:R-:W-:Y:S01]  /*3570*/  FSEL R39, R75, R39, !P1 ;  /* 0x000000274b277208 */ /* 0x000fe20004800000 */
[C---:B------:R-:W-:Y:S01]  /*3580*/  DADD R74, R8.reuse, R14 ;  /* 0x00000000084a7229 */ /* 0x040fe2000000000e */
[----:B------:R-:W-:Y:S02]  /*3590*/  FSEL R62, R72, R62, !P6 ;  /* 0x0000003e483e7208 */ /* 0x000fe40007000000 */
[----:B------:R-:W-:Y:S01]  /*35a0*/  FSEL R63, R73, R63, !P6 ;  /* 0x0000003f493f7208 */ /* 0x000fe20007000000 */
[C---:B------:R-:W-:Y:S01]  /*35b0*/  DADD R72, R8.reuse, R34 ;  /* 0x0000000008487229 */ /* 0x040fe20000000022 */
        /* <DEDUP_REMOVED lines=24> */
[C---:B------:R-:W-:Y:S01]  /*3740*/  DADD R88, R10.reuse, R14 ;  /* 0x000000000a587229 */ /* 0x040fe2000000000e */
[----:B------:R-:W-:Y:S01]  /*3750*/  FSEL R33, R33, R67, !P2 ;  /* 0x0000004321217208 */ /* 0x000fe20005000000 */
[----:B------:R-:W-:Y:S01]  /*3760*/  DADD R90, R10, R34 ;  /* 0x000000000a5a7229 */ /* 0x000fe20000000022 */
[----:B------:R-:W-:Y:S01]  /*3770*/  FSEL R40, R68, R40, !P1 ;  /* 0x0000002844287208 */ /* 0x000fe20004800000 */
[--C-:B-1----:R-:W-:Y:S01]  /*3780*/  DADD R66, R20, R18.reuse ;  /* 0x0000000014427229 */ /* 0x102fe20000000012 */
[----:B------:R-:W-:Y:S01]  /*3790*/  FSEL R41, R69, R41, !P1 ;  /* 0x0000002945297208 */ /* 0x000fe20004800000 */
[----:B------:R-:W-:Y:S01]  /*37a0*/  DADD R68, R22, R18 ;  /* 0x0000000016447229 */ /* 0x000fe20000000012 */
[----:B------:R-:W-:-:S02]  /*37b0*/  FSEL R54, R8, R54, !P4 ;  /* 0x0000003608367208 */ /* 0x000fc40006000000 */
[----:B------:R-:W-:Y:S02]  /*37c0*/  FSEL R55, R9, R55, !P4 ;  /* 0x0000003709377208 */ /* 0x000fe40006000000 */
[----:B------:R-:W-:Y:S01]  /*37d0*/  FSEL R44, R16, R44, !P3 ;  /* 0x0000002c102c7208 */ /* 0x000fe20005800000 */
[----:B------:R-:W-:Y:S01]  /*37e0*/  LDS.128 R8, [R5+0x800] ;  /* 0x0008000005087984 */ /* 0x000fe20000000c00 */
[----:B------:R-:W-:Y:S02]  /*37f0*/  FSEL R45, R17, R45, !P3 ;  /* 0x0000002d112d7208 */ /* 0x000fe40005800000 */
[----:B------:R-:W-:Y:S01]  /*3800*/  SEL R0, R71, R0, !P5 ;  /* 0x0000000047007207 */ /* 0x000fe20006800000 */
[----:B------:R-:W0:Y:S01]  /*3810*/  LDS.128 R16, [R6+0x40] ;  /* 0x0000400006107984 */ /* 0x000e220000000c00 */
[----:B------:R-:W-:Y:S01]  /*3820*/  DSETP.GEU.AND P5, PT, R72, R50, PT ;  /* 0x000000324800722a */ /* 0x000fe20003fae000 */
[----:B------:R-:W-:Y:S02]  /*3830*/  FSEL R42, R74, R42, !P6 ;  /* 0x0000002a4a2a7208 */ /* 0x000fe40007000000 */
[----:B------:R-:W-:-:S02]  /*3840*/  FSEL R43, R75, R43, !P6 ;  /* 0x0000002b4b2b7208 */ /* 0x000fc40007000000 */
[----:B------:R-:W-:Y:S01]  /*3850*/  SEL R80, R29, R80, !P6 ;  /* 0x000000501d507207 */ /* 0x000fe20007000000 */
[----:B------:R-:W-:Y:S01]  /*3860*/  DSETP.GEU.AND P6, PT, R12, R60, PT ;  /* 0x0000003c0c00722a */ /* 0x000fe20003fce000 */
[----:B------:R-:W-:Y:S01]  /*3870*/  FSEL R50, R72, R50, !P5 ;  /* 0x0000003248327208 */ /* 0x000fe20006800000 */
[--C-:B------:R-:W-:Y:S01]  /*3880*/  DADD R74, R20, R14.reuse ;  /* 0x00000000144a7229 */ /* 0x100fe2000000000e */
[----:B------:R-:W-:Y:S01]  /*3890*/  FSEL R51, R73, R51, !P5 ;  /* 0x0000003349337208 */ /* 0x000fe20006800000 */
[----:B------:R-:W-:Y:S02]  /*38a0*/  DADD R72, R22, R14 ;  /* 0x0000000016487229 */ /* 0x000fe4000000000e */
[----:B------:R-:W-:Y:S02]  /*38b0*/  FSEL R60, R12, R60, !P6 ;  /* 0x0000003c0c3c7208 */ /* 0x000fe40007000000 */
[----:B------:R-:W-:Y:S02]  /*38c0*/  FSEL R61, R13, R61, !P6 ;  /* 0x0000003d0d3d7208 */ /* 0x000fe40007000000 */
[----:B------:R-:W1:Y:S01]  /*38d0*/  LDS.128 R12, [R6+0xc0] ;  /* 0x0000c000060c7984 */ /* 0x000e620000000c00 */
[----:B------:R-:W-:Y:S01]  /*38e0*/  SEL R49, R71, R49, !P2 ;  /* 0x0000003147317207 */ /* 0x000fe20005000000 */
[----:B------:R-:W-:Y:S01]  /*38f0*/  DSETP.GEU.AND P2, PT, R88, R52, PT ;  /* 0x000000345800722a */ /* 0x000fe20003f4e000 */
[----:B------:R-:W-:Y:S01]  /*3900*/  SEL R77, R29, R77, !P1 ;  /* 0x0000004d1d4d7207 */ /* 0x000fe20004800000 */
[----:B------:R-:W-:-:S02]  /*3910*/  DSETP.GEU.AND P1, PT, R90, R56, PT ;  /* 0x000000385a00722a */ /* 0x000fc40003f2e000 */
[--C-:B------:R-:W-:Y:S02]  /*3920*/  DADD R92, R20, R34.reuse ;  /* 0x00000000145c7229 */ /* 0x100fe40000000022 */
[----:B------:R-:W-:Y:S01]  /*3930*/  FSEL R52, R88, R52, !P2 ;  /* 0x0000003458347208 */ /* 0x000fe20005000000 */
[C---:B------:R-:W-:Y:S01]  /*3940*/  DADD R34, R22.reuse, R34 ;  /* 0x0000000016227229 */ /* 0x040fe20000000022 */
[----:B------:R-:W-:Y:S01]  /*3950*/  FSEL R53, R89, R53, !P2 ;  /* 0x0000003559357208 */ /* 0x000fe20005000000 */
[--C-:B------:R-:W-:Y:S01]  /*3960*/  DADD R88, R22, R30.reuse ;  /* 0x0000000016587229 */ /* 0x100fe2000000001e */
[----:B------:R-:W-:Y:S02]  /*3970*/  FSEL R56, R90, R56, !P1 ;  /* 0x000000385a387208 */ /* 0x000fe40004800000 */
[----:B------:R-:W-:Y:S01]  /*3980*/  FSEL R57, R91, R57, !P1 ;  /* 0x000000395b397208 */ /* 0x000fe20004800000 */
[----:B------:R-:W-:Y:S01]  /*3990*/  DADD R90, R20, R30 ;  /* 0x00000000145a7229 */ /* 0x000fe2000000001e */
[C---:B------:R-:W-:Y:S01]  /*39a0*/  SEL R87, R29.reuse, R87, !P5 ;  /* 0x000000571d577207 */ /* 0x040fe20006800000 */
        /* <DEDUP_REMOVED lines=48> */
[----:B--2---:R-:W-:Y:S01]  /*3cb0*/  DADD R72, R8, R20 ;  /* 0x0000000008487229 */ /* 0x004fe20000000014 */
[----:B------:R-:W-:-:S02]  /*3cc0*/  FSEL R36, R90, R36, !P2 ;  /* 0x000000245a247208 */ /* 0x000fc40005000000 */
[----:B------:R-:W-:Y:S01]  /*3cd0*/  FSEL R37, R91, R37, !P2 ;  /* 0x000000255b257208 */ /* 0x000fe20005000000 */
[----:B------:R-:W-:-:S04]  /*3ce0*/  DSETP.GEU.AND P6, PT, R68, R44, PT ;  /* 0x0000002c4400722a */ /* 0x000fc80003fce000 */
[----:B------:R-:W-:Y:S02]  /*3cf0*/  DSETP.GEU.AND P2, PT, R72, R50, PT ;  /* 0x000000324800722a */ /* 0x000fe40003f4e000 */
[----:B------:R-:W-:Y:S01]  /*3d00*/  FSEL R44, R68, R44, !P6 ;  /* 0x0000002c442c7208 */ /* 0x000fe20007000000 */
[----:B------:R-:W-:Y:S01]  /*3d10*/  DADD R74, R20, R10 ;  /* 0x00000000144a7229 */ /* 0x000fe2000000000a */
[----:B------:R-:W-:Y:S01]  /*3d20*/  FSEL R45, R69, R45, !P6 ;  /* 0x0000002d452d7208 */ /* 0x000fe20007000000 */
[----:B0-----:R-:W-:Y:S01]  /*3d30*/  DADD R68, R8, R32 ;  /* 0x0000000008447229 */ /* 0x001fe20000000020 */
        /* <DEDUP_REMOVED lines=8> */
[----:B------:R-:W-:Y:S01]  /*3dc0*/  FSEL R56, R74, R56, !P0 ;  /* 0x000000384a387208 */ /* 0x000fe20004000000 */
[----:B------:R-:W-:Y:S01]  /*3dd0*/  DADD R88, R12, R10 ;  /* 0x000000000c587229 */ /* 0x000fe2000000000a */
[----:B------:R-:W-:Y:S01]  /*3de0*/  FSEL R57, R75, R57, !P0 ;  /* 0x000000394b397208 */ /* 0x000fe20004000000 */
[C---:B-1----:R-:W-:Y:S01]  /*3df0*/  DADD R74, R24.reuse, R12 ;  /* 0x00000000184a7229 */ /* 0x042fe2000000000c */
[----:B------:R-:W-:Y:S01]  /*3e00*/  FSEL R54, R68, R54, !P5 ;  /* 0x0000003644367208 */ /* 0x000fe20006800000 */
[----:B------:R-:W0:Y:S01]  /*3e10*/  LDS.128 R8, [R5+0x900] ;  /* 0x0009000005087984 */ /* 0x000e220000000c00 */
[----:B------:R-:W-:Y:S01]  /*3e20*/  FSEL R55, R69, R55, !P5 ;  /* 0x0000003745377208 */ /* 0x000fe20006800000 */
[----:B------:R-:W-:Y:S01]  /*3e30*/  DADD R68, R24, R16 ;  /* 0x0000000018447229 */ /* 0x000fe20000000010 */
[----:B------:R-:W-:-:S02]  /*3e40*/  FSEL R60, R72, R60, !P3 ;  /* 0x0000003c483c7208 */ /* 0x000fc40005800000 */
        /* <DEDUP_REMOVED lines=154> */
[----:B------:R-:W-:Y:S01]  /*47f0*/  FSEL R46, R88, R46, !P0 ;  /* 0x0000002e582e7208 */ /* 0x000fe20004000000 */
[----:B------:R-:W-:Y:S01]  /*4800*/  DSETP.GEU.AND P4, PT, R68, R54, PT ;  /* 0x000000364400722a */ /* 0x000fe20003f8e000 */
[----:B------:R-:W-:Y:S01]  /*4810*/  FSEL R47, R89, R47, !P0 ;  /* 0x0000002f592f7208 */ /* 0x000fe20004000000 */
[----:B------:R-:W-:Y:S01]  /*4820*/  DSETP.GEU.AND P0, PT, R74, R56, PT ;  /* 0x000000384a00722a */ /* 0x000fe20003f0e000 */
[----:B------:R-:W-:-:S02]  /*4830*/  SEL R77, R71, R77, !P5 ;  /* 0x0000004d474d7207 */ /* 0x000fc40006800000 */
[----:B------:R-:W-:Y:S01]  /*4840*/  DSETP.GEU.AND P5, PT, R72, R60, PT ;  /* 0x0000003c4800722a */ /* 0x000fe20003fae000 */
[----:B------:R-:W-:Y:S01]  /*4850*/  FSEL R54, R68, R54, !P4 ;  /* 0x0000003644367208 */ /* 0x000fe20006000000 */
[----:B------:R-:W-:Y:S01]  /*4860*/  DADD R88, R12, R10 ;  /* 0x000000000c587229 */ /* 0x000fe2000000000a */
[----:B------:R-:W-:Y:S01]  /*4870*/  FSEL R56, R74, R56, !P0 ;  /* 0x000000384a387208 */ /* 0x000fe20004000000 */
[----:B------:R-:W0:Y:S01]  /*4880*/  LDS.128 R8, [R5+0xb00] ;  /* 0x000b000005087984 */ /* 0x000e220000000c00 */
[----:B------:R-:W-:Y:S01]  /*4890*/  FSEL R57, R75, R57, !P0 ;  /* 0x000000394b397208 */ /* 0x000fe20004000000 */
[C---:B-1----:R-:W-:Y:S01]  /*48a0*/  DADD R74, R28.reuse, R12 ;  /* 0x000000001c4a7229 */ /* 0x042fe2000000000c */
[----:B------:R-:W-:Y:S01]  /*48b0*/  FSEL R55, R69, R55, !P4 ;  /* 0x0000003745377208 */ /* 0x000fe20006000000 */
[C---:B------:R-:W-:Y:S01]  /*48c0*/  DADD R68, R28.reuse, R16 ;  /* 0x000000001c447229 */ /* 0x040fe20000000010 */
[----:B------:R-:W-:Y:S02]  /*48d0*/  FSEL R60, R72, R60, !P5 ;  /* 0x0000003c483c7208 */ /* 0x000fe40006800000 */
[----:B------:R-:W-:Y:S01]  /*48e0*/  FSEL R61, R73, R61, !P5 ;  /* 0x0000003d493d7208 */ /* 0x000fe20006800000 */
[----:B------:R-:W-:-:S02]  /*48f0*/  DADD R72, R28, R24 ;  /* 0x000000001c487229 */ /* 0x000fc40000000018 */
        /* <DEDUP_REMOVED lines=50> */
[----:B------:R-:W-:Y:S01]  /*4c20*/  FSEL R64, R12, R64, !P4 ;  /* 0x000000400c407208 */ /* 0x000fe20006000000 */
[C---:B------:R-:W-:Y:S01]  /*4c30*/  DADD R88, R10.reuse, R26 ;  /* 0x000000000a587229 */ /* 0x040fe2000000001a */
[----:B------:R-:W-:Y:S01]  /*4c40*/  FSEL R65, R13, R65, !P4 ;  /* 0x000000410d417208 */ /* 0x000fe20006000000 */
[C---:B------:R-:W-:Y:S01]  /*4c50*/  DADD R12, R10.reuse, R18 ;  /* 0x000000000a0c7229 */ /* 0x040fe20000000012 */
[----:B------:R-:W-:Y:S02]  /*4c60*/  FSEL R66, R20, R46, !P6 ;  /* 0x0000002e14427208 */ /* 0x000fe40007000000 */
[----:B------:R-:W-:Y:S01]  /*4c70*/  FSEL R67, R21, R47, !P6 ;  /* 0x0000002f15437208 */ /* 0x000fe20007000000 */
[----:B------:R-:W-:Y:S01]  /*4c80*/  DADD R20, R10, R22 ;  /* 0x000000000a147229 */ /* 0x000fe20000000016 */
[----:B------:R-:W-:-:S02]  /*4c90*/  FSEL R40, R68, R40, !P3 ;  /* 0x0000002844287208 */ /* 0x000fc40005800000 */
[----:B------:R-:W-:Y:S01]  /*4ca0*/  FSEL R41, R69, R41, !P3 ;  /* 0x0000002945297208 */ /* 0x000fe20005800000 */
[--C-:B-1----:R-:W-:Y:S01]  /*4cb0*/  DADD R68, R28, R18.reuse ;  /* 0x000000001c447229 */ /* 0x102fe20000000012 */
[----:B------:R-:W-:Y:S02]  /*4cc0*/  FSEL R50, R72, R50, !P2 ;  /* 0x0000003248327208 */ /* 0x000fe40005000000 */
[----:B------:R-:W-:Y:S01]  /*4cd0*/  FSEL R51, R73, R51, !P2 ;  /* 0x0000003349337208 */ /* 0x000fe20005000000 */
[----:B------:R-:W-:Y:S01]  /*4ce0*/  DADD R72, R30, R18 ;  /* 0x000000001e487229 */ /* 0x000fe20000000012 */
[----:B------:R-:W-:Y:S02]  /*4cf0*/  FSEL R54, R8, R54, !P0 ;  /* 0x0000003608367208 */ /* 0x000fe40004000000 */
[----:B------:R-:W-:Y:S02]  /*4d00*/  FSEL R55, R9, R55, !P0 ;  /* 0x0000003709377208 */ /* 0x000fe40004000000 */
[----:B------:R-:W-:Y:S01]  /*4d10*/  FSEL R52, R16, R52, !P5 ;  /* 0x0000003410347208 */ /* 0x000fe20006800000 */
[----:B------:R-:W-:Y:S01]  /*4d20*/  LDS.128 R8, [R5+0xc00] ;  /* 0x000c000005087984 */ /* 0x000fe20000000c00 */
[----:B------:R-:W-:-:S03]  /*4d30*/  FSEL R53, R17, R53, !P5 ;  /* 0x0000003511357208 */ /* 0x000fc60006800000 */
[----:B------:R-:W0:Y:S01]  /*4d40*/  LDS.128 R16, [R6+0x60] ;  /* 0x0000600006107984 */ /* 0x000e220000000c00 */
[----:B------:R-:W-:Y:S01]  /*4d50*/  SEL R76, R71, R76, !P1 ;  /* 0x0000004c474c7207 */ /* 0x000fe20004800000 */
[----:B------:R-:W-:Y:S01]  /*4d60*/  DSETP.GEU.AND P1, PT, R74, R42, PT ;  /* 0x0000002a4a00722a */ /* 0x000fe20003f2e000 */
[----:B------:R-:W-:-:S05]  /*4d70*/  VIADD R47, R4, 0xb ;  /* 0x0000000b042f7836 */ /* 0x000fca0000000000 */
[----:B------:R-:W-:Y:S02]  /*4d80*/  FSEL R42, R74, R42, !P1 ;  /* 0x0000002a4a2a7208 */ /* 0x000fe40004800000 */
[----:B------:R-:W-:Y:S02]  /*4d90*/  FSEL R43, R75, R43, !P1 ;  /* 0x0000002b4b2b7208 */ /* 0x000fe40004800000 */
[C---:B------:R-:W-:Y:S01]  /*4da0*/  SEL R80, R47.reuse, R80, !P1 ;  /* 0x000000502f507207 */ /* 0x040fe20004800000 */
[----:B------:R-:W-:Y:S01]  /*4db0*/  DSETP.GEU.AND P1, PT, R20, R60, PT ;  /* 0x0000003c1400722a */ /* 0x000fe20003f2e000 */
[----:B------:R-:W-:Y:S01]  /*4dc0*/  SEL R77, R47, R77, !P3 ;  /* 0x0000004d2f4d7207 */ /* 0x000fe20005800000 */
[----:B------:R-:W-:Y:S01]  /*4dd0*/  DSETP.GEU.AND P3, PT, R88, R56, PT ;  /* 0x000000385800722a */ /* 0x000fe20003f6e000 */
[----:B------:R-:W-:Y:S01]  /*4de0*/  SEL R48, R71, R48, !P4 ;  /* 0x0000003047307207 */ /* 0x000fe20006000000 */
[----:B------:R-:W-:Y:S02]  /*4df0*/  DSETP.GEU.AND P4, PT, R12, R44, PT ;  /* 0x0000002c0c00722a */ /* 0x000fe40003f8e000 */
[----:B------:R-:W-:-:S02]  /*4e00*/  FSEL R60, R20, R60, !P1 ;  /* 0x0000003c143c7208 */ /* 0x000fc40004800000 */
[----:B------:R-:W-:Y:S01]  /*4e10*/  FSEL R61, R21, R61, !P1 ;  /* 0x0000003d153d7208 */ /* 0x000fe20004800000 */
[--C-:B------:R-:W-:Y:S01]  /*4e20*/  DADD R20, R28, R26.reuse ;  /* 0x000000001c147229 */ /* 0x100fe2000000001a */
[----:B------:R-:W-:Y:S01]  /*4e30*/  SEL R87, R47, R87, !P2 ;  /* 0x000000572f577207 */ /* 0x000fe20005000000 */
[----:B------:R-:W-:Y:S02]  /*4e40*/  DADD R26, R30, R26 ;  /* 0x000000001e1a7229 */ /* 0x000fe4000000001a */
[----:B------:R-:W-:Y:S01]  /*4e50*/  DSETP.GEU.AND P2, PT, R68, R34, PT ;  /* 0x000000224400722a */ /* 0x000fe20003f4e000 */
[----:B------:R-:W-:Y:S01]  /*4e60*/  FSEL R56, R88, R56, !P3 ;  /* 0x0000003858387208 */ /* 0x000fe20005800000 */
[--C-:B------:R-:W-:Y:S01]  /*4e70*/  DADD R74, R30, R14.reuse ;  /* 0x000000001e4a7229 */ /* 0x100fe2000000000e */
[----:B------:R-:W-:Y:S01]  /*4e80*/  FSEL R57, R89, R57, !P3 ;  /* 0x0000003959397208 */ /* 0x000fe20005800000 */
[C---:B------:R-:W-:Y:S01]  /*4e90*/  DADD R88, R28.reuse, R14 ;  /* 0x000000001c587229 */ /* 0x040fe2000000000e */
[----:B------:R-:W-:Y:S01]  /*4ea0*/  FSEL R44, R12, R44, !P4 ;  /* 0x0000002c0c2c7208 */ /* 0x000fe20006000000 */
[----:B------:R-:W-:Y:S01]  /*4eb0*/  DADD R28, R28, R22 ;  /* 0x000000001c1c7229 */ /* 0x000fe20000000016 */
[----:B------:R-:W-:-:S02]  /*4ec0*/  FSEL R45, R13, R45, !P4 ;  /* 0x0000002d0d2d7208 */ /* 0x000fc40006000000 */
[----:B------:R-:W1:Y:S01]  /*4ed0*/  LDS.128 R12, [R6+0xe0] ;  /* 0x0000e000060c7984 */ /* 0x000e620000000c00 */
[----:B------:R-:W-:Y:S01]  /*4ee0*/  SEL R81, R47, R81, !P4 ;  /* 0x000000512f517207 */ /* 0x000fe20006000000 */
[----:B------:R-:W-:Y:S01]  /*4ef0*/  DSETP.GEU.AND P4, PT, R20, R62, PT ;  /* 0x0000003e1400722a */ /* 0x000fe20003f8e000 */
[----:B------:R-:W-:Y:S02]  /*4f00*/  FSEL R34, R68, R34, !P2 ;  /* 0x0000002244227208 */ /* 0x000fe40005000000 */
[----:B------:R-:W-:Y:S02]  /*4f10*/  FSEL R35, R69, R35, !P2 ;  /* 0x0000002345237208 */ /* 0x000fe40005000000 */
[C---:B------:R-:W-:Y:S01]  /*4f20*/  SEL R86, R47.reuse, R86, !P2 ;  /* 0x000000562f567207 */ /* 0x040fe20005000000 */
[----:B------:R-:W-:Y:S01]  /*4f30*/  DSETP.GEU.AND P2, PT, R26, R24, PT ;  /* 0x000000181a00722a */ /* 0x000fe20003f4e000 */
[C---:B------:R-:W-:Y:S01]  /*4f40*/  SEL R78, R47.reuse, R78, !P0 ;  /* 0x0000004e2f4e7207 */ /* 0x040fe20004000000 */
[----:B------:R-:W-:Y:S01]  /*4f50*/  DADD R30, R30, R22 ;  /* 0x000000001e1e7229 */ /* 0x000fe20000000016 */
[----:B------:R-:W-:Y:S01]  /*4f60*/  SEL R83, R47, R83, !P5 ;  /* 0x000000532f537207 */ /* 0x000fe20006800000 */
[----:B------:R-:W-:Y:S01]  /*4f70*/  DSETP.GEU.AND P0, PT, R88, R38, PT ;  /* 0x000000265800722a */ /* 0x000fe20003f0e000 */
[----:B------:R-:W-:Y:S01]  /*4f80*/  FSEL R62, R20, R62, !P4 ;  /* 0x0000003e143e7208 */ /* 0x000fe20006000000 */
[----:B------:R-:W-:Y:S01]  /*4f90*/  DSETP.GEU.AND P5, PT, R28, R36, PT ;  /* 0x000000241c00722a */ /* 0x000fe20003fae000 */
[----:B------:R-:W-:-:S02]  /*4fa0*/  FSEL R63, R21, R63, !P4 ;  /* 0x0000003f153f7208 */ /* 0x000fc40006000000 */
[----:B------:R-:W2:Y:S01]  /*4fb0*/  LDS.128 R20, [R6+0x160] ;  /* 0x0001600006147984 */ /* 0x000ea20000000c00 */
[----:B------:R-:W-:Y:S02]  /*4fc0*/  FSEL R68, R26, R24, !P2 ;  /* 0x000000181a447208 */ /* 0x000fe40005000000 */
[----:B------:R-:W-:Y:S02]  /*4fd0*/  FSEL R69, R27, R25, !P2 ;  /* 0x000000191b457208 */ /* 0x000fe40005000000 */
[----:B------:R-:W3:Y:S01]  /*4fe0*/  LDS.128 R24, [R6+0x1e0] ;  /* 0x0001e00006187984 */ /* 0x000ee20000000c00 */
[----:B------:R-:W-:Y:S02]  /*4ff0*/  FSEL R38, R88, R38, !P0 ;  /* 0x0000002658267208 */ /* 0x000fe40004000000 */
[----:B------:R-:W-:Y:S02]  /*5000*/  FSEL R39, R89, R39, !P0 ;  /* 0x0000002759277208 */ /* 0x000fe40004000000 */
[----:B------:R-:W-:Y:S01]  /*5010*/  SEL R82, R47, R82, !P0 ;  /* 0x000000522f527207 */ /* 0x000fe20004000000 */
[----:B------:R-:W-:Y:S01]  /*5020*/  DSETP.GEU.AND P0, PT, R30, R66, PT ;  /* 0x000000421e00722a */ /* 0x000fe20003f0e000 */
[----:B------:R-:W-:-:S02]  /*5030*/  FSEL R36, R28, R36, !P5 ;  /* 0x000000241c247208 */ /* 0x000fc40006800000 */
[----:B------:R-:W-:Y:S01]  /*5040*/  FSEL R37, R29, R37, !P5 ;  /* 0x000000251d257208 */ /* 0x000fe20006800000 */
[----:B0-----:R-:W-:Y:S01]  /*5050*/  DADD R28, R8, R16 ;  /* 0x00000000081c7229 */ /* 0x001fe20000000010 */
[C---:B------:R-:W-:Y:S01]  /*5060*/  SEL R84, R47.reuse, R84, !P3 ;  /* 0x000000542f547207 */ /* 0x040fe20005800000 */
[----:B------:R-:W-:Y:S01]  /*5070*/  DSETP.GEU.AND P3, PT, R72, R58, PT ;  /* 0x0000003a4800722a */ /* 0x000fe20003f6e000 */
[C---:B------:R-:W-:Y:S01]  /*5080*/  SEL R85, R47.reuse, R85, !P1 ;  /* 0x000000552f557207 */ /* 0x040fe20004800000 */
[----:B------:R-:W-:Y:S01]  /*5090*/  DSETP.GEU.AND P1, PT, R74, R64, PT ;  /* 0x000000404a00722a */ /* 0x000fe20003f2e000 */
[----:B------:R-:W-:-:S03]  /*50a0*/  SEL R76, R47, R76, !P4 ;  /* 0x0000004c2f4c7207 */ /* 0x000fc60006000000 */
[----:B------:R-:W-:Y:S01]  /*50b0*/  DSETP.GEU.AND P4, PT, R28, R40, PT ;  /* 0x000000281c00722a */ /* 0x000fe20003f8e000 */
[C---:B------:R-:W-:Y:S02]  /*50c0*/  SEL R0, R47.reuse, R0, !P5 ;  /* 0x000000002f007207 */ /* 0x040fe40006800000 */
[C---:B------:R-:W-:Y:S02]  /*50d0*/  SEL R70, R47.reuse, R70, !P3 ;  /* 0x000000462f467207 */ /* 0x040fe40005800000 */
[C---:B------:R-:W-:Y:S02]  /*50e0*/  SEL R48, R47.reuse, R48, !P1 ;  /* 0x000000302f307207 */ /* 0x040fe40004800000 */
[----:B------:R-:W-:Y:S02]  /*50f0*/  SEL R49, R47, R49, !P2 ;  /* 0x000000312f317207 */ /* 0x000fe40005000000 */
[----:B------:R-:W-:Y:S02]  /*5100*/  @P0 SEL R47, R71, R33, !P6 ;  /* 0x00000021472f0207 */ /* 0x000fe40007000000 */
[----:B------:R-:W-:-:S02]  /*5110*/  FSEL R66, R30, R66, !P0 ;  /* 0x000000421e427208 */ /* 0x000fc40004000000 */
[----:B------:R-:W-:Y:S02]  /*5120*/  FSEL R67, R31, R67, !P0 ;  /* 0x000000431f437208 */ /* 0x000fe40004000000 */
[----:B------:R-:W-:Y:S02]  /*5130*/  FSEL R32, R28, R40, !P4 ;  /* 0x000000281c207208 */ /* 0x000fe40006000000 */
[----:B------:R-:W-:Y:S02]  /*5140*/  FSEL R33, R29, R41, !P4 ;  /* 0x000000291d217208 */ /* 0x000fe40006000000 */
[----:B------:R-:W0:Y:S01]  /*5150*/  LDS.128 R28, [R5+0xc10] ;  /* 0x000c1000051c7984 */ /* 0x000e220000000c00 */
[----:B------:R-:W-:Y:S02]  /*5160*/  FSEL R58, R72, R58, !P3 ;  /* 0x0000003a483a7208 */ /* 0x000fe40005800000 */
[----:B------:R-:W-:Y:S01]  /*5170*/  FSEL R59, R73, R59, !P3 ;  /* 0x0000003b493b7208 */ /* 0x000fe20005800000 */
[----:B------:R-:W-:Y:S01]  /*5180*/  DADD R72, R16, R10 ;  /* 0x0000000010487229 */ /* 0x000fe2000000000a */
[----:B------:R-:W-:-:S02]  /*5190*/  FSEL R64, R74, R64, !P1 ;  /* 0x000000404a407208 */ /* 0x000fc40004800000 */
[----:B------:R-:W-:Y:S01]  /*51a0*/  FSEL R65, R75, R65, !P1 ;  /* 0x000000414b417208 */ /* 0x000fe20004800000 */
[C---:B-1----:R-:W-:Y:S02]  /*51b0*/  DADD R74, R8.reuse, R12 ;  /* 0x00000000084a7229 */ /* 0x042fe4000000000c */
[----:B--2---:R-:W-:Y:S02]  /*51c0*/  DADD R90, R8, R20 ;  /* 0x00000000085a7229 */ /* 0x004fe40000000014 */
[----:B------:R-:W-:Y:S02]  /*51d0*/  DSETP.GEU.AND P6, PT, R72, R44, PT ;  /* 0x0000002c4800722a */ /* 0x000fe40003fce000 */
[----:B---3--:R-:W-:Y:S02]  /*51e0*/  DADD R8, R8, R24 ;  /* 0x0000000008087229 */ /* 0x008fe40000000018 */
[----:B------:R-:W-:Y:S02]  /*51f0*/  DSETP.GEU.AND P2, PT, R74, R42, PT ;  /* 0x0000002a4a00722a */ /* 0x000fe40003f4e000 */
[----:B------:R-:W-:Y:S01]  /*5200*/  DADD R88, R12, R10 ;  /* 0x000000000c587229 */ /* 0x000fe2000000000a */
[----:B------:R-:W-:-:S02]  /*5210*/  FSEL R40, R72, R44, !P6 ;  /* 0x0000002c48287208 */ /* 0x000fc40007000000 */
[----:B------:R-:W-:Y:S01]  /*5220*/  FSEL R41, R73, R45, !P6 ;  /* 0x0000002d49297208 */ /* 0x000fe20007000000 */
[--C-:B------:R-:W-:Y:S01]  /*5230*/  DADD R72, R20, R10.reuse ;  /* 0x0000000014487229 */ /* 0x100fe2000000000a */
[----:B------:R-:W-:Y:S02]  /*5240*/  FSEL R42, R74, R42, !P2 ;  /* 0x0000002a4a2a7208 */ /* 0x000fe40005000000 */
[----:B------:R-:W-:Y:S01]  /*5250*/  FSEL R43, R75, R43, !P2 ;  /* 0x0000002b4b2b7208 */ /* 0x000fe20005000000 */
[----:B------:R-:W-:Y:S01]  /*5260*/  DADD R74, R24, R10 ;  /* 0x00000000184a7229 */ /* 0x000fe2000000000a */
[----:B------:R-:W-:Y:S01]  /*5270*/  VIADD R71, R4, 0xc ;  /* 0x0000000c04477836 */ /* 0x000fe20000000000 */
[----:B------:R-:W-:Y:S02]  /*5280*/  DSETP.GEU.AND P3, PT, R8, R54, PT ;  /* 0x000000360800722a */ /* 0x000fe40003f6e000 */
[----:B------:R-:W-:Y:S02]  /*5290*/  DSETP.GEU.AND P0, PT, R88, R52, PT ;  /* 0x000000345800722a */ /* 0x000fe40003f0e000 */
[----:B------:R-:W-:Y:S01]  /*52a0*/  DSETP.GEU.AND P5, PT, R72, R56, PT ;  /* 0x000000384800722a */ /* 0x000fe20003fae000 */
[----:B------:R-:W-:Y:S01]  /*52b0*/  SEL R77, R71, R77, !P4 ;  /* 0x0000004d474d7207 */ /* 0x000fe20006000000 */
[----:B------:R-:W-:Y:S01]  /*52c0*/  DSETP.GEU.AND P4, PT, R74, R60, PT ;  /* 0x0000003c4a00722a */ /* 0x000fe20003f8e000 */
[----:B------:R-:W-:-:S02]  /*52d0*/  FSEL R54, R8, R54, !P3 ;  /* 0x0000003608367208 */ /* 0x000fc40005800000 */
[----:B------:R-:W-:Y:S02]  /*52e0*/  FSEL R55, R9, R55, !P3 ;  /* 0x0000003709377208 */ /* 0x000fe40005800000 */
[----:B------:R-:W1:Y:S01]  /*52f0*/  LDS.128 R8, [R5+0xd00] ;  /* 0x000d000005087984 */ /* 0x000e620000000c00 */
[----:B------:R-:W-:Y:S02]  /*5300*/  FSEL R44, R88, R52, !P0 ;  /* 0x00000034582c7208 */ /* 0x000fe40004000000 */
[----:B------:R-:W-:Y:S02]  /*5310*/  FSEL R45, R89, R53, !P0 ;  /* 0x00000035592d7208 */ /* 0x000fe40004000000 */
[----:B------:R-:W-:Y:S02]  /*5320*/  FSEL R52, R72, R56, !P5 ;  /* 0x0000003848347208 */ /* 0x000fe40006800000 */
[----:B------:R-:W-:Y:S01]  /*5330*/  FSEL R53, R73, R57, !P5 ;  /* 0x0000003949357208 */ /* 0x000fe20006800000 */
[----:B0-----:R-:W-:Y:S01]  /*5340*/  DADD R72, R28, R16 ;  /* 0x000000001c487229 */ /* 0x001fe20000000010 */
[----:B------:R-:W-:-:S02]  /*5350*/  FSEL R56, R74, R60, !P4 ;  /* 0x0000003c4a387208 */ /* 0x000fc40006000000 */
[----:B------:R-:W-:Y:S01]  /*5360*/  FSEL R57, R75, R61, !P4 ;  /* 0x0000003d4b397208 */ /* 0x000fe20006000000 */
[C---:B------:R-:W-:Y:S02]  /*5370*/  DADD R74, R28.reuse, R12 ;  /* 0x000000001c4a7229 */ /* 0x040fe4000000000c */
        /* <DEDUP_REMOVED lines=13> */
[----:B------:R-:W0:Y:S01]  /*5450*/  LDS.128 R28, [R5+0xd10] ;  /* 0x000d1000051c7984 */ /* 0x000e220000000c00 */
        /* <DEDUP_REMOVED lines=15> */
[----:B------:R-:W-:Y:S02]  /*5550*/  DSETP.GEU.AND P6, PT, R24, R66, PT ;  /* 0x000000421800722a */ /* 0x000fe40003fce000 */
[----:B-1----:R-:W-:Y:S01]  /*5560*/  DADD R72, R8, R14 ;  /* 0x0000000008487229 */ /* 0x002fe2000000000e */
[----:B------:R-:W-:Y:S02]  /*5570*/  FSEL R16, R16, R58, !P5 ;  /* 0x0000003a10107208 */ /* 0x000fe40006800000 */
[----:B------:R-:W-:Y:S02]  /*5580*/  FSEL R17, R17, R59, !P5 ;  /* 0x0000003b11117208 */ /* 0x000fe40006800000 */
[----:B------:R-:W-:-:S02]  /*5590*/  FSEL R58, R12, R64, !P3 ;  /* 0x000000400c3a7208 */ /* 0x000fc40005800000 */
[----:B------:R-:W-:Y:S02]  /*55a0*/  FSEL R59, R13, R65, !P3 ;  /* 0x000000410d3b7208 */ /* 0x000fe40005800000 */
[----:B------:R-:W-:Y:S02]  /*55b0*/  FSEL R64, R20, R68, !P4 ;  /* 0x0000004414407208 */ /* 0x000fe40006000000 */
[----:B------:R-:W-:Y:S01]  /*55c0*/  FSEL R65, R21, R69, !P4 ;  /* 0x0000004515417208 */ /* 0x000fe20006000000 */
[C---:B------:R-:W-:Y:S01]  /*55d0*/  DADD R12, R10.reuse, R18 ;  /* 0x000000000a0c7229 */ /* 0x040fe20000000012 */
[----:B------:R-:W-:Y:S01]  /*55e0*/  FSEL R38, R74, R38, !P2 ;  /* 0x000000264a267208 */ /* 0x000fe20005000000 */
[----:B------:R-:W-:Y:S01]  /*55f0*/  DADD R20, R10, R14 ;  /* 0x000000000a147229 */ /* 0x000fe2000000000e */
[----:B------:R-:W-:Y:S01]  /*5600*/  FSEL R39, R75, R39, !P2 ;  /* 0x000000274b277208 */ /* 0x000fe20005000000 */
[----:B------:R-:W-:Y:S01]  /*5610*/  DADD R74, R8, R22 ;  /* 0x00000000084a7229 */ /* 0x000fe20000000016 */
[----:B------:R-:W-:-:S02]  /*5620*/  FSEL R60, R60, R62, !P0 ;  /* 0x0000003e3c3c7208 */ /* 0x000fc40004000000 */
[----:B------:R-:W-:Y:S01]  /*5630*/  FSEL R61, R61, R63, !P0 ;  /* 0x0000003f3d3d7208 */ /* 0x000fe20004000000 */
[----:B------:R-:W-:Y:S01]  /*5640*/  DADD R62, R8, R18 ;  /* 0x00000000083e7229 */ /* 0x000fe20000000012 */
[----:B------:R-:W-:Y:S02]  /*5650*/  FSEL R68, R24, R66, !P6 ;  /* 0x0000004218447208 */ /* 0x000fe40007000000 */
[----:B------:R-:W-:Y:S01]  /*5660*/  FSEL R69, R25, R67, !P6 ;  /* 0x0000004319457208 */ /* 0x000fe20007000000 */
[----:B------:R-:W-:Y:S01]  /*5670*/  DADD R24, R10, R22 ;  /* 0x000000000a187229 */ /* 0x000fe20000000016 */
[C---:B------:R-:W-:Y:S01]  /*5680*/  SEL R76, R71.reuse, R76, !P0 ;  /* 0x0000004c474c7207 */ /* 0x040fe20004000000 */
[--C-:B------:R-:W-:Y:S02]  /*5690*/  DADD R8, R8, R26.reuse ;  /* 0x0000000008087229 */ /* 0x100fe4000000001a */
[----:B------:R-:W-:Y:S01]  /*56a0*/  DADD R10, R10, R26 ;  /* 0x000000000a0a7229 */ /* 0x000fe2000000001a */
[----:B------:R-:W-:Y:S01]  /*56b0*/  VIADD R67, R4, 0xd ;  /* 0x0000000d04437836 */ /* 0x000fe20000000000 */
        /* <DEDUP_REMOVED lines=11> */
[----:B------:R-:W-:Y:S01]  /*5770*/  SEL R82, R71, R82, !P2 ;  /* 0x0000005247527207 */ /* 0x000fe20005000000 */
[----:B------:R-:W-:Y:S01]  /*5780*/  DSETP.GEU.AND P2, PT, R62, R32, PT ;  /* 0x000000203e00722a */ /* 0x000fe20003f4e000 */
[----:B------:R-:W-:Y:S01]  /*5790*/  FSEL R50, R74, R50, !P1 ;  /* 0x000000324a327208 */ /* 0x000fe20004800000 */
[--C-:B0-----:R-:W-:Y:S01]  /*57a0*/  DADD R72, R28, R14.reuse ;  /* 0x000000001c487229 */ /* 0x101fe2000000000e */
[----:B------:R-:W-:Y:S01]  /*57b0*/  FSEL R51, R75, R51, !P1 ;  /* 0x000000334b337208 */ /* 0x000fe20004800000 */
[----:B------:R-:W-:Y:S01]  /*57c0*/  DADD R74, R30, R14 ;  /* 0x000000001e4a7229 */ /* 0x000fe2000000000e */
[----:B------:R-:W-:-:S02]  /*57d0*/  FSEL R54, R8, R54, !P5 ;  /* 0x0000003608367208 */ /* 0x000fc40006800000 */
[----:B------:R-:W-:Y:S02]  /*57e0*/  FSEL R55, R9, R55, !P5 ;  /* 0x0000003709377208 */ /* 0x000fe40006800000 */
[----:B------:R-:W-:Y:S02]  /*57f0*/  FSEL R40, R12, R40, !P3 ;  /* 0x000000280c287208 */ /* 0x000fe40005800000 */
[----:B------:R-:W-:Y:S02]  /*5800*/  FSEL R41, R13, R41, !P3 ;  /* 0x000000290d297208 */ /* 0x000fe40005800000 */
[----:B------:R-:W-:Y:S01]  /*5810*/  FSEL R56, R10, R56, !P0 ;  /* 0x000000380a387208 */ /* 0x000fe20004000000 */
[----:B------:R-:W-:Y:S01]  /*5820*/  LDS.128 R12, [R5+0xe00] ;  /* 0x000e0000050c7984 */ /* 0x000fe20000000c00 */
[----:B------:R-:W-:-:S03]  /*5830*/  FSEL R57, R11, R57, !P0 ;  /* 0x000000390b397208 */ /* 0x000fc60004000000 */
[----:B------:R-:W0:Y:S01]  /*5840*/  LDS.128 R8, [R6+0x70] ;  /* 0x0000700006087984 */ /* 0x000e220000000c00 */
[----:B------:R-:W-:Y:S02]  /*5850*/  FSEL R32, R62, R32, !P2 ;  /* 0x000000203e207208 */ /* 0x000fe40005000000 */
[----:B------:R-:W-:Y:S02]  /*5860*/  FSEL R33, R63, R33, !P2 ;  /* 0x000000213f217208 */ /* 0x000fe40005000000 */
[----:B------:R-:W-:Y:S01]  /*5870*/  SEL R77, R67, R77, !P2 ;  /* 0x0000004d434d7207 */ /* 0x000fe20005000000 */
[----:B------:R-:W-:-:S06]  /*5880*/  DSETP.GEU.AND P2, PT, R24, R52, PT ;  /* 0x000000341800722a */ /* 0x000fcc0003f4e000 */
[----:B------:R-:W-:Y:S02]  /*5890*/  FSEL R52, R24, R52, !P2 ;  /* 0x0000003418347208 */ /* 0x000fe40005000000 */
[----:B------:R-:W-:Y:S01]  /*58a0*/  FSEL R53, R25, R53, !P2 ;  /* 0x0000003519357208 */ /* 0x000fe20005000000 */
[----:B------:R-:W-:Y:S01]  /*58b0*/  DADD R24, R28, R22 ;  /* 0x000000001c187229 */ /* 0x000fe20000000016 */
[----:B------:R-:W-:Y:S01]  /*58c0*/  SEL R49, R71, R49, !P4 ;  /* 0x0000003147317207 */ /* 0x000fe20006000000 */
[----:B------:R-:W-:Y:S01]  /*58d0*/  DSETP.GEU.AND P4, PT, R20, R44, PT ;  /* 0x0000002c1400722a */ /* 0x000fe20003f8e000 */
[----:B------:R-:W-:Y:S01]  /*58e0*/  SEL R81, R67, R81, !P3 ;  /* 0x0000005143517207 */ /* 0x000fe20005800000 */
[----:B------:R-:W-:-:S04]  /*58f0*/  DADD R62, R28, R18 ;  /* 0x000000001c3e7229 */ /* 0x000fc80000000012 */
[----:B------:R-:W-:Y:S01]  /*5900*/  DSETP.GEU.AND P3, PT, R24, R60, PT ;  /* 0x0000003c1800722a */ /* 0x000fe20003f6e000 */
[----:B------:R-:W-:Y:S01]  /*5910*/  FSEL R44, R20, R44, !P4 ;  /* 0x0000002c142c7208 */ /* 0x000fe20006000000 */
[C---:B------:R-:W-:Y:S01]  /*5920*/  DADD R88, R30.reuse, R22 ;  /* 0x000000001e587229 */ /* 0x040fe20000000016 */
[----:B------:R-:W-:Y:S01]  /*5930*/  FSEL R45, R21, R45, !P4 ;  /* 0x0000002d152d7208 */ /* 0x000fe20006000000 */
[----:B------:R-:W-:Y:S01]  /*5940*/  DADD R18, R30, R18 ;  /* 0x000000001e127229 */ /* 0x000fe20000000012 */
[----:B------:R-:W1:Y:S01]  /*5950*/  LDS.128 R20, [R6+0xf0] ;  /* 0x0000f00006147984 */ /* 0x000e620000000c00 */
[--C-:B------:R-:W-:Y:S01]  /*5960*/  DADD R28, R28, R26.reuse ;  /* 0x000000001c1c7229 */ /* 0x100fe2000000001a */
[----:B------:R-:W-:Y:S01]  /*5970*/  FSEL R60, R24, R60, !P3 ;  /* 0x0000003c183c7208 */ /* 0x000fe20005800000 */
[----:B------:R-:W-:Y:S01]  /*5980*/  DADD R30, R30, R26 ;  /* 0x000000001e1e7229 */ /* 0x000fe2000000001a */
[----:B------:R-:W-:Y:S02]  /*5990*/  FSEL R61, R25, R61, !P3 ;  /* 0x0000003d193d7208 */ /* 0x000fe40005800000 */
[----:B------:R-:W2:Y:S01]  /*59a0*/  LDS.128 R24, [R6+0x170] ;  /* 0x0001700006187984 */ /* 0x000ea20000000c00 */
[C---:B------:R-:W-:Y:S01]  /*59b0*/  SEL R87, R67.reuse, R87, !P1 ;  /* 0x0000005743577207 */ /* 0x040fe20004800000 */
[----:B------:R-:W-:Y:S01]  /*59c0*/  DSETP.GEU.AND P1, PT, R62, R34, PT ;  /* 0x000000223e00722a */ /* 0x000fe20003f2e000 */
[C---:B------:R-:W-:Y:S01]  /*59d0*/  SEL R83, R67.reuse, R83, !P4 ;  /* 0x0000005343537207 */ /* 0x040fe20006000000 */
[----:B------:R-:W-:Y:S01]  /*59e0*/  DSETP.GEU.AND P4, PT, R28, R36, PT ;  /* 0x000000241c00722a */ /* 0x000fe20003f8e000 */
[----:B------:R-:W-:Y:S01]  /*59f0*/  SEL R84, R67, R84, !P2 ;  /* 0x0000005443547207 */ /* 0x000fe20005000000 */
[----:B------:R-:W-:-:S02]  /*5a00*/  DSETP.GEU.AND P2, PT, R18, R16, PT ;  /* 0x000000101200722a */ /* 0x000fc40003f4e000 */
[----:B------:R-:W-:Y:S02]  /*5a10*/  FSEL R34, R62, R34, !P1 ;  /* 0x000000223e227208 */ /* 0x000fe40004800000 */
[----:B------:R-:W-:Y:S02]  /*5a20*/  FSEL R35, R63, R35, !P1 ;  /* 0x000000233f237208 */ /* 0x000fe40004800000 */
[----:B------:R-:W-:Y:S02]  /*5a30*/  FSEL R36, R28, R36, !P4 ;  /* 0x000000241c247208 */ /* 0x000fe40006000000 */
[----:B------:R-:W-:Y:S01]  /*5a40*/  FSEL R37, R29, R37, !P4 ;  /* 0x000000251d257208 */ /* 0x000fe20006000000 */
[----:B0-----:R-:W-:Y:S01]  /*5a50*/  DADD R28, R12, R8 ;  /* 0x000000000c1c7229 */ /* 0x001fe20000000008 */
[----:B------:R-:W-:Y:S02]  /*5a60*/  FSEL R62, R18, R16, !P2 ;  /* 0x00000010123e7208 */ /* 0x000fe40005000000 */
[----:B------:R-:W-:-:S02]  /*5a70*/  FSEL R63, R19, R17, !P2 ;  /* 0x00000011133f7208 */ /* 0x000fc40005000000 */
[C---:B------:R-:W-:Y:S01]  /*5a80*/  SEL R78, R67.reuse, R78, !P5 ;  /* 0x0000004e434e7207 */ /* 0x040fe20006800000 */
[----:B------:R-:W0:Y:S01]  /*5a90*/  LDS.128 R16, [R6+0x1f0] ;  /* 0x0001f00006107984 */ /* 0x000e220000000c00 */
[----:B------:R-:W-:Y:S01]  /*5aa0*/  DSETP.GEU.AND P5, PT, R72, R38, PT ;  /* 0x000000264800722a */ /* 0x000fe20003fae000 */
[----:B------:R-:W-:Y:S01]  /*5ab0*/  SEL R70, R67, R70, !P2 ;  /* 0x0000004643467207 */ /* 0x000fe20005000000 */
[----:B------:R-:W-:-:S04]  /*5ac0*/  DSETP.GEU.AND P2, PT, R28, R32, PT ;  /* 0x000000201c00722a */ /* 0x000fc80003f4e000 */
[----:B------:R-:W-:Y:S02]  /*5ad0*/  FSEL R38, R72, R38, !P5 ;  /* 0x0000002648267208 */ /* 0x000fe40006800000 */
[----:B------:R-:W-:Y:S02]  /*5ae0*/  FSEL R39, R73, R39, !P5 ;  /* 0x0000002749277208 */ /* 0x000fe40006800000 */
[----:B------:R-:W-:Y:S01]  /*5af0*/  SEL R82, R67, R82, !P5 ;  /* 0x0000005243527207 */ /* 0x000fe20006800000 */
[----:B------:R-:W-:Y:S01]  /*5b00*/  DSETP.GEU.AND P5, PT, R30, R68, PT ;  /* 0x000000441e00722a */ /* 0x000fe20003fae000 */
[----:B------:R-:W-:Y:S02]  /*5b10*/  FSEL R32, R28, R32, !P2 ;  /* 0x000000201c207208 */ /* 0x000fe40005000000 */
[----:B------:R-:W-:-:S03]  /*5b20*/  FSEL R33, R29, R33, !P2 ;  /* 0x000000211d217208 */ /* 0x000fc60005000000 */
[----:B------:R-:W-:Y:S02]  /*5b30*/  FSEL R68, R30, R68, !P5 ;  /* 0x000000441e447208 */ /* 0x000fe40006800000 */
[----:B------:R-:W-:Y:S02]  /*5b40*/  FSEL R69, R31, R69, !P5 ;  /* 0x000000451f457208 */ /* 0x000fe40006800000 */
[----:B------:R-:W3:Y:S01]  /*5b50*/  LDS.128 R28, [R5+0xe10] ;  /* 0x000e1000051c7984 */ /* 0x000ee20000000c00 */
        /* <DEDUP_REMOVED lines=9> */
[----:B-1----:R-:W-:Y:S01]  /*5bf0*/  DADD R74, R12, R20 ;  /* 0x000000000c4a7229 */ /* 0x002fe20000000014 */
[C---:B------:R-:W-:Y:S02]  /*5c00*/  SEL R48, R67.reuse, R48, !P0 ;  /* 0x0000003043307207 */ /* 0x040fe40004000000 */
[----:B------:R-:W-:Y:S02]  /*5c10*/  SEL R49, R67, R49, !P1 ;  /* 0x0000003143317207 */ /* 0x000fe40004800000 */
[----:B------:R-:W-:Y:S01]  /*5c20*/  @P5 SEL R67, R71, R47, !P6 ;  /* 0x0000002f47435207 */ /* 0x000fe20007000000 */
[----:B------:R-:W-:Y:S02]  /*5c30*/  DADD R46, R20, R14 ;  /* 0x00000000142e7229 */ /* 0x000fe4000000000e */
[----:B--2---:R-:W-:Y:S01]  /*5c40*/  DADD R90, R12, R24 ;  /* 0x000000000c5a7229 */ /* 0x004fe20000000018 */
[----:B------:R-:W-:Y:S01]  /*5c50*/  FSEL R64, R88, R64, !P1 ;  /* 0x0000004058407208 */ /* 0x000fe20004800000 */
[----:B------:R-:W-:Y:S01]  /*5c60*/  DSETP.GEU.AND P0, PT, R72, R40, PT ;  /* 0x000000284800722a */ /* 0x000fe20003f0e000 */
[----:B------:R-:W-:Y:S01]  /*5c70*/  FSEL R65, R89, R65, !P1 ;  /* 0x0000004159417208 */ /* 0x000fe20004800000 */
[----:B------:R-:W-:-:S02]  /*5c80*/  DSETP.GEU.AND P1, PT, R74, R42, PT ;  /* 0x0000002a4a00722a */ /* 0x000fc40003f2e000 */
[----:B------:R-:W-:Y:S02]  /*5c90*/  DSETP.GEU.AND P4, PT, R46, R44, PT ;  /* 0x0000002c2e00722a */ /* 0x000fe40003f8e000 */
[----:B------:R-:W-:Y:S01]  /*5ca0*/  DSETP.GEU.AND P3, PT, R90, R50, PT ;  /* 0x000000325a00722a */ /* 0x000fe20003f6e000 */
[----:B------:R-:W-:Y:S01]  /*5cb0*/  FSEL R40, R72, R40, !P0 ;  /* 0x0000002848287208 */ /* 0x000fe20004000000 */
[----:B0-----:R-:W-:Y:S01]  /*5cc0*/  DADD R88, R12, R16 ;  /* 0x000000000c587229 */ /* 0x001fe20000000010 */
[----:B------:R-:W-:Y:S01]  /*5cd0*/  FSEL R41, R73, R41, !P0 ;  /* 0x0000002949297208 */ /* 0x000fe20004000000 */
[--C-:B------:R-:W-:Y:S01]  /*5ce0*/  DADD R72, R24, R14.reuse ;  /* 0x0000000018487229 */ /* 0x100fe2000000000e */
[----:B------:R-:W-:Y:S02]  /*5cf0*/  FSEL R42, R74, R42, !P1 ;  /* 0x0000002a4a2a7208 */ /* 0x000fe40004800000 */
[----:B------:R-:W-:Y:S01]  /*5d00*/  FSEL R43, R75, R43, !P1 ;  /* 0x0000002b4b2b7208 */ /* 0x000fe20004800000 */
[----:B------:R-:W-:Y:S01]  /*5d10*/  DADD R74, R16, R14 ;  /* 0x00000000104a7229 */ /* 0x000fe2000000000e */
[----:B------:R-:W-:Y:S01]  /*5d20*/  FSEL R45, R47, R45, !P4 ;  /* 0x0000002d2f2d7208 */ /* 0x000fe20006000000 */
[----:B------:R-:W-:Y:S01]  /*5d30*/  DSETP.GEU.AND P6, PT, R88, R54, PT ;  /* 0x000000365800722a */ /* 0x000fe20003fce000 */
[----:B------:R-:W-:Y:S01]  /*5d40*/  FSEL R47, R91, R51, !P3 ;  /* 0x000000335b2f7208 */ /* 0x000fe20005800000 */
[----:B------:R-:W-:Y:S01]  /*5d50*/  VIADD R51, R4, 0xe ;  /* 0x0000000e04337836 */ /* 0x000fe20000000000 */
[----:B------:R-:W-:Y:S01]  /*5d60*/  DSETP.GEU.AND P5, PT, R72, R52, PT ;  /* 0x000000344800722a */ /* 0x000fe20003fae000 */
[----:B------:R-:W0:Y:S03]  /*5d70*/  LDS.128 R12, [R5+0xf00] ;  /* 0x000f0000050c7984 */ /* 0x000e260000000c00 */
[----:B------:R-:W-:Y:S01]  /*5d80*/  SEL R6, R51, R77, !P2 ;  /* 0x0000004d33067207 */ /* 0x000fe20005000000 */
[----:B------:R-:W-:Y:S01]  /*5d90*/  DSETP.GEU.AND P2, PT, R74, R56, PT ;  /* 0x000000384a00722a */ /* 0x000fe20003f4e000 */
[----:B------:R-:W-:-:S02]  /*5da0*/  FSEL R52, R72, R52, !P5 ;  /* 0x0000003448347208 */ /* 0x000fc40006800000 */
[----:B------:R-:W-:Y:S01]  /*5db0*/  FSEL R53, R73, R53, !P5 ;  /* 0x0000003549357208 */ /* 0x000fe20006800000 */
[C---:B---3--:R-:W-:Y:S01]  /*5dc0*/  DADD R72, R28.reuse, R8 ;  /* 0x000000001c487229 */ /* 0x048fe20000000008 */
[----:B------:R-:W-:Y:S02]  /*5dd0*/  FSEL R54, R88, R54, !P6 ;  /* 0x0000003658367208 */ /* 0x000fe40007000000 */
[----:B------:R-:W-:Y:S01]  /*5de0*/  FSEL R55, R89, R55, !P6 ;  /* 0x0000003759377208 */ /* 0x000fe20007000000 */
[C---:B------:R-:W-:Y:S01]  /*5df0*/  DADD R88, R28.reuse, R20 ;  /* 0x000000001c587229 */ /* 0x040fe20000000014 */
[----:B------:R-:W-:Y:S02]  /*5e00*/  FSEL R56, R74, R56, !P2 ;  /* 0x000000384a387208 */ /* 0x000fe40005000000 */
[----:B------:R-:W-:Y:S01]  /*5e10*/  FSEL R57, R75, R57, !P2 ;  /* 0x000000394b397208 */ /* 0x000fe20005000000 */
[C---:B------:R-:W-:Y:S02]  /*5e20*/  DADD R74, R28.reuse, R24 ;  /* 0x000000001c4a7229 */ /* 0x040fe40000000018 */
[----:B------:R-:W-:Y:S01]  /*5e30*/  DADD R28, R28, R16 ;  /* 0x000000001c1c7229 */ /* 0x000fe20000000010 */
[----:B------:R-:W-:-:S02]  /*5e40*/  FSEL R44, R46, R44, !P4 ;  /* 0x0000002c2e2c7208 */ /* 0x000fc40006000000 */
[----:B------:R-:W-:Y:S02]  /*5e50*/  FSEL R46, R90, R50, !P3 ;  /* 0x000000325a2e7208 */ /* 0x000fe40005800000 */
[----:B------:R-:W-:-:S03]  /*5e60*/  SEL R90, R51, R87, !P3 ;  /* 0x00000057335a7207 */ /* 0x000fc60005800000 */
[----:B------:R-:W-:Y:S02]  /*5e70*/  DSETP.GEU.AND P3, PT, R28, R36, PT ;  /* 0x000000241c00722a */ /* 0x000fe40003f6e000 */
[--C-:B------:R-:W-:Y:S02]  /*5e80*/  DADD R8, R8, R30.reuse ;  /* 0x0000000008087229 */ /* 0x100fe4000000001e */
[--C-:B------:R-:W-:Y:S02]  /*5e90*/  DADD R20, R20, R30.reuse ;  /* 0x0000000014147229 */ /* 0x100fe4000000001e */
[--C-:B------:R-:W-:Y:S01]  /*5ea0*/  DADD R24, R24, R30.reuse ;  /* 0x0000000018187229 */ /* 0x100fe2000000001e */
[----:B------:R-:W-:Y:S01]  /*5eb0*/  FSEL R36, R28, R36, !P3 ;  /* 0x000000241c247208 */ /* 0x000fe20005800000 */
[----:B------:R-:W-:Y:S01]  /*5ec0*/  DADD R16, R16, R30 ;  /* 0x0000000010107229 */ /* 0x000fe2000000001e */
[----:B------:R-:W-:Y:S02]  /*5ed0*/  FSEL R37, R29, R37, !P3 ;  /* 0x000000251d257208 */ /* 0x000fe40005800000 */
[----:B------:R-:W1:Y:S01]  /*5ee0*/  LDS.128 R28, [R5+0xf10] ;  /* 0x000f1000051c7984 */ /* 0x000e620000000c00 */
        /* <DEDUP_REMOVED lines=8> */
[----:B------:R-:W-:Y:S01]  /*5f70*/  FSEL R38, R88, R38, !P1 ;  /* 0x0000002658267208 */ /* 0x000fe20004800000 */
[C---:B0-----:R-:W-:Y:S01]  /*5f80*/  DADD R94, R12.reuse, R10 ;  /* 0x000000000c5e7229 */ /* 0x041fe2000000000a */
[----:B------:R-:W-:Y:S01]  /*5f90*/  FSEL R39, R89, R39, !P1 ;  /* 0x0000002759277208 */ /* 0x000fe20004800000 */
[----:B------:R-:W-:Y:S01]  /*5fa0*/  DADD R88, R12, R26 ;  /* 0x000000000c587229 */ /* 0x000fe2000000001a */
[----:B------:R-:W-:Y:S01]  /*5fb0*/  SEL R84, R51, R84, !P5 ;  /* 0x0000005433547207 */ /* 0x000fe20006800000 */
[----:B------:R-:W-:Y:S01]  /*5fc0*/  DSETP.GEU.AND P5, PT, R20, R58, PT ;  /* 0x0000003a1400722a */ /* 0x000fe20003fae000 */
[----:B------:R-:W-:-:S02]  /*5fd0*/  FSEL R74, R74, R60, !P4 ;  /* 0x0000003c4a4a7208 */ /* 0x000fc40006000000 */
[----:B------:R-:W-:Y:S01]  /*5fe0*/  FSEL R75, R75, R61, !P4 ;  /* 0x0000003d4b4b7208 */ /* 0x000fe20006000000 */
[----:B------:R-:W-:Y:S01]  /*5ff0*/  DADD R60, R12, R22 ;  /* 0x000000000c3c7229 */ /* 0x000fe20000000016 */
[----:B------:R-:W-:Y:S01]  /*6000*/  SEL R78, R51, R85, !P2 ;  /* 0x00000055334e7207 */ /* 0x000fe20005000000 */
[----:B------:R-:W-:Y:S01]  /*6010*/  DSETP.GEU.AND P2, PT, R24, R64, PT ;  /* 0x000000401800722a */ /* 0x000fe20003f4e000 */
[----:B------:R-:W-:Y:S02]  /*6020*/  FSEL R8, R8, R62, !P6 ;  /* 0x0000003e08087208 */ /* 0x000fe40007000000 */
[----:B------:R-:W-:Y:S01]  /*6030*/  FSEL R9, R9, R63, !P6 ;  /* 0x0000003f09097208 */ /* 0x000fe20007000000 */
[----:B------:R-:W-:Y:S01]  /*6040*/  DADD R62, R12, R18 ;  /* 0x000000000c3e7229 */ /* 0x000fe20000000012 */
[----:B------:R-:W-:Y:S01]  /*6050*/  FSEL R34, R72, R34, !P0 ;  /* 0x0000002248227208 */ /* 0x000fe20004000000 */
[----:B------:R-:W-:Y:S01]  /*6060*/  DADD R98, R14, R26 ;  /* 0x000000000e627229 */ /* 0x000fe2000000001a */
[----:B------:R-:W-:-:S02]  /*6070*/  FSEL R35, R73, R35, !P0 ;  /* 0x0000002349237208 */ /* 0x000fc40004000000 */
[C---:B------:R-:W-:Y:S01]  /*6080*/  SEL R86, R51.reuse, R86, !P0 ;  /* 0x0000005633567207 */ /* 0x040fe20004000000 */
[----:B------:R-:W-:Y:S01]  /*6090*/  DSETP.GEU.AND P0, PT, R16, R68, PT ;  /* 0x000000441000722a */ /* 0x000fe20003f0e000 */
[C---:B------:R-:W-:Y:S01]  /*60a0*/  SEL R82, R51.reuse, R82, !P1 ;  /* 0x0000005233527207 */ /* 0x040fe20004800000 */
[----:B------:R-:W-:Y:S01]  /*60b0*/  DSETP.GEU.AND P1, PT, R94, R32, PT ;  /* 0x000000205e00722a */ /* 0x000fe20003f2e000 */
[----:B------:R-:W-:Y:S01]  /*60c0*/  SEL R0, R51, R0, !P3 ;  /* 0x0000000033007207 */ /* 0x000fe20005800000 */
[----:B------:R-:W-:Y:S01]  /*60d0*/  DSETP.GEU.AND P3, PT, R88, R46, PT ;  /* 0x0000002e5800722a */ /* 0x000fe20003f6e000 */
[----:B------:R-:W-:Y:S01]  /*60e0*/  VIADD R73, R4, 0xf ;  /* 0x0000000f04497836 */ /* 0x000fe20000000000 */
[----:B------:R-:W-:Y:S02]  /*60f0*/  FSEL R12, R20, R58, !P5 ;  /* 0x0000003a140c7208 */ /* 0x000fe40006800000 */
[----:B------:R-:W-:Y:S01]  /*6100*/  FSEL R13, R21, R59, !P5 ;  /* 0x0000003b150d7208 */ /* 0x000fe20006800000 */
[----:B------:R-:W-:Y:S01]  /*6110*/  DADD R96, R14, R10 ;  /* 0x000000000e607229 */ /* 0x000fe2000000000a */
[----:B------:R-:W-:Y:S01]  /*6120*/  SEL R76, R51, R76, !P4 ;  /* 0x0000004c334c7207 */ /* 0x000fe20006000000 */
[----:B------:R-:W-:Y:S01]  /*6130*/  DSETP.GEU.AND P4, PT, R60, R42, PT ;  /* 0x0000002a3c00722a */ /* 0x000fe20003f8e000 */
[----:B------:R-:W-:Y:S01]  /*6140*/  FSEL R20, R24, R64, !P2 ;  /* 0x0000004018147208 */ /* 0x000fe20005000000 */
[C---:B------:R-:W-:Y:S01]  /*6150*/  DADD R100, R14.reuse, R18 ;  /* 0x000000000e647229 */ /* 0x040fe20000000012 */
[----:B------:R-:W-:Y:S01]  /*6160*/  FSEL R21, R25, R65, !P2 ;  /* 0x0000004119157208 */ /* 0x000fe20005000000 */
[----:B------:R-:W-:Y:S01]  /*6170*/  DADD R64, R14, R22 ;  /* 0x000000000e407229 */ /* 0x000fe20000000016 */
[----:B------:R-:W-:Y:S01]  /*6180*/  SEL R70, R51, R70, !P6 ;  /* 0x0000004633467207 */ /* 0x000fe20007000000 */
[----:B------:R-:W-:Y:S01]  /*6190*/  DSETP.GEU.AND P6, PT, R62, R54, PT ;  /* 0x000000363e00722a */ /* 0x000fe20003fce000 */
[----:B------:R-:W-:-:S02]  /*61a0*/  FSEL R14, R16, R68, !P0 ;  /* 0x00000044100e7208 */ /* 0x000fc40004000000 */
[----:B------:R-:W-:Y:S02]  /*61b0*/  FSEL R15, R17, R69, !P0 ;  /* 0x00000045110f7208 */ /* 0x000fe40004000000 */
[----:B------:R-:W-:Y:S02]  /*61c0*/  FSEL R24, R94, R32, !P1 ;  /* 0x000000205e187208 */ /* 0x000fe40004800000 */
[----:B------:R-:W-:Y:S02]  /*61d0*/  FSEL R25, R95, R33, !P1 ;  /* 0x000000215f197208 */ /* 0x000fe40004800000 */
[----:B------:R-:W-:Y:S01]  /*61e0*/  SEL R59, R73, R6, !P1 ;  /* 0x00000006493b7207 */ /* 0x000fe20004800000 */
[----:B------:R-:W-:Y:S01]  /*61f0*/  DSETP.GEU.AND P1, PT, R98, R52, PT ;  /* 0x000000346200722a */ /* 0x000fe20003f2e000 */
[----:B------:R-:W-:Y:S02]  /*6200*/  FSEL R16, R88, R46, !P3 ;  /* 0x0000002e58107208 */ /* 0x000fe40005800000 */
[----:B------:R-:W-:Y:S01]  /*6210*/  FSEL R17, R89, R47, !P3 ;  /* 0x0000002f59117208 */ /* 0x000fe20005800000 */
[C---:B-1----:R-:W-:Y:S01]  /*6220*/  DADD R46, R28.reuse, R22 ;  /* 0x000000001c2e7229 */ /* 0x042fe20000000016 */
[----:B------:R-:W-:Y:S01]  /*6230*/  FSEL R6, R60, R42, !P4 ;  /* 0x0000002a3c067208 */ /* 0x000fe20006000000 */
[----:B------:R-:W-:Y:S01]  /*6240*/  DADD R32, R28, R10 ;  /* 0x000000001c207229 */ /* 0x000fe2000000000a */
[----:B------:R-:W-:-:S02]  /*6250*/  FSEL R42, R62, R54, !P6 ;  /* 0x000000363e2a7208 */ /* 0x000fc40007000000 */
[----:B------:R-:W-:Y:S01]  /*6260*/  FSEL R55, R63, R55, !P6 ;  /* 0x000000373f377208 */ /* 0x000fe20007000000 */
[C---:B------:R-:W-:Y:S01]  /*6270*/  DADD R62, R28.reuse, R26 ;  /* 0x000000001c3e7229 */ /* 0x040fe2000000001a */
[----:B------:R-:W-:Y:S01]  /*6280*/  FSEL R43, R61, R43, !P4 ;  /* 0x0000002b3d2b7208 */ /* 0x000fe20006000000 */
[----:B------:R-:W-:Y:S01]  /*6290*/  DADD R28, R28, R18 ;  /* 0x000000001c1c7229 */ /* 0x000fe20000000012 */
[----:B------:R-:W-:Y:S01]  /*62a0*/  SEL R95, R73, R80, !P4 ;  /* 0x00000050495f7207 */ /* 0x000fe20006000000 */
[----:B------:R-:W-:Y:S01]  /*62b0*/  DSETP.GEU.AND P4, PT, R100, R56, PT ;  /* 0x000000386400722a */ /* 0x000fe20003f8e000 */
[----:B------:R-:W-:Y:S01]  /*62c0*/  FSEL R53, R99, R53, !P1 ;  /* 0x0000003563357208 */ /* 0x000fe20004800000 */
[----:B------:R-:W-:Y:S01]  /*62d0*/  DADD R18, R30, R18 ;  /* 0x000000001e127229 */ /* 0x000fe20000000012 */
[----:B------:R-:W-:Y:S01]  /*62e0*/  SEL R99, R73, R92, !P6 ;  /* 0x0000005c49637207 */ /* 0x000fe20007000000 */
[----:B------:R-:W-:Y:S01]  /*62f0*/  DSETP.GEU.AND P6, PT, R46, R38, PT ;  /* 0x000000262e00722a */ /* 0x000fe20003fce000 */
[----:B------:R-:W-:-:S02]  /*6300*/  SEL R48, R51, R48, !P5 ;  /* 0x0000003033307207 */ /* 0x000fc40006800000 */
[----:B------:R-:W-:Y:S01]  /*6310*/  FSEL R5, R101, R57, !P4 ;  /* 0x0000003965057208 */ /* 0x000fe20006000000 */
[----:B------:R-:W-:Y:S01]  /*6320*/  DSETP.GEU.AND P5, PT, R96, R40, PT ;  /* 0x000000286000722a */ /* 0x000fe20003fae000 */
[----:B------:R-:W-:Y:S01]  /*6330*/  SEL R58, R51, R49, !P2 ;  /* 0x00000031333a7207 */ /* 0x000fe20005000000 */
[----:B------:R-:W-:Y:S01]  /*6340*/  DSETP.GEU.AND P2, PT, R64, R44, PT ;  /* 0x0000002c4000722a */ /* 0x000fe20003f4e000 */
[----:B------:R-:W-:Y:S01]  /*6350*/  SEL R101, R73, R90, !P3 ;  /* 0x0000005a49657207 */ /* 0x000fe20005800000 */
[C---:B------:R-:W-:Y:S01]  /*6360*/  DADD R10, R30.reuse, R10 ;  /* 0x000000001e0a7229 */ /* 0x040fe2000000000a */
[----:B------:R-:W-:Y:S01]  /*6370*/  FSEL R90, R46, R38, !P6 ;  /* 0x000000262e5a7208 */ /* 0x000fe20007000000 */
[C---:B------:R-:W-:Y:S01]  /*6380*/  DADD R22, R30.reuse, R22 ;  /* 0x000000001e167229 */ /* 0x040fe20000000016 */
[----:B------:R-:W-:Y:S01]  /*6390*/  FSEL R91, R47, R39, !P6 ;  /* 0x000000272f5b7208 */ /* 0x000fe20007000000 */
[----:B------:R-:W-:Y:S01]  /*63a0*/  DADD R26, R30, R26 ;  /* 0x000000001e1a7229 */ /* 0x000fe2000000001a */
[----:B------:R-:W-:Y:S01]  /*63b0*/  SEL R61, R73, R82, !P6 ;  /* 0x00000052493d7207 */ /* 0x000fe20007000000 */
[----:B------:R-:W-:-:S02]  /*63c0*/  DSETP.GEU.AND P3, PT, R32, R34, PT ;  /* 0x000000222000722a */ /* 0x000fc40003f6e000 */
[----:B------:R-:W-:Y:S01]  /*63d0*/  DSETP.GEU.AND P6, PT, R18, R14, PT ;  /* 0x0000000e1200722a */ /* 0x000fe20003fce000 */
[----:B------:R-:W-:Y:S02]  /*63e0*/  FSEL R40, R96, R40, !P5 ;  /* 0x0000002860287208 */ /* 0x000fe40006800000 */
[----:B------:R-:W-:Y:S02]  /*63f0*/  FSEL R41, R97, R41, !P5 ;  /* 0x0000002961297208 */ /* 0x000fe40006800000 */
[----:B------:R-:W-:Y:S02]  /*6400*/  FSEL R45, R65, R45, !P2 ;  /* 0x0000002d412d7208 */ /* 0x000fe40005000000 */
[----:B------:R-:W-:Y:S01]  /*6410*/  SEL R87, R73, R50, !P5 ;  /* 0x0000003249577207 */ /* 0x000fe20006800000 */
[----:B------:R-:W-:Y:S01]  /*6420*/  DSETP.GEU.AND P5, PT, R62, R74, PT ;  /* 0x0000004a3e00722a */ /* 0x000fe20003fae000 */
[----:B------:R-:W-:Y:S02]  /*6430*/  FSEL R44, R64, R44, !P2 ;  /* 0x0000002c402c7208 */ /* 0x000fe40005000000 */
[----:B------:R-:W-:-:S02]  /*6440*/  FSEL R52, R98, R52, !P1 ;  /* 0x0000003462347208 */ /* 0x000fc40004800000 */
[----:B------:R-:W-:Y:S02]  /*6450*/  FSEL R54, R100, R56, !P4 ;  /* 0x0000003864367208 */ /* 0x000fe40006000000 */
        /* <DEDUP_REMOVED lines=10> */
[----:B------:R-:W-:Y:S01]  /*6500*/  VIADD R4, R4, 0x10 ;  /* 0x0000001004047836 */ /* 0x000fe20000000000 */
[----:B------:R-:W-:Y:S02]  /*6510*/  FSEL R63, R63, R75, !P5 ;  /* 0x0000004b3f3f7208 */ /* 0x000fe40006800000 */
[C---:B------:R-:W-:Y:S02]  /*6520*/  SEL R79, R73.reuse, R76, !P5 ;  /* 0x0000004c494f7207 */ /* 0x040fe40006800000 */
[C---:B------:R-:W-:Y:S02]  /*6530*/  SEL R77, R73.reuse, R0, !P2 ;  /* 0x00000000494d7207 */ /* 0x040fe40005000000 */
[C---:B------:R-:W-:Y:S02]  /*6540*/  SEL R69, R73.reuse, R70, !P1 ;  /* 0x0000004649457207 */ /* 0x040fe40004800000 */
[----:B------:R-:W-:-:S02]  /*6550*/  SEL R39, R73, R48, !P4 ;  /* 0x0000003049277207 */ /* 0x000fc40006000000 */
[----:B------:R-:W-:Y:S02]  /*6560*/  SEL R75, R73, R58, !P3 ;  /* 0x0000003a494b7207 */ /* 0x000fe40005800000 */
[----:B------:R-:W-:Y:S02]  /*6570*/  @P6 SEL R73, R51, R67, !P0 ;  /* 0x0000004333496207 */ /* 0x000fe40004000000 */
[----:B------:R-:W-:Y:S02]  /*6580*/  ISETP.GE.AND P0, PT, R4, UR13, PT ;  /* 0x0000000d04007c0c */ /* 0x000fe4000bf06270 */
[----:B------:R-:W-:Y:S02]  /*6590*/  FSEL R28, R28, R36, !P2 ;  /* 0x000000241c1c7208 */ /* 0x000fe40005000000 */
[----:B------:R-:W-:Y:S02]  /*65a0*/  FSEL R9, R11, R9, !P1 ;  /* 0x000000090b097208 */ /* 0x000fe40004800000 */
[----:B------:R-:W-:-:S02]  /*65b0*/  FSEL R23, R23, R13, !P4 ;  /* 0x0000000d17177208 */ /* 0x000fc40006000000 */
[----:B------:R-:W-:Y:S01]  /*65c0*/  FSEL R49, R29, R37, !P2 ;  /* 0x000000251d317208 */ /* 0x000fe20005000000 */
[----:B------:R-:W-:Y:S01]  /*65d0*/  IMAD.MOV.U32 R51, RZ, RZ, R63 ;  /* 0x000000ffff337224 */ /* 0x000fe200078e003f */
[----:B------:R-:W-:Y:S02]  /*65e0*/  FSEL R50, R62, R74, !P5 ;  /* 0x0000004a3e327208 */ /* 0x000fe40006800000 */
[----:B------:R-:W-:Y:S01]  /*65f0*/  FSEL R36, R18, R14, !P6 ;  /* 0x0000000e12247208 */ /* 0x000fe20007000000 */
[----:B------:R-:W-:Y:S01]  /*6600*/  IMAD.MOV.U32 R14, RZ, RZ, R40 ;  /* 0x000000ffff0e7224 */ /* 0x000fe200078e0028 */
[----:B------:R-:W-:Y:S01]  /*6610*/  FSEL R37, R19, R15, !P6 ;  /* 0x0000000f13257208 */ /* 0x000fe20007000000 */
[----:B------:R-:W-:Y:S01]  /*6620*/  IMAD.MOV.U32 R15, RZ, RZ, R41 ;  /* 0x000000ffff0f7224 */ /* 0x000fe200078e0029 */
[----:B------:R-:W-:Y:S01]  /*6630*/  FSEL R62, R22, R12, !P4 ;  /* 0x0000000c163e7208 */ /* 0x000fe20006000000 */
[----:B------:R-:W-:Y:S01]  /*6640*/  IMAD R29, R2, 0x8, R3 ;  /* 0x00000008021d7824 */ /* 0x000fe200078e0203 */
[----:B------:R-:W-:Y:S01]  /*6650*/  FSEL R66, R10, R8, !P1 ;  /* 0x000000080a427208 */ /* 0x000fe20004800000 */
[----:B------:R-:W-:Y:S01]  /*6660*/  IMAD.MOV.U32 R12, RZ, RZ, R24 ;  /* 0x000000ffff0c7224 */ /* 0x000fe200078e0018 */
[----:B------:R-:W-:Y:S01]  /*6670*/  FSEL R102, R26, R20, !P3 ;  /* 0x000000141a667208 */ /* 0x000fe20005800000 */
[----:B------:R-:W-:Y:S01]  /*6680*/  IMAD.MOV.U32 R13, RZ, RZ, R25 ;  /* 0x000000ffff0d7224 */ /* 0x000fe200078e0019 */
[----:B------:R-:W-:Y:S01]  /*6690*/  FSEL R103, R27, R21, !P3 ;  /* 0x000000151b677208 */ /* 0x000fe20005800000 */
[----:B------:R-:W-:-:S02]  /*66a0*/  IMAD.MOV.U32 R32, RZ, RZ, R6 ;  /* 0x000000ffff207224 */ /* 0x000fc400078e0006 */
[----:B------:R-:W-:Y:S02]  /*66b0*/  IMAD.MOV.U32 R33, RZ, RZ, R43 ;  /* 0x000000ffff217224 */ /* 0x000fe400078e002b */
[----:B------:R-:W-:Y:S02]  /*66c0*/  IMAD.MOV.U32 R34, RZ, RZ, R16 ;  /* 0x000000ffff227224 */ /* 0x000fe400078e0010 */
[----:B------:R-:W-:Y:S02]  /*66d0*/  IMAD.MOV.U32 R35, RZ, RZ, R17 ;  /* 0x000000ffff237224 */ /* 0x000fe400078e0011 */
[----:B------:R-:W-:Y:S02]  /*66e0*/  IMAD.MOV.U32 R56, RZ, RZ, R42 ;  /* 0x000000ffff387224 */ /* 0x000fe400078e002a */
[----:B------:R-:W-:Y:S02]  /*66f0*/  IMAD.MOV.U32 R57, RZ, RZ, R55 ;  /* 0x000000ffff397224 */ /* 0x000fe400078e0037 */
        /* <DEDUP_REMOVED lines=9> */
[----:B------:R-:W-:Y:S01]  /*6790*/  IMAD.MOV.U32 R63, RZ, RZ, R23 ;  /* 0x000000ffff3f7224 */ /* 0x000fe200078e0017 */
[----:B------:R-:W-:Y:S06]  /*67a0*/  BAR.SYNC.DEFER_BLOCKING 0x0 ;  /* 0x0000000000007b1d */ /* 0x000fec0000010000 */
[----:B------:R-:W-:Y:S05]  /*67b0*/  @!P0 BRA `(.L_x_1) ;  /* 0xffffff9c00848947 */ /* 0x000fea000383ffff */
.L_x_0:
[----:B------:R-:W0:Y:S01]  /*67c0*/  LDCU UR4, c[0x0][0x3a4] ;  /* 0x00007480ff0477ac */ /* 0x000e220008000800 */
[----:B------:R-:W-:Y:S01]  /*67d0*/  IMAD.U32 R5, RZ, RZ, UR5 ;  /* 0x00000005ff057e24 */ /* 0x000fe2000f8e00ff */
[----:B------:R-:W1:Y:S01]  /*67e0*/  LDC.64 R18, c[0x0][0x390] ;  /* 0x0000e400ff127b82 */ /* 0x000e620000000a00 */
[----:B------:R-:W-:Y:S01]  /*67f0*/  IMAD.U32 R4, RZ, RZ, UR7 ;  /* 0x00000007ff047e24 */ /* 0x000fe2000f8e00ff */
[----:B------:R-:W-:Y:S01]  /*6800*/  BSSY.RECONVERGENT B0, `(.L_x_2) ;  /* 0x000003a000007945 */ /* 0x000fe20003800200 */
[----:B------:R-:W-:Y:S02]  /*6810*/  IMAD R0, R5, 0x8, R2 ;  /* 0x0000000805007824 */ /* 0x000fe400078e0202 */
[----:B------:R-:W-:Y:S02]  /*6820*/  IMAD R21, R4, 0x8, R3 ;  /* 0x0000000804157824 */ /* 0x000fe400078e0203 */
[----:B------:R-:W-:Y:S01]  /*6830*/  IMAD.SHL.U32 R0, R0, 0x4, RZ ;  /* 0x0000000400007824 */ /* 0x000fe200078e00ff */
[----:B------:R-:W2:Y:S01]  /*6840*/  LDC.64 R26, c[0x0][0x398] ;  /* 0x0000e600ff1a7b82 */ /* 0x000ea20000000a00 */
[----:B------:R-:W-:-:S02]  /*6850*/  IMAD.SHL.U32 R21, R21, 0x4, RZ ;  /* 0x0000000415157824 */ /* 0x000fc400078e00ff */
[C---:B------:R-:W-:Y:S02]  /*6860*/  VIADD R20, R0.reuse, 0x1 ;  /* 0x0000000100147836 */ /* 0x040fe40000000000 */
[C---:B------:R-:W-:Y:S02]  /*6870*/  VIADD R22, R0.reuse, 0x2 ;  /* 0x0000000200167836 */ /* 0x040fe40000000000 */
[C---:B------:R-:W-:Y:S01]  /*6880*/  VIADD R24, R0.reuse, 0x3 ;  /* 0x0000000300187836 */ /* 0x040fe20000000000 */
[----:B------:R-:W3:Y:S01]  /*6890*/  LDC.64 R16, c[0x0][0x390] ;  /* 0x0000e400ff107b82 */ /* 0x000ee20000000a00 */
[----:B0-----:R-:W-:Y:S01]  /*68a0*/  ISETP.GE.AND P3, PT, R0, UR4, PT ;  /* 0x0000000400007c0c */ /* 0x001fe2000bf66270 */
[C---:B------:R-:W-:Y:S01]  /*68b0*/  VIADD R28, R21.reuse, 0x1 ;  /* 0x00000001151c7836 */ /* 0x040fe20000000000 */
[----:B------:R-:W-:Y:S02]  /*68c0*/  ISETP.GE.AND P2, PT, R20, UR4, PT ;  /* 0x0000000414007c0c */ /* 0x000fe4000bf46270 */
[----:B------:R-:W-:-:S02]  /*68d0*/  ISETP.LT.AND P3, PT, R21, UR6, !P3 ;  /* 0x0000000615007c0c */ /* 0x000fc4000df61270 */
[----:B------:R-:W-:Y:S01]  /*68e0*/  ISETP.GE.AND P1, PT, R22, UR4, PT ;  /* 0x0000000416007c0c */ /* 0x000fe2000bf26270 */
[----:B------:R-:W0:Y:S01]  /*68f0*/  LDC.64 R10, c[0x0][0x398] ;  /* 0x0000e600ff0a7b82 */ /* 0x000e220000000a00 */
[C---:B------:R-:W-:Y:S02]  /*6900*/  ISETP.GE.OR P4, PT, R21.reuse, UR6, P2 ;  /* 0x0000000615007c0c */ /* 0x040fe40009786670 */
[----:B------:R-:W-:Y:S02]  /*6910*/  ISETP.GE.AND P0, PT, R24, UR4, PT ;  /* 0x0000000418007c0c */ /* 0x000fe4000bf06270 */
[C---:B------:R-:W-:Y:S02]  /*6920*/  ISETP.GE.OR P5, PT, R21.reuse, UR6, P1 ;  /* 0x0000000615007c0c */ /* 0x040fe40008fa6670 */
[----:B------:R-:W-:Y:S01]  /*6930*/  ISETP.GE.OR P6, PT, R21, UR6, P0 ;  /* 0x0000000615007c0c */ /* 0x000fe200087c6670 */
[----:B------:R-:W4:Y:S02]  /*6940*/  LDC.64 R8, c[0x0][0x390] ;  /* 0x0000e400ff087b82 */ /* 0x000f240000000a00 */
[----:B------:R-:W-:-:S04]  /*6950*/  @P3 IMAD R23, R0, UR6, R21 ;  /* 0x0000000600173c24 */ /* 0x000fc8000f8e0215 */
[----:B------:R-:W-:Y:S02]  /*6960*/  @!P4 IMAD R25, R20, UR6, R21 ;  /* 0x000000061419cc24 */ /* 0x000fe4000f8e0215 */
[----:B------:R-:W5:Y:S01]  /*6970*/  LDC.64 R2, c[0x0][0x398] ;  /* 0x0000e600ff027b82 */ /* 0x000f620000000a00 */
[----:B-1----:R-:W-:-:S04]  /*6980*/  @P3 IMAD.WIDE R18, R23, 0x8, R18 ;  /* 0x0000000817123825 */ /* 0x002fc800078e0212 */
[----:B--2---:R-:W-:Y:S01]  /*6990*/  @P3 IMAD.WIDE R26, R23, 0x4, R26 ;  /* 0x00000004171a3825 */ /* 0x004fe200078e021a */
[----:B------:R1:W-:Y:S02]  /*69a0*/  @P3 STG.E.64 desc[UR10][R18.64], R12 ;  /* 0x0000000c12003986 */ /* 0x0003e4000c101b0a */
[----:B------:R-:W2:Y:S01]  /*69b0*/  LDC.64 R6, c[0x0][0x390] ;  /* 0x0000e400ff067b82 */ /* 0x000ea20000000a00 */
[----:B------:R-:W-:Y:S01]  /*69c0*/  @!P5 IMAD R23, R22, UR6, R21 ;  /* 0x000000061617dc24 */ /* 0x000fe2000f8e0215 */
[----:B------:R1:W-:Y:S01]  /*69d0*/  @P3 STG.E desc[UR10][R26.64], R59 ;  /* 0x0000003b1a003986 */ /* 0x0003e2000c10190a */
[----:B---3--:R-:W-:Y:S01]  /*69e0*/  @!P4 IMAD.WIDE R16, R25, 0x8, R16 ;  /* 0x000000081910c825 */ /* 0x008fe200078e0210 */
[----:B------:R-:W-:-:S03]  /*69f0*/  ISETP.GE.AND P3, PT, R0, UR4, PT ;  /* 0x0000000400007c0c */ /* 0x000fc6000bf66270 */
[----:B0-----:R-:W-:Y:S01]  /*6a00*/  @!P4 IMAD.WIDE R10, R25, 0x4, R10 ;  /* 0x00000004190ac825 */ /* 0x001fe200078e020a */
[----:B------:R-:W0:Y:S01]  /*6a10*/  LDC.64 R4, c[0x0][0x398] ;  /* 0x0000e600ff047b82 */ /* 0x000e220000000a00 */
[----:B------:R1:W-:Y:S02]  /*6a20*/  @!P4 STG.E.64 desc[UR10][R16.64], R32 ;  /* 0x000000201000c986 */ /* 0x0003e4000c101b0a */
[----:B------:R-:W-:Y:S02]  /*6a30*/  @!P6 IMAD R25, R24, UR6, R21 ;  /* 0x000000061819ec24 */ /* 0x000fe4000f8e0215 */
[C---:B----4-:R-:W-:Y:S01]  /*6a40*/  @!P5 IMAD.WIDE R8, R23.reuse, 0x8, R8 ;  /* 0x000000081708d825 */ /* 0x050fe200078e0208 */
[----:B------:R1:W-:Y:S01]  /*6a50*/  @!P4 STG.E desc[UR10][R10.64], R95 ;  /* 0x0000005f0a00c986 */ /* 0x0003e2000c10190a */
[----:B------:R-:W-:Y:S02]  /*6a60*/  ISETP.GE.OR P4, PT, R28, UR6, P3 ;  /* 0x000000061c007c0c */ /* 0x000fe40009f86670 */
[----:B-----5:R-:W-:Y:S01]  /*6a70*/  @!P5 IMAD.WIDE R2, R23, 0x4, R2 ;  /* 0x000000041702d825 */ /* 0x020fe200078e0202 */
[----:B------:R1:W-:Y:S04]  /*6a80*/  @!P5 STG.E.64 desc[UR10][R8.64], R34 ;  /* 0x000000220800d986 */ /* 0x0003e8000c101b0a */
[----:B------:R1:W-:Y:S01]  /*6a90*/  @!P5 STG.E desc[UR10][R2.64], R101 ;  /* 0x000000650200d986 */ /* 0x0003e2000c10190a */
[----:B--2---:R-:W-:-:S05]  /*6aa0*/  @!P6 IMAD.WIDE R6, R25, 0x8, R6 ;  /* 0x000000081906e825 */ /* 0x004fca00078e0206 */
[----:B------:R1:W-:Y:S01]  /*6ab0*/  @!P6 STG.E.64 desc[UR10][R6.64], R56 ;  /* 0x000000380600e986 */ /* 0x0003e2000c101b0a */
[----:B0-----:R-:W-:-:S05]  /*6ac0*/  @!P6 IMAD.WIDE R4, R25, 0x4, R4 ;  /* 0x000000041904e825 */ /* 0x001fca00078e0204 */
[----:B------:R1:W-:Y:S01]  /*6ad0*/  @!P6 STG.E desc[UR10][R4.64], R99 ;  /* 0x000000630400e986 */ /* 0x0003e2000c10190a */
[----:B------:R-:W-:Y:S05]  /*6ae0*/  @P4 BRA `(.L_x_3) ;  /* 0x00000000002c4947 */ /* 0x000fea0003800000 */
[----:B------:R-:W0:Y:S01]  /*6af0*/  LDCU.128 UR12, c[0x0][0x390] ;  /* 0x00007200ff0c77ac */ /* 0x000e220008000c00 */
[----:B-1----:R-:W-:Y:S01]  /*6b00*/  IMAD R2, R0, UR6, RZ ;  /* 0x0000000600027c24 */ /* 0x002fe2000f8e02ff */
[----:B------:R-:W-:-:S04]  /*6b10*/  SHF.R.S32.HI R3, RZ, 0x1f, R21 ;  /* 0x0000001fff037819 */ /* 0x000fc80000011415 */
[----:B------:R-:W-:-:S04]  /*6b20*/  IADD3 R5, P4, PT, R21, R2, RZ ;  /* 0x0000000215057210 */ /* 0x000fc80007f9e0ff */
[----:B------:R-:W-:Y:S02]  /*6b30*/  LEA.HI.X.SX32 R6, R2, R3, 0x1, P4 ;  /* 0x0000000302067211 */ /* 0x000fe400020f0eff */
[C---:B0-----:R-:W-:Y:S02]  /*6b40*/  LEA R2, P4, R5.reuse, UR12, 0x3 ;  /* 0x0000000c05027c11 */ /* 0x041fe4000f8818ff */
[C---:B------:R-:W-:Y:S02]  /*6b50*/  LEA R4, P5, R5.reuse, UR14, 0x2 ;  /* 0x0000000e05047c11 */ /* 0x040fe4000f8a10ff */
[C-C-:B------:R-:W-:Y:S02]  /*6b60*/  LEA.HI.X R3, R5.reuse, UR13, R6.reuse, 0x3, P4 ;  /* 0x0000000d05037c11 */ /* 0x140fe4000a0f1c06 */
[----:B------:R-:W-:-:S03]  /*6b70*/  LEA.HI.X R5, R5, UR15, R6, 0x2, P5 ;  /* 0x0000000f05057c11 */ /* 0x000fc6000a8f1406 */
[----:B------:R0:W-:Y:S04]  /*6b80*/  STG.E.64 desc[UR10][R2.64+0x8], R14 ;  /* 0x0000080e02007986 */ /* 0x0001e8000c101b0a */
[----:B------:R0:W-:Y:S02]  /*6b90*/  STG.E desc[UR10][R4.64+0x4], R87 ;  /* 0x0000045704007986 */ /* 0x0001e4000c10190a */
.L_x_3:
[----:B------:R-:W-:Y:S05]  /*6ba0*/  BSYNC.RECONVERGENT B0 ;  /* 0x0000000000007941 */ /* 0x000fea0003800200 */
.L_x_2:
[----:B------:R-:W-:Y:S01]  /*6bb0*/  ISETP.GE.OR P4, PT, R28, UR6, P2 ;  /* 0x000000061c007c0c */ /* 0x000fe20009786670 */
[----:B------:R-:W-:-:S12]  /*6bc0*/  BSSY.RECONVERGENT B0, `(.L_x_4) ;  /* 0x000000d000007945 */ /* 0x000fd80003800200 */
[----:B------:R-:W-:Y:S05]  /*6bd0*/  @P4 BRA `(.L_x_5) ;  /* 0x00000000002c4947 */ /* 0x000fea0003800000 */
[----:B------:R-:W2:Y:S01]  /*6be0*/  LDCU.128 UR12, c[0x0][0x390] ;  /* 0x00007200ff0c77ac */ /* 0x000ea20008000c00 */
[----:B01----:R-:W-:-:S05]  /*6bf0*/  IMAD R2, R20, UR6, RZ ;  /* 0x0000000614027c24 */ /* 0x003fca000f8e02ff */
[----:B------:R-:W-:Y:S02]  /*6c00*/  IADD3 R5, P4, PT, R21, R2, RZ ;  /* 0x0000000215057210 */ /* 0x000fe40007f9e0ff */
[----:B------:R-:W-:-:S04]  /*6c10*/  SHF.R.S32.HI R4, RZ, 0x1f, R2 ;  /* 0x0000001fff047819 */ /* 0x000fc80000011402 */
[----:B------:R-:W-:Y:S02]  /*6c20*/  LEA.HI.X.SX32 R6, R21, R4, 0x1, P4 ;  /* 0x0000000415067211 */ /* 0x000fe400020f0eff */
[C---:B--2---:R-:W-:Y:S02]  /*6c30*/  LEA R2, P5, R5.reuse, UR12, 0x3 ;  /* 0x0000000c05027c11 */ /* 0x044fe4000f8a18ff */
[C---:B------:R-:W-:Y:S02]  /*6c40*/  LEA R4, P4, R5.reuse, UR14, 0x2 ;  /* 0x0000000e05047c11 */ /* 0x040fe4000f8810ff */
[C-C-:B------:R-:W-:Y:S02]  /*6c50*/  LEA.HI.X R3, R5.reuse, UR13, R6.reuse, 0x3, P5 ;  /* 0x0000000d05037c11 */ /* 0x140fe4000a8f1c06 */
[----:B------:R-:W-:-:S03]  /*6c60*/  LEA.HI.X R5, R5, UR15, R6, 0x2, P4 ;  /* 0x0000000f05057c11 */ /* 0x000fc6000a0f1406 */
[----:B------:R2:W-:Y:S04]  /*6c70*/  STG.E.64 desc[UR10][R2.64+0x8], R40 ;  /* 0x0000082802007986 */ /* 0x0005e8000c101b0a */
[----:B------:R2:W-:Y:S02]  /*6c80*/  STG.E desc[UR10][R4.64+0x4], R85 ;  /* 0x0000045504007986 */ /* 0x0005e4000c10190a */
.L_x_5:
[----:B------:R-:W-:Y:S05]  /*6c90*/  BSYNC.RECONVERGENT B0 ;  /* 0x0000000000007941 */ /* 0x000fea0003800200 */
.L_x_4:
[----:B------:R-:W-:Y:S01]  /*6ca0*/  ISETP.GE.OR P4, PT, R28, UR6, P1 ;  /* 0x000000061c007c0c */ /* 0x000fe20008f86670 */
[----:B------:R-:W-:-:S12]  /*6cb0*/  BSSY.RECONVERGENT B0, `(.L_x_6) ;  /* 0x000000d000007945 */ /* 0x000fd80003800200 */
[----:B------:R-:W-:Y:S05]  /*6cc0*/  @P4 BRA `(.L_x_7) ;  /* 0x00000000002c4947 */ /* 0x000fea0003800000 */
[----:B------:R-:W3:Y:S01]  /*6cd0*/  LDCU.128 UR12, c[0x0][0x390] ;  /* 0x00007200ff0c77ac */ /* 0x000ee20008000c00 */
[----:B012---:R-:W-:-:S05]  /*6ce0*/  IMAD R2, R22, UR6, RZ ;  /* 0x0000000616027c24 */ /* 0x007fca000f8e02ff */
[----:B------:R-:W-:Y:S02]  /*6cf0*/  IADD3 R5, P4, PT, R21, R2, RZ ;  /* 0x0000000215057210 */ /* 0x000fe40007f9e0ff */
[----:B------:R-:W-:-:S04]  /*6d00*/  SHF.R.S32.HI R4, RZ, 0x1f, R2 ;  /* 0x0000001fff047819 */ /* 0x000fc80000011402 */
[----:B------:R-:W-:Y:S02]  /*6d10*/  LEA.HI.X.SX32 R6, R21, R4, 0x1, P4 ;  /* 0x0000000415067211 */ /* 0x000fe400020f0eff */
[C---:B---3--:R-:W-:Y:S02]  /*6d20*/  LEA R2, P5, R5.reuse, UR12, 0x3 ;  /* 0x0000000c05027c11 */ /* 0x048fe4000f8a18ff */
[C---:B------:R-:W-:Y:S02]  /*6d30*/  LEA R4, P4, R5.reuse, UR14, 0x2 ;  /* 0x0000000e05047c11 */ /* 0x040fe4000f8810ff */
[C-C-:B------:R-:W-:Y:S02]  /*6d40*/  LEA.HI.X R3, R5.reuse, UR13, R6.reuse, 0x3, P5 ;  /* 0x0000000d05037c11 */ /* 0x140fe4000a8f1c06 */
[----:B------:R-:W-:-:S03]  /*6d50*/  LEA.HI.X R5, R5, UR15, R6, 0x2, P4 ;  /* 0x0000000f05057c11 */ /* 0x000fc6000a0f1406 */
[----:B------:R3:W-:Y:S04]  /*6d60*/  STG.E.64 desc[UR10][R2.64+0x8], R92 ;  /* 0x0000085c02007986 */ /* 0x0007e8000c101b0a */
[----:B------:R3:W-:Y:S02]  /*6d70*/  STG.E desc[UR10][R4.64+0x4], R81 ;  /* 0x0000045104007986 */ /* 0x0007e4000c10190a */
.L_x_7:
[----:B------:R-:W-:Y:S05]  /*6d80*/  BSYNC.RECONVERGENT B0 ;  /* 0x0000000000007941 */ /* 0x000fea0003800200 */
.L_x_6:
[----:B------:R-:W-:Y:S01]  /*6d90*/  ISETP.GE.OR P4, PT, R28, UR6, P0 ;  /* 0x000000061c007c0c */ /* 0x000fe20008786670 */
[----:B------:R-:W-:Y:S01]  /*6da0*/  BSSY.RECONVERGENT B0, `(.L_x_8) ;  /* 0x000000e000007945 */ /* 0x000fe20003800200 */
[----:B-1----:R-:W-:-:S11]  /*6db0*/  VIADD R7, R21, 0x2 ;  /* 0x0000000215077836 */ /* 0x002fd60000000000 */
[----:B------:R-:W-:Y:S05]  /*6dc0*/  @P4 BRA `(.L_x_9) ;  /* 0x00000000002c4947 */ /* 0x000fea0003800000 */
[----:B------:R-:W1:Y:S01]  /*6dd0*/  LDCU.128 UR12, c[0x0][0x390] ;  /* 0x00007200ff0c77ac */ /* 0x000e620008000c00 */
[----:B0-23--:R-:W-:-:S05]  /*6de0*/  IMAD R2, R24, UR6, RZ ;  /* 0x0000000618027c24 */ /* 0x00dfca000f8e02ff */
[----:B------:R-:W-:Y:S02]  /*6df0*/  IADD3 R5, P4, PT, R21, R2, RZ ;  /* 0x0000000215057210 */ /* 0x000fe40007f9e0ff */
[----:B------:R-:W-:-:S04]  /*6e00*/  SHF.R.S32.HI R4, RZ, 0x1f, R2 ;  /* 0x0000001fff047819 */ /* 0x000fc80000011402 */
[----:B------:R-:W-:Y:S02]  /*6e10*/  LEA.HI.X.SX32 R6, R21, R4, 0x1, P4 ;  /* 0x0000000415067211 */ /* 0x000fe400020f0eff */
[C---:B-1----:R-:W-:Y:S02]  /*6e20*/  LEA R2, P5, R5.reuse, UR12, 0x3 ;  /* 0x0000000c05027c11 */ /* 0x042fe4000f8a18ff */
[C---:B------:R-:W-:Y:S02]  /*6e30*/  LEA R4, P4, R5.reuse, UR14, 0x2 ;  /* 0x0000000e05047c11 */ /* 0x040fe4000f8810ff */
[C-C-:B------:R-:W-:Y:S02]  /*6e40*/  LEA.HI.X R3, R5.reuse, UR13, R6.reuse, 0x3, P5 ;  /* 0x0000000d05037c11 */ /* 0x140fe4000a8f1c06 */
[----:B------:R-:W-:-:S03]  /*6e50*/  LEA.HI.X R5, R5, UR15, R6, 0x2, P4 ;  /* 0x0000000f05057c11 */ /* 0x000fc6000a0f1406 */
[----:B------:R1:W-:Y:S04]  /*6e60*/  STG.E.64 desc[UR10][R2.64+0x8], R70 ;  /* 0x0000084602007986 */ /* 0x0003e8000c101b0a */
[----:B------:R1:W-:Y:S02]  /*6e70*/  STG.E desc[UR10][R4.64+0x4], R89 ;  /* 0x0000045904007986 */ /* 0x0003e4000c10190a */
.L_x_9:
[----:B------:R-:W-:Y:S05]  /*6e80*/  BSYNC.RECONVERGENT B0 ;  /* 0x0000000000007941 */ /* 0x000fea0003800200 */
.L_x_8:
[----:B------:R-:W-:Y:S01]  /*6e90*/  ISETP.GE.OR P4, PT, R7, UR6, P3 ;  /* 0x0000000607007c0c */ /* 0x000fe20009f86670 */
[----:B------:R-:W-:-:S12]  /*6ea0*/  BSSY.RECONVERGENT B0, `(.L_x_10) ;  /* 0x000000d000007945 */ /* 0x000fd80003800200 */
[----:B------:R-:W-:Y:S05]  /*6eb0*/  @P4 BRA `(.L_x_11) ;  /* 0x00000000002c4947 */ /* 0x000fea0003800000 */
[----:B------:R-:W4:Y:S01]  /*6ec0*/  LDCU.128 UR12, c[0x0][0x390] ;  /* 0x00007200ff0c77ac */ /* 0x000f220008000c00 */
[----:B0123--:R-:W-:Y:S01]  /*6ed0*/  IMAD R2, R0, UR6, RZ ;  /* 0x0000000600027c24 */ /* 0x00ffe2000f8e02ff */
[----:B------:R-:W-:-:S04]  /*6ee0*/  SHF.R.S32.HI R3, RZ, 0x1f, R21 ;  /* 0x0000001fff037819 */ /* 0x000fc80000011415 */
[----:B------:R-:W-:-:S04]  /*6ef0*/  IADD3 R5, P4, PT, R21, R2, RZ ;  /* 0x0000000215057210 */ /* 0x000fc80007f9e0ff */
[----:B------:R-:W-:Y:S02]  /*6f00*/  LEA.HI.X.SX32 R6, R2, R3, 0x1, P4 ;  /* 0x0000000302067211 */ /* 0x000fe400020f0eff */
[C---:B----4-:R-:W-:Y:S02]  /*6f10*/  LEA R2, P4, R5.reuse, UR12, 0x3 ;  /* 0x0000000c05027c11 */ /* 0x050fe4000f8818ff */
[C---:B------:R-:W-:Y:S02]  /*6f20*/  LEA R4, P5, R5.reuse, UR14, 0x2 ;  /* 0x0000000e05047c11 */ /* 0x040fe4000f8a10ff */
[C-C-:B------:R-:W-:Y:S02]  /*6f30*/  LEA.HI.X R3, R5.reuse, UR13, R6.reuse, 0x3, P4 ;  /* 0x0000000d05037c11 */ /* 0x140fe4000a0f1c06 */
[----:B------:R-:W-:-:S03]  /*6f40*/  LEA.HI.X R5, R5, UR15, R6, 0x2, P5 ;  /* 0x0000000f05057c11 */ /* 0x000fc6000a8f1406 */
[----:B------:R4:W-:Y:S04]  /*6f50*/  STG.E.64 desc[UR10][R2.64+0x10], R82 ;  /* 0x0000105202007986 */ /* 0x0009e8000c101b0a */
[----:B------:R4:W-:Y:S02]  /*6f60*/  STG.E desc[UR10][R4.64+0x8], R65 ;  /* 0x0000084104007986 */ /* 0x0009e4000c10190a */
.L_x_11:
[----:B------:R-:W-:Y:S05]  /*6f70*/  BSYNC.RECONVERGENT B0 ;  /* 0x0000000000007941 */ /* 0x000fea0003800200 */
.L_x_10:
[----:B------:R-:W-:Y:S01]  /*6f80*/  ISETP.GE.OR P4, PT, R7, UR6, P2 ;  /* 0x0000000607007c0c */ /* 0x000fe20009786670 */
[----:B------:R-:W-:-:S12]  /*6f90*/  BSSY.RECONVERGENT B0, `(.L_x_12) ;  /* 0x000000d000007945 */ /* 0x000fd80003800200 */
[----:B------:R-:W-:Y:S05]  /*6fa0*/  @P4 BRA `(.L_x_13) ;  /* 0x00000000002c4947 */ /* 0x000fea0003800000 */
[----:B------:R-:W5:Y:S01]  /*6fb0*/  LDCU.128 UR12, c[0x0][0x390] ;  /* 0x00007200ff0c77ac */ /* 0x000f620008000c00 */
[----:B01234-:R-:W-:-:S05]  /*6fc0*/  IMAD R2, R20, UR6, RZ ;  /* 0x0000000614027c24 */ /* 0x01ffca000f8e02ff */
[----:B------:R-:W-:Y:S02]  /*6fd0*/  IADD3 R5, P4, PT, R21, R2, RZ ;  /* 0x0000000215057210 */ /* 0x000fe40007f9e0ff */
[----:B------:R-:W-:-:S04]  /*6fe0*/  SHF.R.S32.HI R4, RZ, 0x1f, R2 ;  /* 0x0000001fff047819 */ /* 0x000fc80000011402 */
[----:B------:R-:W-:Y:S02]  /*6ff0*/  LEA.HI.X.SX32 R6, R21, R4, 0x1, P4 ;  /* 0x0000000415067211 */ /* 0x000fe400020f0eff */
[C---:B-----5:R-:W-:Y:S02]  /*7000*/  LEA R2, P5, R5.reuse, UR12, 0x3 ;  /* 0x0000000c05027c11 */ /* 0x060fe4000f8a18ff */
[C---:B------:R-:W-:Y:S02]  /*7010*/  LEA R4, P4, R5.reuse, UR14, 0x2 ;  /* 0x0000000e05047c11 */ /* 0x040fe4000f8810ff */
[C-C-:B------:R-:W-:Y:S02]  /*7020*/  LEA.HI.X R3, R5.reuse, UR13, R6.reuse, 0x3, P5 ;  /* 0x0000000d05037c11 */ /* 0x140fe4000a8f1c06 */
[----:B------:R-:W-:-:S03]  /*7030*/  LEA.HI.X R5, R5, UR15, R6, 0x2, P4 ;  /* 0x0000000f05057c11 */ /* 0x000fc6000a0f1406 */
[----:B------:R0:W-:Y:S04]  /*7040*/  STG.E.64 desc[UR10][R2.64+0x10], R90 ;  /* 0x0000105a02007986 */ /* 0x0001e8000c101b0a */
[----:B------:R0:W-:Y:S02]  /*7050*/  STG.E desc[UR10][R4.64+0x8], R61 ;  /* 0x0000083d04007986 */ /* 0x0001e4000c10190a */
.L_x_13:
[----:B------:R-:W-:Y:S05]  /*7060*/  BSYNC.RECONVERGENT B0 ;  /* 0x0000000000007941 */ /* 0x000fea0003800200 */
.L_x_12:
        /* <DEDUP_REMOVED lines=14> */
.L_x_15:
[----:B------:R-:W-:Y:S05]  /*7150*/  BSYNC.RECONVERGENT B0 ;  /* 0x0000000000007941 */ /* 0x000fea0003800200 */
.L_x_14:
[----:B------:R-:W-:Y:S01]  /*7160*/  ISETP.GE.OR P4, PT, R7, UR6, P0 ;  /* 0x0000000607007c0c */ /* 0x000fe20008786670 */
[----:B------:R-:W-:Y:S01]  /*7170*/  BSSY.RECONVERGENT B0, `(.L_x_16) ;  /* 0x000000e000007945 */ /* 0x000fe20003800200 */
[----:B------:R-:W-:-:S11]  /*7180*/  VIADD R7, R21, 0x3 ;  /* 0x0000000315077836 */ /* 0x000fd60000000000 */
        /* <DEDUP_REMOVED lines=12> */
.L_x_17:
[----:B------:R-:W-:Y:S05]  /*7250*/  BSYNC.RECONVERGENT B0 ;  /* 0x0000000000007941 */ /* 0x000fea0003800200 */
.L_x_16:
[----:B------:R-:W-:Y:S01]  /*7260*/  ISETP.GE.OR P3, PT, R7, UR6, P3 ;  /* 0x0000000607007c0c */ /* 0x000fe20009f66670 */
[----:B------:R-:W-:-:S12]  /*7270*/  BSSY.RECONVERGENT B0, `(.L_x_18) ;  /* 0x000000d000007945 */ /* 0x000fd80003800200 */
[----:B------:R-:W-:Y:S05]  /*7280*/  @P3 BRA `(.L_x_19) ;  /* 0x00000000002c3947 */ /* 0x000fea0003800000 */
[----:B------:R-:W5:Y:S01]  /*7290*/  LDCU.128 UR12, c[0x0][0x390] ;  /* 0x00007200ff0c77ac */ /* 0x000f620008000c00 */
[----:B------:R-:W-:Y:S01]  /*72a0*/  IMAD R0, R0, UR6, RZ ;  /* 0x0000000600007c24 */ /* 0x000fe2000f8e02ff */
[----:B01234-:R-:W-:-:S04]  /*72b0*/  SHF.R.S32.HI R3, RZ, 0x1f, R21 ;  /* 0x0000001fff037819 */ /* 0x01ffc80000011415 */
[----:B------:R-:W-:-:S04]  /*72c0*/  IADD3 R5, P3, PT, R21, R0, RZ ;  /* 0x0000000015057210 */ /* 0x000fc80007f7e0ff */
[----:B------:R-:W-:Y:S02]  /*72d0*/  LEA.HI.X.SX32 R0, R0, R3, 0x1, P3 ;  /* 0x0000000300007211 */ /* 0x000fe400018f0eff */
[C---:B-----5:R-:W-:Y:S02]  /*72e0*/  LEA R2, P3, R5.reuse, UR12, 0x3 ;  /* 0x0000000c05027c11 */ /* 0x060fe4000f8618ff */
[C---:B------:R-:W-:Y:S02]  /*72f0*/  LEA R4, P4, R5.reuse, UR14, 0x2 ;  /* 0x0000000e05047c11 */ /* 0x040fe4000f8810ff */
[C-C-:B------:R-:W-:Y:S02]  /*7300*/  LEA.HI.X R3, R5.reuse, UR13, R0.reuse, 0x3, P3 ;  /* 0x0000000d05037c11 */ /* 0x140fe400098f1c00 */
[----:B------:R-:W-:-:S03]  /*7310*/  LEA.HI.X R5, R5, UR15, R0, 0x2, P4 ;  /* 0x0000000f05057c11 */ /* 0x000fc6000a0f1400 */
[----:B------:R0:W-:Y:S04]  /*7320*/  STG.E.64 desc[UR10][R2.64+0x18], R66 ;  /* 0x0000184202007986 */ /* 0x0001e8000c101b0a */
[----:B------:R0:W-:Y:S02]  /*7330*/  STG.E desc[UR10][R4.64+0xc], R69 ;  /* 0x00000c4504007986 */ /* 0x0001e4000c10190a */
.L_x_19:
[----:B------:R-:W-:Y:S05]  /*7340*/  BSYNC.RECONVERGENT B0 ;  /* 0x0000000000007941 */ /* 0x000fea0003800200 */
.L_x_18:
[----:B------:R-:W-:Y:S01]  /*7350*/  ISETP.GE.OR P2, PT, R7, UR6, P2 ;  /* 0x0000000607007c0c */ /* 0x000fe20009746670 */
[----:B------:R-:W-:-:S12]  /*7360*/  BSSY.RECONVERGENT B0, `(.L_x_20) ;  /* 0x000000d000007945 */ /* 0x000fd80003800200 */
[----:B------:R-:W-:Y:S05]  /*7370*/  @P2 BRA `(.L_x_21) ;  /* 0x00000000002c2947 */ /* 0x000fea0003800000 */
[----:B------:R-:W5:Y:S01]  /*7380*/  LDCU.128 UR12, c[0x0][0x390] ;  /* 0x00007200ff0c77ac */ /* 0x000f620008000c00 */
[----:B------:R-:W-:-:S05]  /*7390*/  IMAD R20, R20, UR6, RZ ;  /* 0x0000000614147c24 */ /* 0x000fca000f8e02ff */
[----:B------:R-:W-:Y:S02]  /*73a0*/  IADD3 R0, P2, PT, R21, R20, RZ ;  /* 0x0000001415007210 */ /* 0x000fe40007f5e0ff */
[----:B------:R-:W-:-:S04]  /*73b0*/  SHF.R.S32.HI R20, RZ, 0x1f, R20 ;  /* 0x0000001fff147819 */ /* 0x000fc80000011414 */
[----:B01234-:R-:W-:Y:S02]  /*73c0*/  LEA.HI.X.SX32 R5, R21, R20, 0x1, P2 ;  /* 0x0000001415057211 */ /* 0x01ffe400010f0eff */
[C---:B-----5:R-:W-:Y:S02]  /*73d0*/  LEA R2, P3, R0.reuse, UR12, 0x3 ;  /* 0x0000000c00027c11 */ /* 0x060fe4000f8618ff */
[C---:B------:R-:W-:Y:S02]  /*73e0*/  LEA R4, P2, R0.reuse, UR14, 0x2 ;  /* 0x0000000e00047c11 */ /* 0x040fe4000f8410ff */
[C-C-:B------:R-:W-:Y:S02]  /*73f0*/  LEA.HI.X R3, R0.reuse, UR13, R5.reuse, 0x3, P3 ;  /* 0x0000000d00037c11 */ /* 0x140fe400098f1c05 */
[----:B------:R-:W-:-:S03]  /*7400*/  LEA.HI.X R5, R0, UR15, R5, 0x2, P2 ;  /* 0x0000000f00057c11 */ /* 0x000fc600090f1405 */
[----:B------:R0:W-:Y:S04]  /*7410*/  STG.E.64 desc[UR10][R2.64+0x18], R62 ;  /* 0x0000183e02007986 */ /* 0x0001e8000c101b0a */
[----:B------:R0:W-:Y:S02]  /*7420*/  STG.E desc[UR10][R4.64+0xc], R39 ;  /* 0x00000c2704007986 */ /* 0x0001e4000c10190a */
.L_x_21:
[----:B------:R-:W-:Y:S05]  /*7430*/  BSYNC.RECONVERGENT B0 ;  /* 0x0000000000007941 */ /* 0x000fea0003800200 */
.L_x_20:
        /* <DEDUP_REMOVED lines=14> */
.L_x_23:
[----:B------:R-:W-:Y:S05]  /*7520*/  BSYNC.RECONVERGENT B0 ;  /* 0x0000000000007941 */ /* 0x000fea0003800200 */
.L_x_22:
[----:B------:R-:W-:-:S13]  /*7530*/  ISETP.GE.OR P0, PT, R7, UR6, P0 ;  /* 0x0000000607007c0c */ /* 0x000fda0008706670 */
[----:B------:R-:W-:Y:S05]  /*7540*/  @P0 EXIT ;  /* 0x000000000000094d */ /* 0x000fea0003800000 */
[----:B------:R-:W0:Y:S01]  /*7550*/  LDCU.128 UR12, c[0x0][0x390] ;  /* 0x00007200ff0c77ac */ /* 0x000e220008000c00 */
[----:B------:R-:W-:-:S05]  /*7560*/  IMAD R24, R24, UR6, RZ ;  /* 0x0000000618187c24 */ /* 0x000fca000f8e02ff */
[----:B------:R-:W-:Y:S02]  /*7570*/  SHF.R.S32.HI R0, RZ, 0x1f, R24 ;  /* 0x0000001fff007819 */ /* 0x000fe40000011418 */
[----:B------:R-:W-:-:S04]  /*7580*/  IADD3 R24, P0, PT, R21, R24, RZ ;  /* 0x0000001815187210 */ /* 0x000fc80007f1e0ff */
[----:B------:R-:W-:Y:S02]  /*7590*/  LEA.HI.X.SX32 R21, R21, R0, 0x1, P0 ;  /* 0x0000000015157211 */ /* 0x000fe400000f0eff */
[C---:B01234-:R-:W-:Y:S02]  /*75a0*/  LEA R2, P0, R24.reuse, UR12, 0x3 ;  /* 0x0000000c18027c11 */ /* 0x05ffe4000f8018ff */
[C---:B------:R-:W-:Y:S02]  /*75b0*/  LEA R4, P1, R24.reuse, UR14, 0x2 ;  /* 0x0000000e18047c11 */ /* 0x040fe4000f8210ff */
[C-C-:B------:R-:W-:Y:S02]  /*75c0*/  LEA.HI.X R3, R24.reuse, UR13, R21.reuse, 0x3, P0 ;  /* 0x0000000d18037c11 */ /* 0x140fe400080f1c15 */
[----:B------:R-:W-:-:S03]  /*75d0*/  LEA.HI.X R5, R24, UR15, R21, 0x2, P1 ;  /* 0x0000000f18057c11 */ /* 0x000fc600088f1415 */
[----:B------:R-:W-:Y:S04]  /*75e0*/  STG.E.64 desc[UR10][R2.64+0x18], R36 ;  /* 0x0000182402007986 */ /* 0x000fe8000c101b0a */
[----:B------:R-:W-:Y:S01]  /*75f0*/  STG.E desc[UR10][R4.64+0xc], R73 ;  /* 0x00000c4904007986 */ /* 0x000fe2000c10190a */
[----:B------:R-:W-:Y:S05]  /*7600*/  EXIT ;  /* 0x000000000000794d */ /* 0x000fea0003800000 */
.L_x_24:
[----:B------:R-:W-:-:S00]  /*7610*/  BRA `(.L_x_24) ;  /* 0xfffffffc00fc7947 */ /* 0x000fc0000383ffff */
[----:B------:R-:W-:-:S00]  /*7620*/  NOP ;  /* 0x0000000000007918 */ /* 0x000fc00000000000 */
        /* <DEDUP_REMOVED lines=13> */
.L_x_112:


//--------------------- .text.tropical_maxplus_f64_nn_with_argmax --------------------------
	.section	.text.tropical_maxplus_f64_nn_with_argmax,"ax",@progbits
	.align	128
        .global         tropical_maxplus_f64_nn_with_argmax
        .type           tropical_maxplus_f64_nn_with_argmax,@function
        .size           tropical_maxplus_f64_nn_with_argmax,(.L_x_113 - tropical_maxplus_f64_nn_with_argmax)
        .other          tropical_maxplus_f64_nn_with_argmax,@"STO_CUDA_ENTRY STV_DEFAULT"
tropical_maxplus_f64_nn_with_argmax:
.text.tropical_maxplus_f64_nn_with_argmax:
        /* <DEDUP_REMOVED lines=30> */
[----:B------:R-:W-:Y:S02]  /*01e0*/  IMAD.MOV.U32 R37, RZ, RZ, -0x100000 ;  /* 0xfff00000ff257424 */ /* 0x000fe400078e00ff */
[----:B------:R-:W-:Y:S02]  /*01f0*/  IMAD.MOV.U32 R48, RZ, RZ, 0x0 ;  /* 0x00000000ff307424 */ /* 0x000fe400078e00ff */
[----:B------:R-:W-:-:S02]  /*0200*/  IMAD.MOV.U32 R49, RZ, RZ, -0x100000 ;  /* 0xfff00000ff317424 */ /* 0x000fc400078e00ff */
[----:B------:R-:W-:Y:S02]  /*0210*/  IMAD.MOV.U32 R70, RZ, RZ, 0x0 ;  /* 0x00000000ff467424 */ /* 0x000fe400078e00ff */
[----:B------:R-:W-:Y:S02]  /*0220*/  IMAD.MOV.U32 R71, RZ, RZ, -0x100000 ;  /* 0xfff00000ff477424 */ /* 0x000fe400078e00ff */
[----:B------:R-:W-:Y:S02]  /*0230*/  IMAD.MOV.U32 R56, RZ, RZ, 0x0 ;  /* 0x00000000ff387424 */ /* 0x000fe400078e00ff */
[----:B------:R-:W-:Y:S01]  /*0240*/  IMAD.MOV.U32 R57, RZ, RZ, -0x100000 ;  /* 0xfff00000ff397424 */ /* 0x000fe200078e00ff */
[----:B0-----:R-:W0:Y:S01]  /*0250*/  MUFU.RCP R0, R0 ;  /* 0x0000000000007308 */ /* 0x001e220000001000 */
[----:B------:R-:W-:Y:S02]  /*0260*/  IMAD.MOV.U32 R102, RZ, RZ, 0x0 ;  /* 0x00000000ff667424 */ /* 0x000fe400078e00ff */
[----:B------:R-:W-:-:S02]  /*0270*/  IMAD.MOV.U32 R103, RZ, RZ, -0x100000 ;  /* 0xfff00000ff677424 */ /* 0x000fc400078e00ff */
[----:B------:R-:W-:Y:S02]  /*0280*/  IMAD.MOV.U32 R50, RZ, RZ, 0x0 ;  /* 0x00000000ff327424 */ /* 0x000fe400078e00ff */
[----:B------:R-:W-:Y:S02]  /*0290*/  IMAD.MOV.U32 R51, RZ, RZ, -0x100000 ;  /* 0xfff00000ff337424 */ /* 0x000fe400078e00ff */
[----:B------:R-:W-:Y:S02]  /*02a0*/  IMAD.MOV.U32 R92, RZ, RZ, 0x0 ;  /* 0x00000000ff5c7424 */ /* 0x000fe400078e00ff */
[----:B------:R-:W-:Y:S02]  /*02b0*/  IMAD.MOV.U32 R93, RZ, RZ, -0x100000 ;  /* 0xfff00000ff5d7424 */ /* 0x000fe400078e00ff */
[----:B------:R-:W-:Y:S02]  /*02c0*/  IMAD.MOV.U32 R34, RZ, RZ, 0x0 ;  /* 0x00000000ff227424 */ /* 0x000fe400078e00ff */
[----:B------:R-:W-:-:S02]  /*02d0*/  IMAD.MOV.U32 R35, RZ, RZ, -0x100000 ;  /* 0xfff00000ff237424 */ /* 0x000fc400078e00ff */
[----:B0-----:R-:W-:Y:S02]  /*02e0*/  VIADD R2, R0, 0xffffffe ;  /* 0x0ffffffe00027836 */ /* 0x001fe40000000000 */
[----:B------:R-:W-:Y:S02]  /*02f0*/  IMAD.MOV.U32 R62, RZ, RZ, 0x0 ;  /* 0x00000000ff3e7424 */ /* 0x000fe400078e00ff */
[----:B------:R-:W-:Y:S02]  /*0300*/  IMAD.MOV.U32 R63, RZ, RZ, -0x100000 ;  /* 0xfff00000ff3f7424 */ /* 0x000fe400078e00ff */
[----:B------:R-:W0:Y:S01]  /*0310*/  F2I.FTZ.U32.TRUNC.NTZ R2, R2 ;  /* 0x0000000200027305 */ /* 0x000e22000021f000 */
[----:B------:R-:W-:Y:S02]  /*0320*/  IMAD.MOV.U32 R90, RZ, RZ, 0x0 ;  /* 0x00000000ff5a7424 */ /* 0x000fe400078e00ff */
[----:B------:R-:W-:Y:S02]  /*0330*/  IMAD.MOV.U32 R91, RZ, RZ, -0x100000 ;  /* 0xfff00000ff5b7424 */ /* 0x000fe400078e00ff */
[----:B------:R-:W-:-:S02]  /*0340*/  IMAD.MOV.U32 R40, RZ, RZ, 0x0 ;  /* 0x00000000ff287424 */ /* 0x000fc400078e00ff */
[----:B------:R-:W-:Y:S02]  /*0350*/  IMAD.MOV.U32 R41, RZ, RZ, -0x100000 ;  /* 0xfff00000ff297424 */ /* 0x000fe400078e00ff */
[----:B------:R-:W-:Y:S02]  /*0360*/  IMAD.MOV.U32 R32, RZ, RZ, 0x0 ;  /* 0x00000000ff207424 */ /* 0x000fe400078e00ff */
[----:B------:R-:W-:Y:S02]  /*0370*/  IMAD.MOV.U32 R33, RZ, RZ, -0x100000 ;  /* 0xfff00000ff217424 */ /* 0x000fe400078e00ff */
[----:B------:R-:W-:Y:S01]  /*0380*/  IMAD.MOV.U32 R66, RZ, RZ, 0x0 ;  /* 0x00000000ff427424 */ /* 0x000fe200078e00ff */
[----:B0-----:R-:W-:Y:S01]  /*0390*/  R2UR UR5, R2 ;  /* 0x00000000020572ca */ /* 0x001fe200000e0000 */
[----:B------:R-:W-:Y:S01]  /*03a0*/  IMAD.MOV.U32 R67, RZ, RZ, -0x100000 ;  /* 0xfff00000ff437424 */ /* 0x000fe200078e00ff */
[----:B------:R-:W2:Y:S01]  /*03b0*/  S2R R2, SR_TID.Y ;  /* 0x0000000000027919 */ /* 0x000ea20000002200 */
[----:B------:R-:W-:-:S02]  /*03c0*/  IMAD.MOV.U32 R82, RZ, RZ, 0x0 ;  /* 0x00000000ff527424 */ /* 0x000fc400078e00ff */
[----:B------:R-:W-:Y:S02]  /*03d0*/  IMAD.MOV.U32 R83, RZ, RZ, -0x100000 ;  /* 0xfff00000ff537424 */ /* 0x000fe400078e00ff */
[----:B------:R-:W-:Y:S02]  /*03e0*/  IMAD.MOV.U32 R14, RZ, RZ, 0x0 ;  /* 0x00000000ff0e7424 */ /* 0x000fe400078e00ff */
[----:B------:R-:W-:Y:S02]  /*03f0*/  IMAD.MOV.U32 R15, RZ, RZ, -0x100000 ;  /* 0xfff00000ff0f7424 */ /* 0x000fe400078e00ff */
[----:B------:R-:W-:Y:S02]  /*0400*/  IMAD.MOV.U32 R12, RZ, RZ, 0x0 ;  /* 0x00000000ff0c7424 */ /* 0x000fe400078e00ff */
[----:B------:R-:W-:Y:S01]  /*0410*/  UIMAD UR9, UR9, UR5, URZ ;  /* 0x00000005090972a4 */ /* 0x000fe2000f8e02ff */
[----:B------:R-:W-:-:S03]  /*0420*/  IMAD.MOV.U32 R13, RZ, RZ, -0x100000 ;  /* 0xfff00000ff0d7424 */ /* 0x000fc600078e00ff */
        /* <DEDUP_REMOVED lines=25> */
[----:B------:R-:W-:-:S07]  /*05c0*/  IMAD.MOV.U32 R37, RZ, RZ, -0x100000 ;  /* 0xfff00000ff257424 */ /* 0x000fce00078e00ff */
.L_x_26:
[----:B------:R-:W-:Y:S01]  /*05d0*/  LEA.HI R24, R29, R4, RZ, 0x1b ;  /* 0x000000041d187211 */ /* 0x000fe200078fd8ff */
[----:B------:R-:W-:Y:S01]  /*05e0*/  IMAD.MOV.U32 R104, RZ, RZ, 0x0 ;  /* 0x00000000ff687424 */ /* 0x000fe200078e00ff */
[C---:B-1----:R-:W-:Y:S01]  /*05f0*/  ISETP.GE.AND P0, PT, R7.reuse, UR6, PT ;  /* 0x0000000607007c0c */ /* 0x042fe2000bf06270 */
[----:B------:R-:W-:Y:S01]  /*0600*/  IMAD.MOV.U32 R105, RZ, RZ, -0x100000 ;  /* 0xfff00000ff697424 */ /* 0x000fe200078e00ff */
        /* <DEDUP_REMOVED lines=33> */
[----:B------:R-:W-:-:S04]  /*0820*/  IMAD.MOV.U32 R97, RZ, RZ, -0x100000 ;  /* 0xfff00000ff617424 */ /* 0x000fc800078e00ff */
[----:B----4-:R-:W4:Y:S01]  /*0830*/  @!P5 LDC.64 R16, c[0x0][0x380] ;  /* 0x0000e000ff10db82 */ /* 0x010f220000000a00 */
[----:B------:R-:W-:Y:S01]  /*0840*/  IMAD.MOV.U32 R46, RZ, RZ, 0x0 ;  /* 0x00000000ff2e7424 */ /* 0x000fe200078e00ff */
[----:B------:R2:W5:Y:S01]  /*0850*/  @!P1 LDG.E.64.CONSTANT R96, desc[UR10][R2.64] ;  /* 0x0000000a02609981 */ /* 0x000562000c1e9b00 */
[----:B------:R-:W-:Y:S02]  /*0860*/  IMAD.MOV.U32 R47, RZ, RZ, -0x100000 ;  /* 0xfff00000ff2f7424 */ /* 0x000fe400078e00ff */
[----:B------:R-:W-:Y:S02]  /*0870*/  IMAD R5, R0, 0x20, R5 ;  /* 0x0000002000057824 */ /* 0x000fe400078e0205 */
[----:B------:R-:W-:Y:S02]  /*0880*/  @!P2 IMAD R23, R26, UR6, R7 ;  /* 0x000000061a17ac24 */ /* 0x000fe4000f8e0207 */
[----:B------:R-:W-:Y:S01]  /*0890*/  IMAD.IADD R0, R27, 0x1, R4 ;  /* 0x000000011b007824 */ /* 0x000fe200078e0204 */
[----:B------:R0:W5:Y:S01]  /*08a0*/  @!P6 LDG.E.64.CONSTANT R46, desc[UR10][R20.64] ;  /* 0x0000000a142ee981 */ /* 0x000162000c1e9b00 */
[----:B------:R-:W-:Y:S01]  /*08b0*/  IMAD.MOV.U32 R44, RZ, RZ, 0x0 ;  /* 0x00000000ff2c7424 */ /* 0x000fe200078e00ff */
[----:B--2---:R-:W2:Y:S01]  /*08c0*/  @!P0 LDC.64 R2, c[0x0][0x380] ;  /* 0x0000e000ff028b82 */ /* 0x004ea20000000a00 */
[----:B------:R-:W-:-:S02]  /*08d0*/  IMAD.MOV.U32 R45, RZ, RZ, -0x100000 ;  /* 0xfff00000ff2d7424 */ /* 0x000fc400078e00ff */
        /* <DEDUP_REMOVED lines=10> */
[----:B------:R-:W-:Y:S02]  /*0980*/  IMAD.MOV.U32 R27, RZ, RZ, -0x100000 ;  /* 0xfff00000ff1b7424 */ /* 0x000fe400078e00ff */
        /* <DEDUP_REMOVED lines=9> */
[----:B------:R-:W-:Y:S02]  /*0a20*/  IMAD.MOV.U32 R9, RZ, RZ, -0x100000 ;  /* 0xfff00000ff097424 */ /* 0x000fe400078e00ff */
[----:B------:R-:W-:Y:S02]  /*0a30*/  VIADD R6, R5, 0x10 ;  /* 0x0000001005067836 */ /* 0x000fe40000000000 */
[----:B------:R-:W-:Y:S02]  /*0a40*/  IMAD.MOV.U32 R30, RZ, RZ, 0x0 ;  /* 0x00000000ff1e7424 */ /* 0x000fe400078e00ff */
[----:B------:R-:W-:Y:S01]  /*0a50*/  IMAD.MOV.U32 R31, RZ, RZ, -0x100000 ;  /* 0xfff00000ff1f7424 */ /* 0x000fe200078e00ff */
        /* <DEDUP_REMOVED lines=14> */
[----:B------:R-:W-:Y:S02]  /*0b40*/  IMAD.MOV.U32 R11, RZ, RZ, -0x100000 ;  /* 0xfff00000ff0b7424 */ /* 0x000fe400078e00ff */
        /* <DEDUP_REMOVED lines=13> */
[----:B------:R-:W-:Y:S02]  /*0c20*/  IMAD.MOV.U32 R21, RZ, RZ, -0x100000 ;  /* 0xfff00000ff157424 */ /* 0x000fe400078e00ff */
[----:B--2---:R-:W-:Y:S02]  /*0c30*/  @!P4 IMAD R3, R23, 0x4, R16 ;  /* 0x000000041703c824 */ /* 0x004fe400078e0210 */
[----:B------:R-:W-:Y:S02]  /*0c40*/  @!P6 IMAD.WIDE R54, R19, 0x8, R54 ;  /* 0x000000081336e825 */ /* 0x000fe400078e0236 */
[----:B------:R-:W1:Y:S02]  /*0c50*/  @!P5 LDC.64 R18, c[0x0][0x388] ;  /* 0x0000e200ff12db82 */ /* 0x000e640000000a00 */
[----:B------:R-:W-:Y:S01]  /*0c60*/  IMAD.U32 R6, RZ, RZ, UR13 ;  /* 0x0000000dff067e24 */ /* 0x000fe2000f8e00ff */
[----:B------:R2:W4:Y:S01]  /*0c70*/  @!P6 LDG.E.64.CONSTANT R20, desc[UR10][R54.64] ;  /* 0x0000000a3614e981 */ /* 0x000522000c1e9b00 */
[----:B------:R-:W-:-:S02]  /*0c80*/  IMAD.MOV.U32 R22, RZ, RZ, 0x0 ;  /* 0x00000000ff167424 */ /* 0x000fc400078e00ff */
[----:B------:R-:W-:Y:S02]  /*0c90*/  IMAD.MOV.U32 R23, RZ, RZ, -0x100000 ;  /* 0xfff00000ff177424 */ /* 0x000fe400078e00ff */
        /* <DEDUP_REMOVED lines=16> */
[----:B------:R-:W-:Y:S02]  /*0da0*/  IMAD.MOV.U32 R17, RZ, RZ, -0x100000 ;  /* 0xfff00000ff117424 */ /* 0x000fe400078e00ff */
[----:B------:R-:W-:Y:S01]  /*0db0*/  @!P0 IMAD.IADD R55, R0, 0x1, R55 ;  /* 0x0000000100378824 */ /* 0x000fe200078e0237 */
[----:B------:R-:W0:Y:S01]  /*0dc0*/  @!P2 LDC.64 R108, c[0x0][0x388] ;  /* 0x0000e200ff6cab82 */ /* 0x000e220000000a00 */
[----:B------:R-:W-:Y:S02]  /*0dd0*/  IMAD.MOV.U32 R24, RZ, RZ, 0x0 ;  /* 0x00000000ff187424 */ /* 0x000fe400078e00ff */
[----:B------:R3:W4:Y:S01]  /*0de0*/  @!P3 LDG.E.64.CONSTANT R16, desc[UR10][R106.64] ;  /* 0x0000000a6a10b981 */ /* 0x000722000c1e9b00 */
[----:B------:R-:W-:Y:S02]  /*0df0*/  IMAD.MOV.U32 R25, RZ, RZ, -0x100000 ;  /* 0xfff00000ff197424 */ /* 0x000fe400078e00ff */
[----:B--2---:R-:W-:-:S02]  /*0e00*/  @!P0 IMAD.WIDE R2, R55, 0x8, R2 ;  /* 0x0000000837028825 */ /* 0x004fc400078e0202 */
[----:B---3--:R-:W2:Y:S02]  /*0e10*/  @!P1 LDC.64 R106, c[0x0][0x388] ;  /* 0x0000e200ff6a9b82 */ /* 0x008ea40000000a00 */
[----:B------:R-:W-:Y:S01]  /*0e20*/  IMAD.U32 R28, RZ, RZ, UR13 ;  /* 0x0000000dff1c7e24 */ /* 0x000fe2000f8e00ff */
[----:B------:R3:W4:Y:S01]  /*0e30*/  @!P4 LDG.E.64.CONSTANT R24, desc[UR10][R42.64] ;  /* 0x0000000a2a18c981 */ /* 0x000722000c1e9b00 */
[----:B------:R-:W-:Y:S02]  /*0e40*/  IMAD.MOV.U32 R54, RZ, RZ, 0x0 ;  /* 0x00000000ff367424 */ /* 0x000fe400078e00ff */
[----:B------:R-:W-:Y:S02]  /*0e50*/  IMAD.MOV.U32 R55, RZ, RZ, -0x100000 ;  /* 0xfff00000ff377424 */ /* 0x000fe400078e00ff */
        /* <DEDUP_REMOVED lines=11> */
[----:B------:R-:W-:Y:S02]  /*0f10*/  IMAD.MOV.U32 R53, RZ, RZ, -0x100000 ;  /* 0xfff00000ff357424 */ /* 0x000fe400078e00ff */
[----:B------:R-:W-:Y:S02]  /*0f20*/  @!P2 IMAD R5, R5, 0x8, R6 ;  /* 0x000000080505a824 */ /* 0x000fe400078e0206 */
[----:B------:R-:W-:Y:S02]  /*0f30*/  @!P1 IMAD R3, R3, 0x4, R28 ;  /* 0x0000000403039824 */ /* 0x000fe400078e021c */
[C---:B------:R-:W-:Y:S01]  /*0f40*/  @!P2 IMAD.IADD R5, R0.reuse, 0x1, R5 ;  /* 0x000000010005a824 */ /* 0x040fe200078e0205 */
[----:B------:R1:W3:Y:S01]  /*0f50*/  @!P5 LDG.E.64.CONSTANT R52, desc[UR10][R18.64] ;  /* 0x0000000a1234d981 */ /* 0x0002e2000c1e9b00 */
[----:B------:R-:W-:-:S02]  /*0f60*/  @!P1 IMAD.IADD R3, R0, 0x1, R3 ;  /* 0x0000000100039824 */ /* 0x000fc400078e0203 */
[----:B------:R-:W-:Y:S02]  /*0f70*/  IMAD.MOV.U32 R42, RZ, RZ, 0x0 ;  /* 0x00000000ff2a7424 */ /* 0x000fe400078e00ff */
[----:B------:R-:W-:Y:S02]  /*0f80*/  IMAD.MOV.U32 R43, RZ, RZ, -0x100000 ;  /* 0xfff00000ff2b7424 */ /* 0x000fe400078e00ff */
[----:B0-----:R-:W-:-:S04]  /*0f90*/  @!P2 IMAD.WIDE R108, R5, 0x8, R108 ;  /* 0x00000008056ca825 */ /* 0x001fc800078e026c */
[----:B-1----:R-:W-:Y:S02]  /*0fa0*/  IMAD.MOV.U32 R18, RZ, RZ, 0x0 ;  /* 0x00000000ff127424 */ /* 0x002fe400078e00ff */
[----:B------:R-:W-:Y:S02]  /*0fb0*/  IMAD.MOV.U32 R19, RZ, RZ, -0x100000 ;  /* 0xfff00000ff137424 */ /* 0x000fe400078e00ff */
        /* <DEDUP_REMOVED lines=38> */
[----:B------:R-:W-:Y:S02]  /*1220*/  DSETP.GT.AND P4, PT, R96, R12, PT ;  /* 0x0000000c6000722a */ /* 0x000fe40003f84000 */
[----:B------:R-:W-:-:S04]  /*1230*/  DSETP.GT.AND P6, PT, R52, R14, PT ;  /* 0x0000000e3400722a */ /* 0x000fc80003fc4000 */
[----:B------:R-:W-:Y:S02]  /*1240*/  FSEL R18, R96, R12, P4 ;  /* 0x0000000c60127208 */ /* 0x000fe40002000000 */
[----:B------:R-:W-:Y:S02]  /*1250*/  FSEL R19, R97, R13, P4 ;  /* 0x0000000d61137208 */ /* 0x000fe40002000000 */
[----:B------:R-:W-:Y:S02]  /*1260*/  FSEL R52, R52, R14, P6 ;  /* 0x0000000e34347208 */ /* 0x000fe40003000000 */
[----:B------:R-:W-:Y:S02]  /*1270*/  FSEL R53, R53, R15, P6 ;  /* 0x0000000f35357208 */ /* 0x000fe40003000000 */
[----:B------:R-:W0:Y:S01]  /*1280*/  LDS.128 R12, [R5+0x10] ;  /* 0x00001000050c7984 */ /* 0x000e220000000c00 */
[----:B-1----:R-:W-:Y:S02]  /*1290*/  DADD R16, R44, R28 ;  /* 0x000000002c107229 */ /* 0x002fe4000000001c */
[----:B------:R-:W-:-:S06]  /*12a0*/  DADD R42, R28, R46 ;  /* 0x000000001c2a7229 */ /* 0x000fcc000000002e */
[----:B------:R-:W-:Y:S02]  /*12b0*/  DSETP.GT.AND P5, PT, R16, R32, PT ;  /* 0x000000201000722a */ /* 0x000fe40003fa4000 */
[----:B--2---:R-:W-:-:S04]  /*12c0*/  DADD R54, R44, R24 ;  /* 0x000000002c367229 */ /* 0x004fc80000000018 */
[----:B------:R-:W-:Y:S02]  /*12d0*/  FSEL R16, R16, R32, P5 ;  /* 0x0000002010107208 */ /* 0x000fe40002800000 */
[----:B------:R-:W-:Y:S01]  /*12e0*/  FSEL R17, R17, R33, P5 ;  /* 0x0000002111117208 */ /* 0x000fe20002800000 */
[----:B------:R-:W-:Y:S02]  /*12f0*/  DADD R32, R24, R46 ;  /* 0x0000000018207229 */ /* 0x000fe4000000002e */
[----:B------:R-:W-:Y:S02]  /*1300*/  DSETP.GT.AND P2, PT, R42, R40, PT ;  /* 0x000000282a00722a */ /* 0x000fe40003f44000 */
[----:B------:R-:W-:-:S04]  /*1310*/  DSETP.GT.AND P0, PT, R54, R34, PT ;  /* 0x000000223600722a */ /* 0x000fc80003f04000 */
[----:B------:R-:W-:Y:S01]  /*1320*/  DSETP.GT.AND P1, PT, R32, R92, PT ;  /* 0x0000005c2000722a */ /* 0x000fe20003f24000 */
[----:B------:R-:W-:Y:S02]  /*1330*/  FSEL R42, R42, R40, P2 ;  /* 0x000000282a2a7208 */ /* 0x000fe40001000000 */
[----:B------:R-:W-:Y:S02]  /*1340*/  FSEL R43, R43, R41, P2 ;  /* 0x000000292b2b7208 */ /* 0x000fe40001000000 */
[----:B------:R-:W-:Y:S02]  /*1350*/  FSEL R54, R54, R34, P0 ;  /* 0x0000002236367208 */ /* 0x000fe40000000000 */
[----:B------:R-:W-:Y:S02]  /*1360*/  FSEL R55, R55, R35, P0 ;  /* 0x0000002337377208 */ /* 0x000fe40000000000 */
[----:B------:R-:W-:Y:S02]  /*1370*/  FSEL R40, R32, R92, P1 ;  /* 0x0000005c20287208 */ /* 0x000fe40000800000 */
[----:B------:R-:W-:-:S02]  /*1380*/  FSEL R41, R33, R93, P1 ;  /* 0x0000005d21297208 */ /* 0x000fc40000800000 */
        /* <DEDUP_REMOVED lines=8> */
[C---:B------:R-:W-:Y:S01]  /*1410*/  SEL R59, R4.reuse, R59, P4 ;  /* 0x0000003b043b7207 */ /* 0x040fe20002000000 */
[----:B------:R-:W-:Y:S01]  /*1420*/  DSETP.GT.AND P4, PT, R44, R70, PT ;  /* 0x000000462c00722a */ /* 0x000fe20003f84000 */
[----:B------:R-:W-:Y:S01]  /*1430*/  SEL R87, R4, R87, P6 ;  /* 0x0000005704577207 */ /* 0x000fe20003000000 */
[----:B------:R-:W-:-:S04]  /*1440*/  DSETP.GT.AND P3, PT, R92, R56, PT ;  /* 0x000000385c00722a */ /* 0x000fc80003f64000 */
[----:B------:R-:W-:Y:S01]  /*1450*/  DSETP.GT.AND P6, PT, R12, R48, PT ;  /* 0x000000300c00722a */ /* 0x000fe20003fc4000 */
[----:B------:R-:W-:Y:S02]  /*1460*/  FSEL R70, R44, R70, P4 ;  /* 0x000000462c467208 */ /* 0x000fe40002000000 */
[----:B------:R-:W-:Y:S01]  /*1470*/  FSEL R71, R45, R71, P4 ;  /* 0x000000472d477208 */ /* 0x000fe20002000000 */
[--C-:B------:R-:W-:Y:S01]  /*1480*/  DADD R44, R28, R14.reuse ;  /* 0x000000001c2c7229 */ /* 0x100fe2000000000e */
[----:B------:R-:W-:Y:S01]  /*1490*/  FSEL R56, R92, R56, P3 ;  /* 0x000000385c387208 */ /* 0x000fe20001800000 */
[--C-:B------:R-:W-:Y:S01]  /*14a0*/  DADD R28, R24, R14.reuse ;  /* 0x00000000181c7229 */ /* 0x100fe2000000000e */
[----:B------:R-:W-:Y:S01]  /*14b0*/  FSEL R57, R93, R57, P3 ;  /* 0x000000395d397208 */ /* 0x000fe20001800000 */
[----:B------:R-:W-:Y:S01]  /*14c0*/  DADD R92, R20, R14 ;  /* 0x00000000145c7229 */ /* 0x000fe2000000000e */
[----:B------:R-:W-:Y:S02]  /*14d0*/  FSEL R48, R12, R48, P6 ;  /* 0x000000300c307208 */ /* 0x000fe40003000000 */
[----:B------:R-:W-:-:S02]  /*14e0*/  FSEL R49, R13, R49, P6 ;  /* 0x000000310d317208 */ /* 0x000fc40003000000 */
[----:B------:R-:W0:Y:S01]  /*14f0*/  LDS.128 R12, [R5+0x110] ;  /* 0x00011000050c7984 */ /* 0x000e220000000c00 */
[C---:B------:R-:W-:Y:S01]  /*1500*/  SEL R99, R4.reuse, R99, P3 ;  /* 0x0000006304637207 */ /* 0x040fe20001800000 */
[----:B------:R-:W-:Y:S01]  /*1510*/  DSETP.GT.AND P3, PT, R8, R50, PT ;  /* 0x000000320800722a */ /* 0x000fe20003f64000 */
[C---:B------:R-:W-:Y:S01]  /*1520*/  SEL R101, R4.reuse, R101, P0 ;  /* 0x0000006504657207 */ /* 0x040fe20000000000 */
[----:B------:R-:W-:Y:S01]  /*1530*/  DSETP.GT.AND P0, PT, R96, R90, PT ;  /* 0x0000005a6000722a */ /* 0x000fe20003f04000 */
[----:B------:R-:W-:Y:S01]  /*1540*/  SEL R85, R4, R85, P2 ;  /* 0x0000005504557207 */ /* 0x000fe20001000000 */
[----:B------:R-:W-:Y:S02]  /*1550*/  DSETP.GT.AND P2, PT, R46, R66, PT ;  /* 0x000000422e00722a */ /* 0x000fe40003f44000 */
[----:B------:R-:W-:Y:S02]  /*1560*/  FSEL R50, R8, R50, P3 ;  /* 0x0000003208327208 */ /* 0x000fe40001800000 */
[----:B------:R-:W-:Y:S01]  /*1570*/  FSEL R51, R9, R51, P3 ;  /* 0x0000003309337208 */ /* 0x000fe20001800000 */
[----:B-1----:R-:W-:Y:S01]  /*1580*/  DADD R8, R32, R10 ;  /* 0x0000000020087229 */ /* 0x002fe2000000000a */
[----:B------:R-:W-:-:S02]  /*1590*/  FSEL R24, R96, R90, P0 ;  /* 0x0000005a60187208 */ /* 0x000fc40000000000 */
[----:B------:R-:W-:Y:S02]  /*15a0*/  FSEL R25, R97, R91, P0 ;  /* 0x0000005b61197208 */ /* 0x000fe40000000000 */
[C---:B------:R-:W-:Y:S01]  /*15b0*/  SEL R61, R4.reuse, R61, P0 ;  /* 0x0000003d043d7207 */ /* 0x040fe20000000000 */
[----:B------:R-:W-:Y:S01]  /*15c0*/  DSETP.GT.AND P0, PT, R44, R62, PT ;  /* 0x0000003e2c00722a */ /* 0x000fe20003f04000 */
[C---:B------:R-:W-:Y:S01]  /*15d0*/  SEL R79, R4.reuse, R79, P3 ;  /* 0x0000004f044f7207 */ /* 0x040fe20001800000 */
[----:B------:R-:W-:Y:S01]  /*15e0*/  DSETP.GT.AND P3, PT, R28, R102, PT ;  /* 0x000000661c00722a */ /* 0x000fe20003f64000 */
[----:B------:R-:W-:Y:S01]  /*15f0*/  FSEL R47, R47, R67, P2 ;  /* 0x000000432f2f7208 */ /* 0x000fe20001000000 */
[----:B------:R-:W-:Y:S01]  /*1600*/  DADD R96, R32, R30 ;  /* 0x0000000020607229 */ /* 0x000fe2000000001e */
[C---:B------:R-:W-:Y:S01]  /*1610*/  SEL R81, R4.reuse, R81, P1 ;  /* 0x0000005104517207 */ /* 0x040fe20000800000 */
[----:B------:R-:W-:Y:S01]  /*1620*/  DSETP.GT.AND P1, PT, R8, R18, PT ;  /* 0x000000120800722a */ /* 0x000fe20003f24000 */
[----:B------:R-:W-:Y:S01]  /*1630*/  SEL R67, R4, R89, P4 ;  /* 0x0000005904437207 */ /* 0x000fe20002000000 */
[C---:B------:R-:W-:Y:S01]  /*1640*/  DADD R90, R32.reuse, R26 ;  /* 0x00000000205a7229 */ /* 0x040fe2000000001a */
[----:B------:R-:W-:Y:S01]  /*1650*/  FSEL R44, R44, R62, P0 ;  /* 0x0000003e2c2c7208 */ /* 0x000fe20000000000 */
[----:B------:R-:W-:Y:S01]  /*1660*/  DADD R88, R32, R22 ;  /* 0x0000000020587229 */ /* 0x000fe20000000016 */
[----:B------:R-:W-:Y:S01]  /*1670*/  FSEL R45, R45, R63, P0 ;  /* 0x0000003f2d2d7208 */ /* 0x000fe20000000000 */
[C---:B------:R-:W-:Y:S01]  /*1680*/  DADD R62, R34.reuse, R10 ;  /* 0x00000000223e7229 */ /* 0x040fe2000000000a */
[----:B------:R-:W-:Y:S01]  /*1690*/  FSEL R20, R28, R102, P3 ;  /* 0x000000661c147208 */ /* 0x000fe20001800000 */
[C---:B------:R-:W-:Y:S01]  /*16a0*/  DADD R32, R34.reuse, R30 ;  /* 0x0000000022207229 */ /* 0x040fe2000000001e */
[----:B------:R-:W-:Y:S01]  /*16b0*/  FSEL R21, R29, R103, P3 ;  /* 0x000000671d157208 */ /* 0x000fe20001800000 */
[----:B------:R-:W-:Y:S01]  /*16c0*/  DADD R28, R34, R26 ;  /* 0x00000000221c7229 */ /* 0x000fe2000000001a */
[----:B------:R-:W-:Y:S01]  /*16d0*/  VIADD R0, R4, 0x1 ;  /* 0x0000000104007836 */ /* 0x000fe20000000000 */
[----:B------:R-:W-:Y:S01]  /*16e0*/  FSEL R19, R9, R19, P1 ;  /* 0x0000001309137208 */ /* 0x000fe20000800000 */
[----:B------:R-:W-:Y:S01]  /*16f0*/  DSETP.GT.AND P4, PT, R96, R16, PT ;  /* 0x000000106000722a */ /* 0x000fe20003f84000 */
[----:B------:R-:W-:-:S02]  /*1700*/  FSEL R46, R46, R66, P2 ;  /* 0x000000422e2e7208 */ /* 0x000fc40001000000 */
[----:B------:R-:W-:Y:S02]  /*1710*/  FSEL R18, R8, R18, P1 ;  /* 0x0000001208127208 */ /* 0x000fe40000800000 */
[----:B------:R-:W-:Y:S01]  /*1720*/  SEL R9, R4, R69, P2 ;  /* 0x0000004504097207 */ /* 0x000fe20001000000 */
[----:B------:R-:W-:Y:S01]  /*1730*/  DSETP.GT.AND P2, PT, R62, R52, PT ;  /* 0x000000343e00722a */ /* 0x000fe20003f44000 */
[----:B------:R-:W-:Y:S01]  /*1740*/  SEL R72, R0, R59, P1 ;  /* 0x0000003b00487207 */ /* 0x000fe20000800000 */
[----:B------:R-:W-:Y:S01]  /*1750*/  DSETP.GT.AND P1, PT, R92, R36, PT ;  /* 0x000000245c00722a */ /* 0x000fe20003f24000 */
[C---:B------:R-:W-:Y:S01]  /*1760*/  SEL R39, R4.reuse, R39, P0 ;  /* 0x0000002704277207 */ /* 0x040fe20000000000 */
[----:B------:R-:W-:Y:S01]  /*1770*/  DSETP.GT.AND P0, PT, R32, R42, PT ;  /* 0x0000002a2000722a */ /* 0x000fe20003f04000 */
[----:B------:R-:W-:Y:S01]  /*1780*/  SEL R75, R4, R75, P3 ;  /* 0x0000004b044b7207 */ /* 0x000fe20001800000 */
[----:B------:R-:W-:Y:S01]  /*1790*/  DSETP.GT.AND P3, PT, R28, R40, PT ;  /* 0x000000281c00722a */ /* 0x000fe20003f64000 */
[----:B------:R-:W-:Y:S01]  /*17a0*/  FSEL R16, R96, R16, P4 ;  /* 0x0000001060107208 */ /* 0x000fe20002000000 */
[--C-:B0-----:R-:W-:Y:S01]  /*17b0*/  DADD R102, R12, R10.reuse ;  /* 0x000000000c667229 */ /* 0x101fe2000000000a */
[----:B------:R-:W-:Y:S01]  /*17c0*/  FSEL R17, R97, R17, P4 ;  /* 0x0000001161117208 */ /* 0x000fe20002000000 */
[----:B------:R-:W-:Y:S01]  /*17d0*/  DADD R58, R14, R10 ;  /* 0x000000000e3a7229 */ /* 0x000fe2000000000a */
[----:B------:R-:W-:Y:S01]  /*17e0*/  FSEL R36, R92, R36, P1 ;  /* 0x000000245c247208 */ /* 0x000fe20000800000 */
[--C-:B------:R-:W-:Y:S01]  /*17f0*/  DADD R96, R12, R30.reuse ;  /* 0x000000000c607229 */ /* 0x100fe2000000001e */
[----:B------:R-:W-:Y:S01]  /*1800*/  FSEL R37, R93, R37, P1 ;  /* 0x000000255d257208 */ /* 0x000fe20000800000 */
[----:B------:R-:W-:Y:S01]  /*1810*/  DADD R92, R14, R30 ;  /* 0x000000000e5c7229 */ /* 0x000fe2000000001e */
[----:B------:R-:W-:-:S02]  /*1820*/  FSEL R10, R62, R52, P2 ;  /* 0x000000343e0a7208 */ /* 0x000fc40001000000 */
[----:B------:R-:W-:Y:S02]  /*1830*/  FSEL R11, R63, R53, P2 ;  /* 0x000000353f0b7208 */ /* 0x000fe40001000000 */
[----:B------:R-:W-:Y:S02]  /*1840*/  FSEL R52, R32, R42, P0 ;  /* 0x0000002a20347208 */ /* 0x000fe40000000000 */
[----:B------:R-:W-:Y:S02]  /*1850*/  FSEL R53, R33, R43, P0 ;  /* 0x0000002b21357208 */ /* 0x000fe40000000000 */
[----:B------:R-:W-:Y:S02]  /*1860*/  FSEL R68, R28, R40, P3 ;  /* 0x000000281c447208 */ /* 0x000fe40001800000 */
[----:B------:R-:W-:Y:S01]  /*1870*/  FSEL R69, R29, R41, P3 ;  /* 0x000000291d457208 */ /* 0x000fe20001800000 */
[----:B------:R-:W-:Y:S01]  /*1880*/  DADD R34, R34, R22 ;  /* 0x0000000022227229 */ /* 0x000fe20000000016 */
[----:B------:R-:W-:Y:S01]  /*1890*/  LDS.128 R40, [R5+0x200] ;  /* 0x0002000005287984 */ /* 0x000fe20000000c00 */
[----:B------:R-:W-:Y:S01]  /*18a0*/  SEL R95, R4, R95, P5 ;  /* 0x0000005f045f7207 */ /* 0x000fe20002800000 */
[----:B------:R-:W-:-:S02]  /*18b0*/  DSETP.GT.AND P5, PT, R104, R82, PT ;  /* 0x000000526800722a */ /* 0x000fc40003fa4000 */
[----:B------:R-:W0:Y:S01]  /*18c0*/  LDS.128 R28, [R6+0x10] ;  /* 0x00001000061c7984 */ /* 0x000e220000000c00 */
[----:B------:R-:W-:Y:S02]  /*18d0*/  SEL R80, R0, R95, P4 ;  /* 0x0000005f00507207 */ /* 0x000fe40002000000 */
[----:B------:R-:W-:Y:S01]  /*18e0*/  DSETP.GT.AND P4, PT, R34, R70, PT ;  /* 0x000000462200722a */ /* 0x000fe20003f84000 */
[----:B------:R-:W-:Y:S02]  /*18f0*/  FSEL R82, R104, R82, P5 ;  /* 0x0000005268527208 */ /* 0x000fe40002800000 */
[----:B------:R-:W-:Y:S02]  /*1900*/  FSEL R83, R105, R83, P5 ;  /* 0x0000005369537208 */ /* 0x000fe40002800000 */
[C---:B------:R-:W-:Y:S01]  /*1910*/  SEL R65, R4.reuse, R65, P5 ;  /* 0x0000004104417207 */ /* 0x040fe20002800000 */
[----:B------:R-:W-:Y:S01]  /*1920*/  DSETP.GT.AND P5, PT, R90, R54, PT ;  /* 0x000000365a00722a */ /* 0x000fe20003fa4000 */
[----:B------:R-:W-:Y:S01]  /*1930*/  SEL R77, R4, R77, P6 ;  /* 0x0000004d044d7207 */ /* 0x000fe20003000000 */
[----:B------:R-:W-:Y:S01]  /*1940*/  DSETP.GT.AND P6, PT, R88, R56, PT ;  /* 0x000000385800722a */ /* 0x000fe20003fc4000 */
[----:B------:R-:W-:Y:S01]  /*1950*/  FSEL R70, R34, R70, P4 ;  /* 0x0000004622467208 */ /* 0x000fe20002000000 */
[C---:B------:R-:W-:Y:S01]  /*1960*/  DADD R62, R12.reuse, R26 ;  /* 0x000000000c3e7229 */ /* 0x040fe2000000001a */
[----:B------:R-:W-:Y:S01]  /*1970*/  FSEL R71, R35, R71, P4 ;  /* 0x0000004723477208 */ /* 0x000fe20002000000 */
[----:B------:R-:W-:Y:S01]  /*1980*/  DADD R94, R12, R22 ;  /* 0x000000000c5e7229 */ /* 0x000fe20000000016 */
[----:B------:R-:W-:Y:S01]  /*1990*/  FSEL R54, R90, R54, P5 ;  /* 0x000000365a367208 */ /* 0x000fe20002800000 */
[----:B------:R-:W1:Y:S01]  /*19a0*/  LDS.128 R32, [R6+0x90] ;  /* 0x0000900006207984 */ /* 0x000e620000000c00 */
[----:B------:R-:W-:Y:S01]  /*19b0*/  FSEL R55, R91, R55, P5 ;  /* 0x000000375b377208 */ /* 0x000fe20002800000 */
[----:B------:R-:W-:Y:S01]  /*19c0*/  DADD R90, R14, R26 ;  /* 0x000000000e5a7229 */ /* 0x000fe2000000001a */
[----:B------:R-:W-:Y:S01]  /*19d0*/  SEL R13, R0, R101, P5 ;  /* 0x00000065000d7207 */ /* 0x000fe20002800000 */
[----:B------:R-:W-:Y:S01]  /*19e0*/  DSETP.GT.AND P5, PT, R102, R82, PT ;  /* 0x000000526600722a */ /* 0x000fe20003fa4000 */
[----:B------:R-:W-:-:S02]  /*19f0*/  FSEL R56, R88, R56, P6 ;  /* 0x0000003858387208 */ /* 0x000fc40003000000 */
[----:B------:R-:W-:Y:S01]  /*1a00*/  FSEL R57, R89, R57, P6 ;  /* 0x0000003959397208 */ /* 0x000fe20003000000 */
[----:B------:R-:W-:Y:S01]  /*1a10*/  DADD R88, R14, R22 ;  /* 0x000000000e587229 */ /* 0x000fe20000000016 */
[C---:B------:R-:W-:Y:S01]  /*1a20*/  SEL R78, R0.reuse, R99, P6 ;  /* 0x00000063004e7207 */ /* 0x040fe20003000000 */
[----:B------:R-:W-:Y:S01]  /*1a30*/  DSETP.GT.AND P6, PT, R96, R24, PT ;  /* 0x000000186000722a */ /* 0x000fe20003fc4000 */
[C---:B------:R-:W-:Y:S01]  /*1a40*/  SEL R15, R0.reuse, R85, P0 ;  /* 0x00000055000f7207 */ /* 0x040fe20000000000 */
[----:B------:R-:W-:Y:S01]  /*1a50*/  DSETP.GT.AND P0, PT, R94, R48, PT ;  /* 0x000000305e00722a */ /* 0x000fe20003f04000 */
[----:B------:R-:W-:Y:S02]  /*1a60*/  SEL R14, R0, R67, P4 ;  /* 0x00000043000e7207 */ /* 0x000fe40002000000 */
[----:B------:R-:W-:Y:S02]  /*1a70*/  FSEL R66, R102, R82, P5 ;  /* 0x0000005266427208 */ /* 0x000fe40002800000 */
[----:B------:R-:W-:-:S02]  /*1a80*/  FSEL R67, R103, R83, P5 ;  /* 0x0000005367437208 */ /* 0x000fc40002800000 */
[C---:B------:R-:W-:Y:S01]  /*1a90*/  SEL R86, R0.reuse, R65, P5 ;  /* 0x0000004100567207 */ /* 0x040fe20002800000 */
[----:B------:R-:W-:Y:S01]  /*1aa0*/  DSETP.GT.AND P5, PT, R90, R20, PT ;  /* 0x000000145a00722a */ /* 0x000fe20003fa4000 */
[----:B------:R-:W-:Y:S02]  /*1ab0*/  SEL R82, R0, R61, P6 ;  /* 0x0000003d00527207 */ /* 0x000fe40003000000 */
[----:B------:R-:W-:Y:S02]  /*1ac0*/  FSEL R60, R94, R48, P0 ;  /* 0x000000305e3c7208 */ /* 0x000fe40000000000 */
[----:B------:R-:W-:Y:S02]  /*1ad0*/  FSEL R61, R95, R49, P0 ;  /* 0x000000315f3d7208 */ /* 0x000fe40000000000 */
[----:B------:R-:W-:Y:S02]  /*1ae0*/  FSEL R64, R96, R24, P6 ;  /* 0x0000001860407208 */ /* 0x000fe40003000000 */
[----:B------:R-:W-:-:S02]  /*1af0*/  FSEL R65, R97, R25, P6 ;  /* 0x0000001961417208 */ /* 0x000fc40003000000 */
[----:B------:R-:W-:Y:S01]  /*1b00*/  FSEL R48, R90, R20, P5 ;  /* 0x000000145a307208 */ /* 0x000fe20002800000 */
[----:B------:R-:W2:Y:S01]  /*1b10*/  LDS.128 R24, [R6+0x110] ;  /* 0x0001100006187984 */ /* 0x000ea20000000c00 */
[----:B------:R-:W-:Y:S02]  /*1b20*/  FSEL R49, R91, R21, P5 ;  /* 0x000000155b317208 */ /* 0x000fe40002800000 */
[----:B------:R-:W-:Y:S01]  /*1b30*/  SEL R12, R0, R87, P2 ;  /* 0x00000057000c7207 */ /* 0x000fe20001000000 */
[----:B------:R-:W3:Y:S01]  /*1b40*/  LDS.128 R20, [R6+0x190] ;  /* 0x0001900006147984 */ /* 0x000ee20000000c00 */
[----:B------:R-:W-:Y:S02]  /*1b50*/  DSETP.GT.AND P2, PT, R62, R50, PT ;  /* 0x000000323e00722a */ /* 0x000fe40003f44000 */
[----:B------:R-:W-:Y:S02]  /*1b60*/  DSETP.GT.AND P4, PT, R92, R44, PT ;  /* 0x0000002c5c00722a */ /* 0x000fe40003f84000 */
[----:B0-----:R-:W-:-:S02]  /*1b70*/  DADD R94, R40, R28 ;  /* 0x00000000285e7229 */ /* 0x001fc4000000001c */
[----:B------:R-:W-:Y:S02]  /*1b80*/  FSEL R62, R62, R50, P2 ;  /* 0x000000323e3e7208 */ /* 0x000fe40001000000 */
[----:B------:R-:W-:Y:S02]  /*1b90*/  FSEL R63, R63, R51, P2 ;  /* 0x000000333f3f7208 */ /* 0x000fe40001000000 */
[----:B------:R-:W-:Y:S02]  /*1ba0*/  FSEL R50, R92, R44, P4 ;  /* 0x0000002c5c327208 */ /* 0x000fe40002000000 */
[----:B------:R-:W-:Y:S01]  /*1bb0*/  FSEL R51, R93, R45, P4 ;  /* 0x0000002d5d337208 */ /* 0x000fe20002000000 */
[----:B------:R-:W-:Y:S01]  /*1bc0*/  DADD R92, R28, R42 ;  /* 0x000000001c5c7229 */ /* 0x000fe2000000002a */
[C---:B------:R-:W-:Y:S01]  /*1bd0*/  SEL R84, R0.reuse, R81, P3 ;  /* 0x0000005100547207 */ /* 0x040fe20001800000 */
[----:B------:R-:W-:Y:S01]  /*1be0*/  DSETP.GT.AND P3, PT, R58, R46, PT ;  /* 0x0000002e3a00722a */ /* 0x000fe20003f64000 */
[C---:B------:R-:W-:Y:S01]  /*1bf0*/  SEL R76, R0.reuse, R79, P2 ;  /* 0x0000004f004c7207 */ /* 0x040fe20001000000 */
[----:B------:R-:W-:Y:S01]  /*1c00*/  DSETP.GT.AND P2, PT, R94, R18, PT ;  /* 0x000000125e00722a */ /* 0x000fe20003f44000 */
[----:B------:R-:W-:Y:S01]  /*1c10*/  SEL R8, R0, R77, P0 ;  /* 0x0000004d00087207 */ /* 0x000fe20000000000 */
[----:B------:R-:W-:-:S02]  /*1c20*/  DSETP.GT.AND P6, PT, R88, R36, PT ;  /* 0x000000245800722a */ /* 0x000fc40003fc4000 */
[----:B------:R-:W-:Y:S01]  /*1c30*/  DSETP.GT.AND P0, PT, R92, R10, PT ;  /* 0x0000000a5c00722a */ /* 0x000fe20003f04000 */
[----:B------:R-:W-:Y:S02]  /*1c40*/  FSEL R58, R58, R46, P3 ;  /* 0x0000002e3a3a7208 */ /* 0x000fe40001800000 */
[----:B------:R-:W-:Y:S02]  /*1c50*/  FSEL R59, R59, R47, P3 ;  /* 0x0000002f3b3b7208 */ /* 0x000fe40001800000 */
[----:B------:R-:W-:Y:S02]  /*1c60*/  FSEL R44, R94, R18, P2 ;  /* 0x000000125e2c7208 */ /* 0x000fe40001000000 */
[----:B------:R-:W-:Y:S02]  /*1c70*/  FSEL R46, R88, R36, P6 ;  /* 0x00000024582e7208 */ /* 0x000fe40003000000 */
[----:B------:R-:W-:Y:S01]  /*1c80*/  FSEL R47, R89, R37, P6 ;  /* 0x00000025592f7208 */ /* 0x000fe20003000000 */
[----:B-1----:R-:W-:Y:S01]  /*1c90*/  DADD R88, R40, R32 ;  /* 0x0000000028587229 */ /* 0x002fe20000000020 */
[----:B------:R-:W-:-:S02]  /*1ca0*/  FSEL R18, R92, R10, P0 ;  /* 0x0000000a5c127208 */ /* 0x000fc40000000000 */
[C---:B------:R-:W-:Y:S02]  /*1cb0*/  SEL R10, R0.reuse, R39, P4 ;  /* 0x00000027000a7207 */ /* 0x040fe40002000000 */
[----:B------:R-:W0:Y:S01]  /*1cc0*/  LDS.128 R36, [R5+0x210] ;  /* 0x0002100005247984 */ /* 0x000e220000000c00 */
[C---:B------:R-:W-:Y:S02]  /*1cd0*/  SEL R9, R0.reuse, R9, P3 ;  /* 0x0000000900097207 */ /* 0x040fe40001800000 */
[----:B------:R-:W-:Y:S01]  /*1ce0*/  DSETP.GT.AND P3, PT, R88, R16, PT ;  /* 0x000000105800722a */ /* 0x000fe20003f64000 */
[----:B------:R-:W-:Y:S02]  /*1cf0*/  FSEL R45, R95, R19, P2 ;  /* 0x000000135f2d7208 */ /* 0x000fe40001000000 */
[----:B------:R-:W-:Y:S01]  /*1d00*/  FSEL R19, R93, R11, P0 ;  /* 0x0000000b5d137208 */ /* 0x000fe20000000000 */
[----:B------:R-:W-:Y:S01]  /*1d10*/  DADD R90, R32, R42 ;  /* 0x00000000205a7229 */ /* 0x000fe2000000002a */
[----:B------:R-:W-:Y:S01]  /*1d20*/  SEL R11, R0, R75, P5 ;  /* 0x0000004b000b7207 */ /* 0x000fe20002800000 */
[----:B--2---:R-:W-:Y:S01]  /*1d30*/  DADD R92, R40, R24 ;  /* 0x00000000285c7229 */ /* 0x004fe20000000018 */
[----:B------:R-:W-:Y:S01]  /*1d40*/  FSEL R16, R88, R16, P3 ;  /* 0x0000001058107208 */ /* 0x000fe20001800000 */
[----:B------:R-:W-:Y:S01]  /*1d50*/  DADD R94, R24, R42 ;  /* 0x00000000185e7229 */ /* 0x000fe2000000002a */
[----:B------:R-:W-:Y:S01]  /*1d60*/  FSEL R17, R89, R17, P3 ;  /* 0x0000001159117208 */ /* 0x000fe20001800000 */
[----:B---3--:R-:W-:-:S02]  /*1d70*/  DADD R88, R40, R20 ;  /* 0x0000000028587229 */ /* 0x008fc40000000014 */
[----:B------:R-:W-:Y:S01]  /*1d80*/  DADD R74, R20, R42 ;  /* 0x00000000144a7229 */ /* 0x000fe2000000002a */
[----:B------:R-:W1:Y:S01]  /*1d90*/  LDS.128 R40, [R5+0x300] ;  /* 0x0003000005287984 */ /* 0x000e620000000c00 */
[C---:B------:R-:W-:Y:S01]  /*1da0*/  VIADD R79, R4.reuse, 0x2 ;  /* 0x00000002044f7836 */ /* 0x040fe20000000000 */
[----:B------:R-:W-:-:S03]  /*1db0*/  @!P6 SEL R0, R4, R73, P1 ;  /* 0x000000490400e207 */ /* 0x000fc60000800000 */
[----:B------:R-:W-:Y:S01]  /*1dc0*/  DSETP.GT.AND P1, PT, R88, R56, PT ;  /* 0x000000385800722a */ /* 0x000fe20003f24000 */
[----:B------:R-:W-:Y:S01]  /*1dd0*/  SEL R77, R79, R72, P2 ;  /* 0x000000484f4d7207 */ /* 0x000fe20001000000 */
[----:B------:R-:W-:Y:S02]  /*1de0*/  DSETP.GT.AND P2, PT, R74, R70, PT ;  /* 0x000000464a00722a */ /* 0x000fe40003f44000 */
[----:B------:R-:W-:Y:S02]  /*1df0*/  DSETP.GT.AND P4, PT, R90, R52, PT ;  /* 0x000000345a00722a */ /* 0x000fe40003f84000 */
[----:B------:R-:W-:Y:S01]  /*1e00*/  FSEL R56, R88, R56, P1 ;  /* 0x0000003858387208 */ /* 0x000fe20000800000 */
[----:B------:R-:W-:Y:S01]  /*1e10*/  DSETP.GT.AND P5, PT, R92, R54, PT ;  /* 0x000000365c00722a */ /* 0x000fe20003fa4000 */
[----:B------:R-:W-:Y:S02]  /*1e20*/  FSEL R57, R89, R57, P1 ;  /* 0x0000003959397208 */ /* 0x000fe40000800000 */
[----:B------:R-:W-:-:S02]  /*1e30*/  SEL R81, R79, R12, P0 ;  /* 0x0000000c4f517207 */ /* 0x000fc40000000000 */
[C---:B------:R-:W-:Y:S02]  /*1e40*/  SEL R83, R79.reuse, R15, P4 ;  /* 0x0000000f4f537207 */ /* 0x040fe40002000000 */
[C---:B------:R-:W-:Y:S01]  /*1e50*/  SEL R87, R79.reuse, R13, P5 ;  /* 0x0000000d4f577207 */ /* 0x040fe20002800000 */
[----:B0-----:R-:W-:Y:S02]  /*1e60*/  DADD R88, R36, R28 ;  /* 0x0000000024587229 */ /* 0x001fe4000000001c */
[----:B------:R-:W-:Y:S01]  /*1e70*/  DADD R72, R28, R38 ;  /* 0x000000001c487229 */ /* 0x000fe20000000026 */
[----:B------:R-:W-:Y:S02]  /*1e80*/  SEL R85, R79, R14, P2 ;  /* 0x0000000e4f557207 */ /* 0x000fe40001000000 */
[----:B------:R-:W-:Y:S01]  /*1e90*/  FSEL R28, R74, R70, P2 ;  /* 0x000000464a1c7208 */ /* 0x000fe20001000000 */
[----:B------:R-:W0:Y:S01]  /*1ea0*/  LDS.128 R12, [R5+0x310] ;  /* 0x00031000050c7984 */ /* 0x000e220000000c00 */
[----:B------:R-:W-:Y:S01]  /*1eb0*/  FSEL R29, R75, R71, P2 ;  /* 0x000000474b1d7208 */ /* 0x000fe20001000000 */
[----:B------:R-:W-:-:S02]  /*1ec0*/  DADD R70, R36, R32 ;  /* 0x0000000024467229 */ /* 0x000fc40000000020 */
[C---:B------:R-:W-:Y:S02]  /*1ed0*/  DADD R74, R36.reuse, R24 ;  /* 0x00000000244a7229 */ /* 0x040fe40000000018 */
[----:B------:R-:W-:Y:S02]  /*1ee0*/  DADD R36, R36, R20 ;  /* 0x0000000024247229 */ /* 0x000fe40000000014 */
[----:B------:R-:W-:Y:S02]  /*1ef0*/  DSETP.GT.AND P6, PT, R94, R68, PT ;  /* 0x000000445e00722a */ /* 0x000fe40003fc4000 */
[--C-:B------:R-:W-:Y:S02]  /*1f00*/  DADD R24, R24, R38.reuse ;  /* 0x0000000018187229 */ /* 0x100fe40000000026 */
[----:B------:R-:W-:Y:S02]  /*1f10*/  DADD R32, R32, R38 ;  /* 0x0000000020207229 */ /* 0x000fe40000000026 */
[----:B------:R-:W-:-:S02]  /*1f20*/  DSETP.GT.AND P0, PT, R88, R66, PT ;  /* 0x000000425800722a */ /* 0x000fc40003f04000 */
[----:B------:R-:W-:Y:S01]  /*1f30*/  DADD R20, R20, R38 ;  /* 0x0000000014147229 */ /* 0x000fe20000000026 */
[----:B------:R-:W-:Y:S02]  /*1f40*/  FSEL R54, R92, R54, P5 ;  /* 0x000000365c367208 */ /* 0x000fe40002800000 */
[----:B------:R-:W-:Y:S01]  /*1f50*/  FSEL R55, R93, R55, P5 ;  /* 0x000000375d377208 */ /* 0x000fe20002800000 */
[----:B------:R-:W-:Y:S01]  /*1f60*/  DSETP.GT.AND P5, PT, R36, R60, PT ;  /* 0x0000003c2400722a */ /* 0x000fe20003fa4000 */
[----:B------:R-:W-:Y:S02]  /*1f70*/  FSEL R68, R94, R68, P6 ;  /* 0x000000445e447208 */ /* 0x000fe40003000000 */
[----:B------:R-:W-:Y:S02]  /*1f80*/  FSEL R69, R95, R69, P6 ;  /* 0x000000455f457208 */ /* 0x000fe40003000000 */
[C---:B------:R-:W-:Y:S01]  /*1f90*/  SEL R80, R79.reuse, R80, P3 ;  /* 0x000000504f507207 */ /* 0x040fe20001800000 */
[----:B------:R-:W-:Y:S01]  /*1fa0*/  DSETP.GT.AND P3, PT, R70, R64, PT ;  /* 0x000000404600722a */ /* 0x000fe20003f64000 */
[C---:B------:R-:W-:Y:S01]  /*1fb0*/  SEL R84, R79.reuse, R84, P6 ;  /* 0x000000544f547207 */ /* 0x040fe20003000000 */
[----:B------:R-:W-:Y:S01]  /*1fc0*/  DSETP.GT.AND P6, PT, R72, R58, PT ;  /* 0x0000003a4800722a */ /* 0x000fe20003fc4000 */
[----:B------:R-:W-:Y:S01]  /*1fd0*/  SEL R78, R79, R78, P1 ;  /* 0x0000004e4f4e7207 */ /* 0x000fe20000800000 */
[----:B------:R-:W-:Y:S01]  /*1fe0*/  DSETP.GT.AND P2, PT, R24, R48, PT ;  /* 0x000000301800722a */ /* 0x000fe20003f44000 */
[----:B------:R-:W-:Y:S01]  /*1ff0*/  FSEL R38, R88, R66, P0 ;  /* 0x0000004258267208 */ /* 0x000fe20000000000 */
[----:B------:R-:W-:Y:S01]  /*2000*/  DSETP.GT.AND P1, PT, R32, R50, PT ;  /* 0x000000322000722a */ /* 0x000fe20003f24000 */
[----:B------:R-:W-:Y:S01]  /*2010*/  FSEL R39, R89, R67, P0 ;  /* 0x0000004359277208 */ /* 0x000fe20000000000 */
[----:B-1----:R-:W-:Y:S01]  /*2020*/  DADD R66, R40, R30 ;  /* 0x0000000028427229 */ /* 0x002fe2000000001e */
[----:B------:R-:W-:Y:S01]  /*2030*/  SEL R86, R79, R86, P0 ;  /* 0x000000564f567207 */ /* 0x000fe20000000000 */
[----:B------:R-:W-:Y:S01]  /*2040*/  DSETP.GT.AND P0, PT, R20, R46, PT ;  /* 0x0000002e1400722a */ /* 0x000fe20003f04000 */
[----:B------:R-:W-:-:S02]  /*2050*/  FSEL R64, R70, R64, P3 ;  /* 0x0000004046407208 */ /* 0x000fc40001800000 */
[----:B------:R-:W-:Y:S01]  /*2060*/  FSEL R65, R71, R65, P3 ;  /* 0x0000004147417208 */ /* 0x000fe20001800000 */
[C---:B------:R-:W-:Y:S01]  /*2070*/  DADD R70, R40.reuse, R34 ;  /* 0x0000000028467229 */ /* 0x040fe20000000022 */
[----:B------:R-:W-:Y:S02]  /*2080*/  FSEL R36, R36, R60, P5 ;  /* 0x0000003c24247208 */ /* 0x000fe40002800000 */
[----:B------:R-:W-:Y:S01]  /*2090*/  FSEL R37, R37, R61, P5 ;  /* 0x0000003d25257208 */ /* 0x000fe20002800000 */
[C---:B------:R-:W-:Y:S01]  /*20a0*/  DADD R60, R40.reuse, R26 ;  /* 0x00000000283c7229 */ /* 0x040fe2000000001a */
[----:B------:R-:W-:Y:S02]  /*20b0*/  FSEL R58, R72, R58, P6 ;  /* 0x0000003a483a7208 */ /* 0x000fe40003000000 */
[----:B------:R-:W-:Y:S01]  /*20c0*/  FSEL R59, R73, R59, P6 ;  /* 0x0000003b493b7208 */ /* 0x000fe20003000000 */
[----:B------:R-:W-:Y:S01]  /*20d0*/  DADD R72, R40, R22 ;  /* 0x0000000028487229 */ /* 0x000fe20000000016 */
[----:B------:R-:W-:-:S02]  /*20e0*/  FSEL R24, R24, R48, P2 ;  /* 0x0000003018187208 */ /* 0x000fc40001000000 */
[----:B------:R-:W-:Y:S02]  /*20f0*/  FSEL R25, R25, R49, P2 ;  /* 0x0000003119197208 */ /* 0x000fe40001000000 */
[C---:B------:R-:W-:Y:S02]  /*2100*/  SEL R40, R79.reuse, R8, P5 ;  /* 0x000000084f287207 */ /* 0x040fe40002800000 */
[C---:B------:R-:W-:Y:S01]  /*2110*/  SEL R41, R79.reuse, R9, P6 ;  /* 0x000000094f297207 */ /* 0x040fe20003000000 */
[C---:B------:R-:W-:Y:S01]  /*2120*/  DADD R8, R42.reuse, R30 ;  /* 0x000000002a087229 */ /* 0x040fe2000000001e */
[C---:B------:R-:W-:Y:S02]  /*2130*/  SEL R48, R79.reuse, R10, P1 ;  /* 0x0000000a4f307207 */ /* 0x040fe40000800000 */
[----:B------:R-:W-:Y:S01]  /*2140*/  SEL R49, R79, R11, P2 ;  /* 0x0000000b4f317207 */ /* 0x000fe20001000000 */
[----:B------:R-:W-:Y:S01]  /*2150*/  DADD R10, R42, R26 ;  /* 0x000000002a0a7229 */ /* 0x000fe2000000001a */
[----:B------:R-:W-:-:S02]  /*2160*/  FSEL R52, R90, R52, P4 ;  /* 0x000000345a347208 */ /* 0x000fc40002000000 */
[----:B------:R-:W-:Y:S01]  /*2170*/  FSEL R53, R91, R53, P4 ;  /* 0x000000355b357208 */ /* 0x000fe20002000000 */
[----:B------:R-:W-:Y:S01]  /*2180*/  DSETP.GT.AND P4, PT, R74, R62, PT ;  /* 0x0000003e4a00722a */ /* 0x000fe20003f84000 */
[----:B------:R-:W-:Y:S01]  /*2190*/  SEL R82, R79, R82, P3 ;  /* 0x000000524f527207 */ /* 0x000fe20001800000 */
[----:B------:R-:W-:Y:S01]  /*21a0*/  DSETP.GT.AND P3, PT, R66, R44, PT ;  /* 0x0000002c4200722a */ /* 0x000fe20003f64000 */
[----:B------:R-:W-:Y:S01]  /*21b0*/  FSEL R47, R21, R47, P0 ;  /* 0x0000002f152f7208 */ /* 0x000fe20000000000 */
[----:B------:R-:W-:Y:S01]  /*21c0*/  VIADD R21, R4, 0x3 ;  /* 0x0000000304157836 */ /* 0x000fe20000000000 */
[----:B------:R-:W-:Y:S01]  /*21d0*/  DSETP.GT.AND P5, PT, R60, R54, PT ;  /* 0x000000363c00722a */ /* 0x000fe20003fa4000 */
[----:B------:R-:W-:Y:S01]  /*21e0*/  FSEL R62, R74, R62, P4 ;  /* 0x0000003e4a3e7208 */ /* 0x000fe20002000000 */
[----:B------:R-:W-:Y:S01]  /*21f0*/  DSETP.GT.AND P6, PT, R72, R56, PT ;  /* 0x000000384800722a */ /* 0x000fe20003fc4000 */
[----:B------:R-:W-:Y:S02]  /*2200*/  FSEL R63, R75, R63, P4 ;  /* 0x0000003f4b3f7208 */ /* 0x000fe40002000000 */
[----:B------:R-:W-:Y:S01]  /*2210*/  SEL R76, R79, R76, P4 ;  /* 0x0000004c4f4c7207 */ /* 0x000fe20002000000 */
[----:B------:R-:W-:Y:S01]  /*2220*/  DSETP.GT.AND P4, PT, R70, R16, PT ;  /* 0x000000104600722a */ /* 0x000fe20003f84000 */
[----:B------:R-:W-:-:S02]  /*2230*/  FSEL R32, R32, R50, P1 ;  /* 0x0000003220207208 */ /* 0x000fc40000800000 */
[----:B------:R-:W-:Y:S01]  /*2240*/  FSEL R33, R33, R51, P1 ;  /* 0x0000003321217208 */ /* 0x000fe20000800000 */
[----:B------:R-:W-:Y:S01]  /*2250*/  DSETP.GT.AND P1, PT, R8, R18, PT ;  /* 0x000000120800722a */ /* 0x000fe20003f24000 */
[----:B------:R-:W-:Y:S02]  /*2260*/  FSEL R44, R66, R44, P3 ;  /* 0x0000002c422c7208 */ /* 0x000fe40001800000 */
[----:B------:R-:W-:Y:S02]  /*2270*/  FSEL R45, R67, R45, P3 ;  /* 0x0000002d432d7208 */ /* 0x000fe40001800000 */
[----:B------:R-:W-:Y:S01]  /*2280*/  SEL R77, R21, R77, P3 ;  /* 0x0000004d154d7207 */ /* 0x000fe20001800000 */
[----:B------:R-:W-:Y:S01]  /*2290*/  DSETP.GT.AND P3, PT, R10, R68, PT ;  /* 0x000000440a00722a */ /* 0x000fe20003f64000 */
[----:B------:R-:W-:Y:S01]  /*22a0*/  FSEL R50, R60, R54, P5 ;  /* 0x000000363c327208 */ /* 0x000fe20002800000 */
[C---:B------:R-:W-:Y:S01]  /*22b0*/  DADD R74, R42.reuse, R34 ;  /* 0x000000002a4a7229 */ /* 0x040fe20000000022 */
[----:B------:R-:W-:Y:S01]  /*22c0*/  FSEL R51, R61, R55, P5 ;  /* 0x000000373d337208 */ /* 0x000fe20002800000 */
[----:B------:R-:W-:Y:S01]  /*22d0*/  DADD R66, R42, R22 ;  /* 0x000000002a427229 */ /* 0x000fe20000000016 */
[----:B------:R-:W-:-:S02]  /*22e0*/  FSEL R54, R72, R56, P6 ;  /* 0x0000003848367208 */ /* 0x000fc40003000000 */
[----:B------:R-:W-:Y:S02]  /*22f0*/  FSEL R55, R73, R57, P6 ;  /* 0x0000003949377208 */ /* 0x000fe40003000000 */
[----:B------:R-:W-:Y:S02]  /*2300*/  FSEL R42, R70, R16, P4 ;  /* 0x00000010462a7208 */ /* 0x000fe40002000000 */
[----:B------:R-:W-:Y:S02]  /*2310*/  FSEL R43, R71, R17, P4 ;  /* 0x00000011472b7208 */ /* 0x000fe40002000000 */
[----:B------:R-:W-:Y:S02]  /*2320*/  FSEL R56, R8, R18, P1 ;  /* 0x0000001208387208 */ /* 0x000fe40000800000 */
[----:B------:R-:W-:Y:S02]  /*2330*/  FSEL R57, R9, R19, P1 ;  /* 0x0000001309397208 */ /* 0x000fe40000800000 */
[----:B------:R-:W-:Y:S01]  /*2340*/  FSEL R60, R10, R68, P3 ;  /* 0x000000440a3c7208 */ /* 0x000fe20001800000 */
[----:B------:R-:W-:Y:S01]  /*2350*/  LDS.128 R16, [R6+0x20] ;  /* 0x0000200006107984 */ /* 0x000fe20000000c00 */
[----:B------:R-:W-:-:S03]  /*2360*/  FSEL R61, R11, R69, P3 ;  /* 0x000000450b3d7208 */ /* 0x000fc60001800000 */
[----:B------:R-:W1:Y:S01]  /*2370*/  LDS.128 R8, [R5+0x400] ;  /* 0x0004000005087984 */ /* 0x000e620000000c00 */
[----:B------:R-:W-:Y:S01]  /*2380*/  SEL R80, R21, R80, P4 ;  /* 0x0000005015507207 */ /* 0x000fe20002000000 */
[----:B------:R-:W-:Y:S02]  /*2390*/  DSETP.GT.AND P4, PT, R66, R28, PT ;  /* 0x0000001c4200722a */ /* 0x000fe40003f84000 */
[----:B------:R-:W-:Y:S02]  /*23a0*/  DSETP.GT.AND P2, PT, R74, R52, PT ;  /* 0x000000344a00722a */ /* 0x000fe40003f44000 */
[--C-:B0-----:R-:W-:Y:S02]  /*23b0*/  DADD R70, R12, R30.reuse ;  /* 0x000000000c467229 */ /* 0x101fe4000000001e */
[----:B------:R-:W-:Y:S01]  /*23c0*/  DADD R68, R14, R30 ;  /* 0x000000000e447229 */ /* 0x000fe2000000001e */
[----:B------:R-:W-:Y:S01]  /*23d0*/  FSEL R66, R66, R28, P4 ;  /* 0x0000001c42427208 */ /* 0x000fe20002000000 */
[C---:B------:R-:W-:Y:S01]  /*23e0*/  DADD R30, R12.reuse, R34 ;  /* 0x000000000c1e7229 */ /* 0x040fe20000000022 */
[----:B------:R-:W-:Y:S01]  /*23f0*/  FSEL R67, R67, R29, P4 ;  /* 0x0000001d43437208 */ /* 0x000fe20002000000 */
[----:B------:R-:W-:Y:S01]  /*2400*/  DADD R28, R12, R26 ;  /* 0x000000000c1c7229 */ /* 0x000fe2000000001a */
[----:B------:R-:W-:Y:S01]  /*2410*/  FSEL R52, R74, R52, P2 ;  /* 0x000000344a347208 */ /* 0x000fe20001000000 */
[C---:B------:R-:W-:Y:S01]  /*2420*/  DADD R34, R14.reuse, R34 ;  /* 0x000000000e227229 */ /* 0x040fe20000000022 */
[----:B------:R-:W-:Y:S01]  /*2430*/  FSEL R53, R75, R53, P2 ;  /* 0x000000354b357208 */ /* 0x000fe20001000000 */
[----:B------:R-:W-:Y:S01]  /*2440*/  DADD R26, R14, R26 ;  /* 0x000000000e1a7229 */ /* 0x000fe2000000001a */
[----:B------:R-:W-:Y:S01]  /*2450*/  SEL R87, R21, R87, P5 ;  /* 0x0000005715577207 */ /* 0x000fe20002800000 */
[----:B------:R-:W-:-:S02]  /*2460*/  DADD R74, R12, R22 ;  /* 0x000000000c4a7229 */ /* 0x000fc40000000016 */
[----:B------:R-:W-:Y:S01]  /*2470*/  DADD R72, R14, R22 ;  /* 0x000000000e487229 */ /* 0x000fe20000000016 */
[----:B------:R-:W0:Y:S01]  /*2480*/  LDS.128 R12, [R6+0xa0] ;  /* 0x0000a000060c7984 */ /* 0x000e220000000c00 */
[----:B------:R-:W-:Y:S01]  /*2490*/  DSETP.GT.AND P5, PT, R70, R38, PT ;  /* 0x000000264600722a */ /* 0x000fe20003fa4000 */
[C---:B------:R-:W-:Y:S01]  /*24a0*/  SEL R78, R21.reuse, R78, P6 ;  /* 0x0000004e154e7207 */ /* 0x040fe20003000000 */
[----:B------:R-:W-:Y:S01]  /*24b0*/  DSETP.GT.AND P6, PT, R30, R64, PT ;  /* 0x000000401e00722a */ /* 0x000fe20003fc4000 */
[C---:B------:R-:W-:Y:S01]  /*24c0*/  SEL R81, R21.reuse, R81, P1 ;  /* 0x0000005115517207 */ /* 0x040fe20000800000 */
[----:B------:R-:W-:Y:S01]  /*24d0*/  DSETP.GT.AND P1, PT, R28, R62, PT ;  /* 0x0000003e1c00722a */ /* 0x000fe20003f24000 */
[----:B------:R-:W-:Y:S01]  /*24e0*/  SEL R84, R21, R84, P3 ;  /* 0x0000005415547207 */ /* 0x000fe20001800000 */
[----:B------:R-:W-:Y:S01]  /*24f0*/  DSETP.GT.AND P3, PT, R68, R58, PT ;  /* 0x0000003a4400722a */ /* 0x000fe20003f64000 */
[----:B------:R-:W-:Y:S02]  /*2500*/  FSEL R22, R70, R38, P5 ;  /* 0x0000002646167208 */ /* 0x000fe40002800000 */
[----:B------:R-:W-:-:S02]  /*2510*/  FSEL R23, R71, R39, P5 ;  /* 0x0000002747177208 */ /* 0x000fc40002800000 */
[----:B------:R-:W-:Y:S01]  /*2520*/  SEL R86, R21, R86, P5 ;  /* 0x0000005615567207 */ /* 0x000fe20002800000 */
[----:B------:R-:W-:Y:S01]  /*2530*/  DSETP.GT.AND P5, PT, R26, R24, PT ;  /* 0x000000181a00722a */ /* 0x000fe20003fa4000 */
[----:B------:R-:W-:Y:S02]  /*2540*/  FSEL R38, R30, R64, P6 ;  /* 0x000000401e267208 */ /* 0x000fe40003000000 */
[----:B------:R-:W-:Y:S02]  /*2550*/  FSEL R39, R31, R65, P6 ;  /* 0x000000411f277208 */ /* 0x000fe40003000000 */
[----:B------:R-:W-:Y:S02]  /*2560*/  FSEL R62, R28, R62, P1 ;  /* 0x0000003e1c3e7208 */ /* 0x000fe40000800000 */
[----:B------:R-:W-:Y:S02]  /*2570*/  FSEL R63, R29, R63, P1 ;  /* 0x0000003f1d3f7208 */ /* 0x000fe40000800000 */
[----:B------:R-:W-:Y:S01]  /*2580*/  FSEL R58, R68, R58, P3 ;  /* 0x0000003a443a7208 */ /* 0x000fe20001800000 */
[----:B------:R-:W2:Y:S01]  /*2590*/  LDS.128 R28, [R6+0x120] ;  /* 0x00012000061c7984 */ /* 0x000ea20000000c00 */
[----:B------:R-:W-:-:S02]  /*25a0*/  FSEL R59, R69, R59, P3 ;  /* 0x0000003b453b7208 */ /* 0x000fc40001800000 */
[----:B------:R-:W-:Y:S02]  /*25b0*/  FSEL R68, R26, R24, P5 ;  /* 0x000000181a447208 */ /* 0x000fe40002800000 */
[----:B------:R-:W-:Y:S02]  /*25c0*/  FSEL R69, R27, R25, P5 ;  /* 0x000000191b457208 */ /* 0x000fe40002800000 */
[----:B------:R-:W3:Y:S01]  /*25d0*/  LDS.128 R24, [R6+0x1a0] ;  /* 0x0001a00006187984 */ /* 0x000ee20000000c00 */
[C---:B------:R-:W-:Y:S01]  /*25e0*/  SEL R83, R21.reuse, R83, P2 ;  /* 0x0000005315537207 */ /* 0x040fe20001000000 */
[----:B------:R-:W-:Y:S01]  /*25f0*/  DSETP.GT.AND P2, PT, R74, R36, PT ;  /* 0x000000244a00722a */ /* 0x000fe20003f44000 */
[----:B------:R-:W-:Y:S01]  /*2600*/  SEL R85, R21, R85, P4 ;  /* 0x0000005515557207 */ /* 0x000fe20002000000 */
[----:B------:R-:W-:Y:S01]  /*2610*/  DSETP.GT.AND P4, PT, R34, R32, PT ;  /* 0x000000202200722a */ /* 0x000fe20003f84000 */
[----:B------:R-:W-:-:S03]  /*2620*/  FSEL R46, R20, R46, P0 ;  /* 0x0000002e142e7208 */ /* 0x000fc60000000000 */
[----:B------:R-:W-:Y:S02]  /*2630*/  FSEL R36, R74, R36, P2 ;  /* 0x000000244a247208 */ /* 0x000fe40001000000 */
[----:B------:R-:W-:Y:S01]  /*2640*/  FSEL R37, R75, R37, P2 ;  /* 0x000000254b257208 */ /* 0x000fe20001000000 */
[----:B-1----:R-:W-:Y:S01]  /*2650*/  DADD R74, R8, R16 ;  /* 0x00000000084a7229 */ /* 0x002fe20000000010 */
[----:B------:R-:W-:Y:S02]  /*2660*/  FSEL R64, R34, R32, P4 ;  /* 0x0000002022407208 */ /* 0x000fe40002000000 */
[----:B------:R-:W-:Y:S02]  /*2670*/  FSEL R65, R35, R33, P4 ;  /* 0x0000002123417208 */ /* 0x000fe40002000000 */
[----:B------:R-:W1:Y:S01]  /*2680*/  LDS.128 R32, [R5+0x410] ;  /* 0x0004100005207984 */ /* 0x000e620000000c00 */
[C---:B------:R-:W-:Y:S01]  /*2690*/  SEL R82, R21.reuse, R82, P6 ;  /* 0x0000005215527207 */ /* 0x040fe20003000000 */
[----:B------:R-:W-:Y:S01]  /*26a0*/  DSETP.GT.AND P6, PT, R72, R46, PT ;  /* 0x0000002e4800722a */ /* 0x000fe20003fc4000 */
[C---:B------:R-:W-:Y:S01]  /*26b0*/  SEL R76, R21.reuse, R76, P1 ;  /* 0x0000004c154c7207 */ /* 0x040fe20000800000 */
[----:B------:R-:W-:Y:S01]  /*26c0*/  DSETP.GT.AND P1, PT, R74, R44, PT ;  /* 0x0000002c4a00722a */ /* 0x000fe20003f24000 */
[C---:B------:R-:W-:Y:S01]  /*26d0*/  SEL R20, R21.reuse, R40, P2 ;  /* 0x0000002815147207 */ /* 0x040fe20001000000 */
[----:B------:R-:W-:Y:S01]  /*26e0*/  DADD R88, R16, R10 ;  /* 0x0000000010587229 */ /* 0x000fe2000000000a */
[----:B------:R-:W-:-:S02]  /*26f0*/  SEL R70, R21, R41, P3 ;  /* 0x0000002915467207 */ /* 0x000fc40001800000 */
[----:B------:R-:W-:Y:S02]  /*2700*/  FSEL R46, R72, R46, P6 ;  /* 0x0000002e482e7208 */ /* 0x000fe40003000000 */
[----:B------:R-:W-:Y:S01]  /*2710*/  FSEL R47, R73, R47, P6 ;  /* 0x0000002f492f7208 */ /* 0x000fe20003000000 */
[----:B0-----:R-:W-:Y:S01]  /*2720*/  DADD R72, R8, R12 ;  /* 0x0000000008487229 */ /* 0x001fe2000000000c */
[----:B------:R-:W-:Y:S02]  /*2730*/  FSEL R40, R74, R44, P1 ;  /* 0x0000002c4a287208 */ /* 0x000fe40000800000 */
[----:B------:R-:W-:Y:S01]  /*2740*/  FSEL R41, R75, R45, P1 ;  /* 0x0000002d4b297208 */ /* 0x000fe20000800000 */
[----:B------:R-:W-:Y:S01]  /*2750*/  DADD R74, R12, R10 ;  /* 0x000000000c4a7229 */ /* 0x000fe2000000000a */
[C---:B------:R-:W-:Y:S02]  /*2760*/  SEL R48, R21.reuse, R48, P4 ;  /* 0x0000003015307207 */ /* 0x040fe40002000000 */
[----:B------:R-:W-:-:S02]  /*2770*/  SEL R49, R21, R49, P5 ;  /* 0x0000003115317207 */ /* 0x000fc40002800000 */
[----:B------:R-:W-:Y:S01]  /*2780*/  @!P6 SEL R21, R79, R0, P0 ;  /* 0x000000004f15e207 */ /* 0x000fe20000000000 */
[----:B------:R-:W-:Y:S02]  /*2790*/  DSETP.GT.AND P0, PT, R88, R56, PT ;  /* 0x000000385800722a */ /* 0x000fe40003f04000 */
[----:B------:R-:W-:Y:S02]  /*27a0*/  DSETP.GT.AND P3, PT, R72, R42, PT ;  /* 0x0000002a4800722a */ /* 0x000fe40003f64000 */
[----:B------:R-:W-:Y:S02]  /*27b0*/  DSETP.GT.AND P4, PT, R74, R52, PT ;  /* 0x000000344a00722a */ /* 0x000fe40003f84000 */
[----:B------:R-:W-:Y:S02]  /*27c0*/  FSEL R44, R88, R56, P0 ;  /* 0x00000038582c7208 */ /* 0x000fe40000000000 */
[----:B------:R-:W-:Y:S01]  /*27d0*/  FSEL R45, R89, R57, P0 ;  /* 0x00000039592d7208 */ /* 0x000fe20000000000 */
[----:B--2---:R-:W-:Y:S01]  /*27e0*/  DADD R56, R28, R10 ;  /* 0x000000001c387229 */ /* 0x004fe2000000000a */
[----:B------:R-:W-:-:S02]  /*27f0*/  FSEL R42, R72, R42, P3 ;  /* 0x0000002a482a7208 */ /* 0x000fc40001800000 */
[----:B------:R-:W-:Y:S01]  /*2800*/  FSEL R43, R73, R43, P3 ;  /* 0x0000002b492b7208 */ /* 0x000fe20001800000 */
[----:B---3--:R-:W-:Y:S01]  /*2810*/  DADD R72, R8, R24 ;  /* 0x0000000008487229 */ /* 0x008fe20000000018 */
[----:B------:R-:W-:Y:S02]  /*2820*/  FSEL R52, R74, R52, P4 ;  /* 0x000000344a347208 */ /* 0x000fe40002000000 */
[----:B------:R-:W-:Y:S01]  /*2830*/  FSEL R53, R75, R53, P4 ;  /* 0x000000354b357208 */ /* 0x000fe20002000000 */
[----:B------:R-:W-:Y:S01]  /*2840*/  DADD R74, R24, R10 ;  /* 0x00000000184a7229 */ /* 0x000fe2000000000a */
[----:B------:R-:W-:Y:S01]  /*2850*/  VIADD R71, R4, 0x4 ;  /* 0x0000000404477836 */ /* 0x000fe20000000000 */
[----:B------:R-:W-:Y:S02]  /*2860*/  DSETP.GT.AND P6, PT, R56, R60, PT ;  /* 0x0000003c3800722a */ /* 0x000fe40003fc4000 */
[----:B------:R-:W-:Y:S02]  /*2870*/  DSETP.GT.AND P2, PT, R72, R54, PT ;  /* 0x000000364800722a */ /* 0x000fe40003f44000 */
[----:B------:R-:W-:Y:S01]  /*2880*/  SEL R77, R71, R77, P1 ;  /* 0x0000004d474d7207 */ /* 0x000fe20000800000 */
[----:B------:R-:W-:-:S02]  /*2890*/  DADD R88, R8, R28 ;  /* 0x0000000008587229 */ /* 0x000fc4000000001c */
[----:B------:R-:W-:Y:S01]  /*28a0*/  DSETP.GT.AND P1, PT, R74, R66, PT ;  /* 0x000000424a00722a */ /* 0x000fe20003f24000 */
[----:B------:R-:W-:Y:S01]  /*28b0*/  FSEL R56, R56, R60, P6 ;  /* 0x0000003c38387208 */ /* 0x000fe20003000000 */
[----:B------:R-:W0:Y:S01]  /*28c0*/  LDS.128 R8, [R5+0x500] ;  /* 0x0005000005087984 */ /* 0x000e220000000c00 */
[----:B------:R-:W-:Y:S02]  /*28d0*/  FSEL R57, R57, R61, P6 ;  /* 0x0000003d39397208 */ /* 0x000fe40003000000 */
[----:B------:R-:W-:Y:S02]  /*28e0*/  FSEL R54, R72, R54, P2 ;  /* 0x0000003648367208 */ /* 0x000fe40001000000 */
[----:B------:R-:W-:Y:S01]  /*28f0*/  FSEL R55, R73, R55, P2 ;  /* 0x0000003749377208 */ /* 0x000fe20001000000 */
[C---:B-1----:R-:W-:Y:S01]  /*2900*/  DADD R72, R32.reuse, R16 ;  /* 0x0000000020487229 */ /* 0x042fe20000000010 */
[----:B------:R-:W-:Y:S02]  /*2910*/  FSEL R60, R74, R66, P1 ;  /* 0x000000424a3c7208 */ /* 0x000fe40000800000 */
[----:B------:R-:W-:Y:S01]  /*2920*/  FSEL R61, R75, R67, P1 ;  /* 0x000000434b3d7208 */ /* 0x000fe20000800000 */
[----:B------:R-:W-:-:S02]  /*2930*/  DADD R74, R32, R12 ;  /* 0x00000000204a7229 */ /* 0x000fc4000000000c */
[C---:B------:R-:W-:Y:S02]  /*2940*/  DADD R66, R32.reuse, R28 ;  /* 0x0000000020427229 */ /* 0x040fe4000000001c */
[----:B------:R-:W-:Y:S02]  /*2950*/  DADD R32, R32, R24 ;  /* 0x0000000020207229 */ /* 0x000fe40000000018 */
[----:B------:R-:W-:-:S06]  /*2960*/  DSETP.GT.AND P5, PT, R88, R50, PT ;  /* 0x000000325800722a */ /* 0x000fcc0003fa4000 */
[----:B------:R-:W-:Y:S02]  /*2970*/  FSEL R50, R88, R50, P5 ;  /* 0x0000003258327208 */ /* 0x000fe40002800000 */
[----:B------:R-:W-:Y:S02]  /*2980*/  FSEL R51, R89, R51, P5 ;  /* 0x0000003359337208 */ /* 0x000fe40002800000 */
[----:B------:R-:W-:Y:S01]  /*2990*/  SEL R87, R71, R87, P5 ;  /* 0x0000005747577207 */ /* 0x000fe20002800000 */
[----:B------:R-:W-:Y:S02]  /*29a0*/  DSETP.GT.AND P5, PT, R32, R36, PT ;  /* 0x000000242000722a */ /* 0x000fe40003fa4000 */
[--C-:B------:R-:W-:Y:S02]  /*29b0*/  DADD R16, R16, R34.reuse ;  /* 0x0000000010107229 */ /* 0x100fe40000000022 */
[--C-:B------:R-:W-:Y:S02]  /*29c0*/  DADD R12, R12, R34.reuse ;  /* 0x000000000c0c7229 */ /* 0x100fe40000000022 */
[--C-:B------:R-:W-:Y:S01]  /*29d0*/  DADD R28, R28, R34.reuse ;  /* 0x000000001c1c7229 */ /* 0x100fe20000000022 */
[----:B------:R-:W-:Y:S01]  /*29e0*/  FSEL R36, R32, R36, P5 ;  /* 0x0000002420247208 */ /* 0x000fe20002800000 */
[----:B------:R-:W-:Y:S01]  /*29f0*/  DADD R24, R24, R34 ;  /* 0x0000000018187229 */ /* 0x000fe20000000022 */
[----:B------:R-:W-:-:S02]  /*2a00*/  FSEL R37, R33, R37, P5 ;  /* 0x0000002521257208 */ /* 0x000fc40002800000 */
[----:B------:R-:W1:Y:S01]  /*2a10*/  LDS.128 R32, [R5+0x510] ;  /* 0x0005100005207984 */ /* 0x000e620000000c00 */
[C---:B------:R-:W-:Y:S01]  /*2a20*/  SEL R81, R71.reuse, R81, P0 ;  /* 0x0000005147517207 */ /* 0x040fe20000000000 */
[----:B------:R-:W-:Y:S01]  /*2a30*/  DSETP.GT.AND P0, PT, R72, R22, PT ;  /* 0x000000164800722a */ /* 0x000fe20003f04000 */
[C---:B------:R-:W-:Y:S01]  /*2a40*/  SEL R80, R71.reuse, R80, P3 ;  /* 0x0000005047507207 */ /* 0x040fe20001800000 */
[----:B------:R-:W-:Y:S01]  /*2a50*/  DSETP.GT.AND P3, PT, R74, R38, PT ;  /* 0x000000264a00722a */ /* 0x000fe20003f64000 */
[C---:B------:R-:W-:Y:S01]  /*2a60*/  SEL R83, R71.reuse, R83, P4 ;  /* 0x0000005347537207 */ /* 0x040fe20002000000 */
[----:B------:R-:W-:Y:S01]  /*2a70*/  DSETP.GT.AND P4, PT, R66, R62, PT ;  /* 0x0000003e4200722a */ /* 0x000fe20003f84000 */
[C---:B------:R-:W-:Y:S01]  /*2a80*/  SEL R85, R71.reuse, R85, P1 ;  /* 0x0000005547557207 */ /* 0x040fe20000800000 */
[----:B------:R-:W-:Y:S01]  /*2a90*/  DSETP.GT.AND P1, PT, R28, R68, PT ;  /* 0x000000441c00722a */ /* 0x000fe20003f24000 */
[----:B------:R-:W-:Y:S01]  /*2aa0*/  SEL R84, R71, R84, P6 ;  /* 0x0000005447547207 */ /* 0x000fe20003000000 */
[----:B------:R-:W-:Y:S01]  /*2ab0*/  DSETP.GT.AND P6, PT, R16, R58, PT ;  /* 0x0000003a1000722a */ /* 0x000fe20003fc4000 */
[----:B------:R-:W-:-:S02]  /*2ac0*/  FSEL R22, R72, R22, P0 ;  /* 0x0000001648167208 */ /* 0x000fc40000000000 */
[----:B------:R-:W-:Y:S01]  /*2ad0*/  FSEL R23, R73, R23, P0 ;  /* 0x0000001749177208 */ /* 0x000fe20000000000 */
[C---:B0-----:R-:W-:Y:S01]  /*2ae0*/  DADD R72, R8.reuse, R18 ;  /* 0x0000000008487229 */ /* 0x041fe20000000012 */
[----:B------:R-:W-:Y:S02]  /*2af0*/  FSEL R38, R74, R38, P3 ;  /* 0x000000264a267208 */ /* 0x000fe40001800000 */
[----:B------:R-:W-:Y:S01]  /*2b00*/  FSEL R39, R75, R39, P3 ;  /* 0x000000274b277208 */ /* 0x000fe20001800000 */
[C---:B------:R-:W-:Y:S01]  /*2b10*/  DADD R74, R8.reuse, R14 ;  /* 0x00000000084a7229 */ /* 0x040fe2000000000e */
[----:B------:R-:W-:Y:S02]  /*2b20*/  FSEL R62, R66, R62, P4 ;  /* 0x0000003e423e7208 */ /* 0x000fe40002000000 */
[----:B------:R-:W-:Y:S01]  /*2b30*/  FSEL R63, R67, R63, P4 ;  /* 0x0000003f433f7208 */ /* 0x000fe20002000000 */
[----:B------:R-:W-:Y:S01]  /*2b40*/  DADD R66, R8, R30 ;  /* 0x0000000008427229 */ /* 0x000fe2000000001e */
[----:B------:R-:W-:-:S02]  /*2b50*/  FSEL R28, R28, R68, P1 ;  /* 0x000000441c1c7208 */ /* 0x000fc40000800000 */
[----:B------:R-:W-:Y:S01]  /*2b60*/  FSEL R29, R29, R69, P1 ;  /* 0x000000451d1d7208 */ /* 0x000fe20000800000 */
[----:B------:R-:W-:Y:S01]  /*2b70*/  DADD R68, R10, R14 ;  /* 0x000000000a447229 */ /* 0x000fe2000000000e */
[----:B------:R-:W-:Y:S01]  /*2b80*/  FSEL R58, R16, R58, P6 ;  /* 0x0000003a103a7208 */ /* 0x000fe20003000000 */
[----:B------:R-:W-:Y:S01]  /*2b90*/  DADD R8, R8, R26 ;  /* 0x0000000008087229 */ /* 0x000fe2000000001a */
[----:B------:R-:W-:Y:S01]  /*2ba0*/  FSEL R59, R17, R59, P6 ;  /* 0x0000003b113b7208 */ /* 0x000fe20003000000 */
[----:B------:R-:W-:Y:S01]  /*2bb0*/  DADD R16, R10, R18 ;  /* 0x000000000a107229 */ /* 0x000fe20000000012 */
        /* <DEDUP_REMOVED lines=11> */
[----:B------:R-:W-:Y:S02]  /*2c70*/  FSEL R65, R13, R65, P2 ;  /* 0x000000410d417208 */ /* 0x000fe40001000000 */
[C---:B------:R-:W-:Y:S01]  /*2c80*/  SEL R48, R71.reuse, R48, P2 ;  /* 0x0000003047307207 */ /* 0x040fe20001000000 */
[----:B------:R-:W-:Y:S01]  /*2c90*/  DSETP.GT.AND P2, PT, R16, R44, PT ;  /* 0x0000002c1000722a */ /* 0x000fe20003f44000 */
[----:B------:R-:W-:Y:S01]  /*2ca0*/  SEL R76, R71, R76, P4 ;  /* 0x0000004c474c7207 */ /* 0x000fe20002000000 */
[----:B------:R-:W-:Y:S01]  /*2cb0*/  DADD R12, R10, R26 ;  /* 0x000000000a0c7229 */ /* 0x000fe2000000001a */
[----:B------:R-:W-:Y:S01]  /*2cc0*/  FSEL R47, R25, R47, P0 ;  /* 0x0000002f192f7208 */ /* 0x000fe20000000000 */
[----:B------:R-:W-:Y:S01]  /*2cd0*/  DSETP.GT.AND P4, PT, R74, R42, PT ;  /* 0x0000002a4a00722a */ /* 0x000fe20003f84000 */
[----:B------:R-:W-:Y:S01]  /*2ce0*/  VIADD R25, R4, 0x5 ;  /* 0x0000000504197836 */ /* 0x000fe20000000000 */
[----:B------:R-:W-:Y:S01]  /*2cf0*/  FSEL R50, R66, R50, P5 ;  /* 0x0000003242327208 */ /* 0x000fe20002800000 */
[----:B------:R-:W-:Y:S01]  /*2d00*/  DADD R88, R10, R30 ;  /* 0x000000000a587229 */ /* 0x000fe2000000001e */
[----:B------:R-:W-:Y:S01]  /*2d10*/  FSEL R51, R67, R51, P5 ;  /* 0x0000003343337208 */ /* 0x000fe20002800000 */
[----:B-1----:R-:W-:Y:S01]  /*2d20*/  DADD R66, R32, R18 ;  /* 0x0000000020427229 */ /* 0x002fe20000000012 */
[----:B------:R-:W-:-:S02]  /*2d30*/  FSEL R52, R68, R52, P1 ;  /* 0x0000003444347208 */ /* 0x000fc40000800000 */
[----:B------:R-:W-:Y:S01]  /*2d40*/  FSEL R53, R69, R53, P1 ;  /* 0x0000003545357208 */ /* 0x000fe20000800000 */
[----:B------:R-:W-:Y:S01]  /*2d50*/  DADD R68, R34, R18 ;  /* 0x0000000022447229 */ /* 0x000fe20000000012 */
[----:B------:R-:W-:Y:S02]  /*2d60*/  FSEL R54, R8, R54, P6 ;  /* 0x0000003608367208 */ /* 0x000fe40003000000 */
[----:B------:R-:W-:Y:S02]  /*2d70*/  FSEL R55, R9, R55, P6 ;  /* 0x0000003709377208 */ /* 0x000fe40003000000 */
[----:B------:R-:W-:Y:S01]  /*2d80*/  FSEL R44, R16, R44, P2 ;  /* 0x0000002c102c7208 */ /* 0x000fe20001000000 */
[----:B------:R-:W-:Y:S01]  /*2d90*/  LDS.128 R8, [R5+0x600] ;  /* 0x0006000005087984 */ /* 0x000fe20000000c00 */
[----:B------:R-:W-:Y:S02]  /*2da0*/  FSEL R45, R17, R45, P2 ;  /* 0x0000002d112d7208 */ /* 0x000fe40001000000 */
[----:B------:R-:W-:Y:S01]  /*2db0*/  SEL R82, R71, R82, P3 ;  /* 0x0000005247527207 */ /* 0x000fe20001800000 */
[----:B------:R-:W0:Y:S01]  /*2dc0*/  LDS.128 R16, [R6+0x30] ;  /* 0x0000300006107984 */ /* 0x000e220000000c00 */
[----:B------:R-:W-:Y:S01]  /*2dd0*/  DSETP.GT.AND P3, PT, R72, R40, PT ;  /* 0x000000284800722a */ /* 0x000fe20003f64000 */
[----:B------:R-:W-:-:S02]  /*2de0*/  FSEL R42, R74, R42, P4 ;  /* 0x0000002a4a2a7208 */ /* 0x000fc40002000000 */
[----:B------:R-:W-:Y:S02]  /*2df0*/  FSEL R43, R75, R43, P4 ;  /* 0x0000002b4b2b7208 */ /* 0x000fe40002000000 */
[----:B------:R-:W-:Y:S01]  /*2e00*/  SEL R80, R25, R80, P4 ;  /* 0x0000005019507207 */ /* 0x000fe20002000000 */
[----:B------:R-:W-:Y:S01]  /*2e10*/  DSETP.GT.AND P4, PT, R12, R60, PT ;  /* 0x0000003c0c00722a */ /* 0x000fe20003f84000 */
[----:B------:R-:W-:Y:S01]  /*2e20*/  FSEL R40, R72, R40, P3 ;  /* 0x0000002848287208 */ /* 0x000fe20001800000 */
[--C-:B------:R-:W-:Y:S01]  /*2e30*/  DADD R74, R32, R14.reuse ;  /* 0x00000000204a7229 */ /* 0x100fe2000000000e */
[----:B------:R-:W-:Y:S01]  /*2e40*/  FSEL R41, R73, R41, P3 ;  /* 0x0000002949297208 */ /* 0x000fe20001800000 */
[----:B------:R-:W-:Y:S02]  /*2e50*/  DADD R72, R34, R14 ;  /* 0x0000000022487229 */ /* 0x000fe4000000000e */
[----:B------:R-:W-:Y:S02]  /*2e60*/  FSEL R60, R12, R60, P4 ;  /* 0x0000003c0c3c7208 */ /* 0x000fe40002000000 */
[----:B------:R-:W-:-:S02]  /*2e70*/  FSEL R61, R13, R61, P4 ;  /* 0x0000003d0d3d7208 */ /* 0x000fc40002000000 */
[----:B------:R-:W1:Y:S01]  /*2e80*/  LDS.128 R12, [R6+0xb0] ;  /* 0x0000b000060c7984 */ /* 0x000e620000000c00 */
[C---:B------:R-:W-:Y:S01]  /*2e90*/  SEL R77, R25.reuse, R77, P3 ;  /* 0x0000004d194d7207 */ /* 0x040fe20001800000 */
[----:B------:R-:W-:Y:S02]  /*2ea0*/  DSETP.GT.AND P3, PT, R88, R56, PT ;  /* 0x000000385800722a */ /* 0x000fe40003f64000 */
[--C-:B------:R-:W-:Y:S01]  /*2eb0*/  DADD R92, R32, R30.reuse ;  /* 0x00000000205c7229 */ /* 0x100fe2000000001e */
[----:B------:R-:W-:Y:S01]  /*2ec0*/  SEL R87, R25, R87, P5 ;  /* 0x0000005719577207 */ /* 0x000fe20002800000 */
[----:B------:R-:W-:Y:S02]  /*2ed0*/  DADD R30, R34, R30 ;  /* 0x00000000221e7229 */ /* 0x000fe4000000001e */
[----:B------:R-:W-:Y:S01]  /*2ee0*/  FSEL R56, R88, R56, P3 ;  /* 0x0000003858387208 */ /* 0x000fe20001800000 */
[--C-:B------:R-:W-:Y:S01]  /*2ef0*/  DADD R90, R32, R26.reuse ;  /* 0x00000000205a7229 */ /* 0x100fe2000000001a */
[----:B------:R-:W-:Y:S01]  /*2f00*/  FSEL R57, R89, R57, P3 ;  /* 0x0000003959397208 */ /* 0x000fe20001800000 */
[----:B------:R-:W-:Y:S01]  /*2f10*/  DADD R88, R34, R26 ;  /* 0x0000000022587229 */ /* 0x000fe2000000001a */
[----:B------:R-:W2:Y:S01]  /*2f20*/  LDS.128 R32, [R6+0x130] ;  /* 0x0001300006207984 */ /* 0x000ea20000000c00 */
[----:B------:R-:W-:Y:S01]  /*2f30*/  DSETP.GT.AND P5, PT, R66, R22, PT ;  /* 0x000000164200722a */ /* 0x000fe20003fa4000 */
[----:B------:R-:W-:Y:S01]  /*2f40*/  SEL R78, R25, R78, P6 ;  /* 0x0000004e194e7207 */ /* 0x000fe20003000000 */
[----:B------:R-:W-:Y:S01]  /*2f50*/  DSETP.GT.AND P6, PT, R74, R38, PT ;  /* 0x000000264a00722a */ /* 0x000fe20003fc4000 */
[----:B------:R-:W-:-:S03]  /*2f60*/  FSEL R46, R24, R46, P0 ;  /* 0x0000002e182e7208 */ /* 0x000fc60000000000 */
[----:B------:R-:W-:Y:S02]  /*2f70*/  FSEL R26, R66, R22, P5 ;  /* 0x00000016421a7208 */ /* 0x000fe40002800000 */
[----:B------:R-:W-:Y:S02]  /*2f80*/  FSEL R27, R67, R23, P5 ;  /* 0x00000017431b7208 */ /* 0x000fe40002800000 */
[----:B------:R-:W-:Y:S01]  /*2f90*/  SEL R86, R25, R86, P5 ;  /* 0x0000005619567207 */ /* 0x000fe20002800000 */
[----:B------:R-:W-:Y:S01]  /*2fa0*/  DSETP.GT.AND P5, PT, R30, R28, PT ;  /* 0x0000001c1e00722a */ /* 0x000fe20003fa4000 */
[----:B------:R-:W-:Y:S01]  /*2fb0*/  FSEL R38, R74, R38, P6 ;  /* 0x000000264a267208 */ /* 0x000fe20003000000 */
[----:B0-----:R-:W-:Y:S01]  /*2fc0*/  DADD R22, R8, R16 ;  /* 0x0000000008167229 */ /* 0x001fe20000000010 */
[----:B------:R-:W-:Y:S02]  /*2fd0*/  FSEL R39, R75, R39, P6 ;  /* 0x000000274b277208 */ /* 0x000fe40003000000 */
[----:B------:R-:W-:Y:S01]  /*2fe0*/  SEL R82, R25, R82, P6 ;  /* 0x0000005219527207 */ /* 0x000fe20003000000 */
[----:B------:R-:W-:Y:S01]  /*2ff0*/  DSETP.GT.AND P6, PT, R88, R46, PT ;  /* 0x0000002e5800722a */ /* 0x000fe20003fc4000 */
[----:B------:R-:W-:-:S02]  /*3000*/  FSEL R66, R30, R28, P5 ;  /* 0x0000001c1e427208 */ /* 0x000fc40002800000 */
[----:B------:R-:W-:Y:S02]  /*3010*/  FSEL R67, R31, R29, P5 ;  /* 0x0000001d1f437208 */ /* 0x000fe40002800000 */
[C---:B------:R-:W-:Y:S01]  /*3020*/  SEL R81, R25.reuse, R81, P2 ;  /* 0x0000005119517207 */ /* 0x040fe20001000000 */
        /* <DEDUP_REMOVED lines=10> */
[----:B------:R-:W-:Y:S01]  /*30d0*/  SEL R76, R25, R76, P2 ;  /* 0x0000004c194c7207 */ /* 0x000fe20001000000 */
[----:B------:R-:W-:Y:S01]  /*30e0*/  DSETP.GT.AND P2, PT, R22, R40, PT ;  /* 0x000000281600722a */ /* 0x000fe20003f44000 */
[----:B------:R-:W-:Y:S02]  /*30f0*/  FSEL R64, R72, R64, P4 ;  /* 0x0000004048407208 */ /* 0x000fe40002000000 */
[----:B------:R-:W-:Y:S01]  /*3100*/  FSEL R65, R73, R65, P4 ;  /* 0x0000004149417208 */ /* 0x000fe20002000000 */
[----:B-1----:R-:W-:Y:S01]  /*3110*/  DADD R72, R8, R12 ;  /* 0x0000000008487229 */ /* 0x002fe2000000000c */
[C---:B------:R-:W-:Y:S02]  /*3120*/  SEL R0, R25.reuse, R20, P1 ;  /* 0x0000001419007207 */ /* 0x040fe40000800000 */
[----:B------:R-:W-:-:S02]  /*3130*/  SEL R70, R25, R70, P3 ;  /* 0x0000004619467207 */ /* 0x000fc40001800000 */
[C---:B------:R-:W-:Y:S02]  /*3140*/  SEL R48, R25.reuse, R48, P4 ;  /* 0x0000003019307207 */ /* 0x040fe40002000000 */
[----:B------:R-:W-:Y:S02]  /*3150*/  SEL R49, R25, R49, P5 ;  /* 0x0000003119317207 */ /* 0x000fe40002800000 */
[----:B------:R-:W-:Y:S02]  /*3160*/  @!P6 SEL R25, R71, R21, P0 ;  /* 0x000000154719e207 */ /* 0x000fe40000000000 */
[----:B------:R-:W-:Y:S02]  /*3170*/  FSEL R40, R22, R40, P2 ;  /* 0x0000002816287208 */ /* 0x000fe40001000000 */
[----:B------:R-:W-:Y:S02]  /*3180*/  FSEL R41, R23, R41, P2 ;  /* 0x0000002917297208 */ /* 0x000fe40001000000 */
[----:B------:R-:W1:Y:S01]  /*3190*/  LDS.128 R20, [R5+0x610] ;  /* 0x0006100005147984 */ /* 0x000e620000000c00 */
[----:B------:R-:W-:-:S02]  /*31a0*/  FSEL R36, R90, R36, P1 ;  /* 0x000000245a247208 */ /* 0x000fc40000800000 */
[----:B------:R-:W-:Y:S01]  /*31b0*/  FSEL R37, R91, R37, P1 ;  /* 0x000000255b257208 */ /* 0x000fe20000800000 */
[----:B------:R-:W-:Y:S01]  /*31c0*/  DSETP.GT.AND P1, PT, R72, R42, PT ;  /* 0x0000002a4800722a */ /* 0x000fe20003f24000 */
[----:B------:R-:W-:Y:S02]  /*31d0*/  FSEL R58, R68, R58, P3 ;  /* 0x0000003a443a7208 */ /* 0x000fe40001800000 */
[----:B------:R-:W-:Y:S01]  /*31e0*/  FSEL R59, R69, R59, P3 ;  /* 0x0000003b453b7208 */ /* 0x000fe20001800000 */
[----:B------:R-:W-:Y:S02]  /*31f0*/  DADD R68, R16, R10 ;  /* 0x0000000010447229 */ /* 0x000fe4000000000a */
[----:B------:R-:W-:Y:S02]  /*3200*/  FSEL R42, R72, R42, P1 ;  /* 0x0000002a482a7208 */ /* 0x000fe40000800000 */
[----:B------:R-:W-:Y:S01]  /*3210*/  FSEL R43, R73, R43, P1 ;  /* 0x0000002b492b7208 */ /* 0x000fe20000800000 */
[----:B--2---:R-:W-:-:S03]  /*3220*/  DADD R72, R8, R32 ;  /* 0x0000000008487229 */ /* 0x004fc60000000020 */
[----:B------:R-:W-:-:S05]  /*3230*/  DSETP.GT.AND P0, PT, R68, R44, PT ;  /* 0x0000002c4400722a */ /* 0x000fca0003f04000 */
[----:B------:R-:W-:Y:S01]  /*3240*/  DSETP.GT.AND P5, PT, R72, R50, PT ;  /* 0x000000324800722a */ /* 0x000fe20003fa4000 */
[----:B------:R-:W-:Y:S01]  /*3250*/  FSEL R44, R68, R44, P0 ;  /* 0x0000002c442c7208 */ /* 0x000fe20000000000 */
[----:B------:R-:W-:Y:S01]  /*3260*/  DADD R74, R32, R10 ;  /* 0x00000000204a7229 */ /* 0x000fe2000000000a */
[----:B------:R-:W-:Y:S01]  /*3270*/  FSEL R45, R69, R45, P0 ;  /* 0x0000002d452d7208 */ /* 0x000fe20000000000 */
[----:B0-----:R-:W-:Y:S02]  /*3280*/  DADD R68, R8, R28 ;  /* 0x0000000008447229 */ /* 0x001fe4000000001c */
[----:B------:R-:W-:Y:S02]  /*3290*/  FSEL R50, R72, R50, P5 ;  /* 0x0000003248327208 */ /* 0x000fe40002800000 */
[----:B------:R-:W-:Y:S01]  /*32a0*/  FSEL R51, R73, R51, P5 ;  /* 0x0000003349337208 */ /* 0x000fe20002800000 */
[----:B------:R-:W-:Y:S01]  /*32b0*/  DADD R72, R28, R10 ;  /* 0x000000001c487229 */ /* 0x000fe2000000000a */
[----:B------:R-:W-:Y:S01]  /*32c0*/  VIADD R71, R4, 0x6 ;  /* 0x0000000604477836 */ /* 0x000fe20000000000 */
[----:B------:R-:W-:-:S02]  /*32d0*/  DSETP.GT.AND P4, PT, R74, R56, PT ;  /* 0x000000384a00722a */ /* 0x000fc40003f84000 */
[----:B------:R-:W-:Y:S02]  /*32e0*/  DSETP.GT.AND P3, PT, R68, R54, PT ;  /* 0x000000364400722a */ /* 0x000fe40003f64000 */
[----:B------:R-:W-:Y:S02]  /*32f0*/  SEL R77, R71, R77, P2 ;  /* 0x0000004d474d7207 */ /* 0x000fe40001000000 */
[----:B------:R-:W-:Y:S01]  /*3300*/  DSETP.GT.AND P2, PT, R72, R60, PT ;  /* 0x0000003c4800722a */ /* 0x000fe20003f44000 */
[----:B------:R-:W-:Y:S02]  /*3310*/  FSEL R46, R88, R46, P6 ;  /* 0x0000002e582e7208 */ /* 0x000fe40003000000 */
[----:B------:R-:W-:Y:S01]  /*3320*/  FSEL R47, R89, R47, P6 ;  /* 0x0000002f592f7208 */ /* 0x000fe20003000000 */
[----:B------:R-:W-:Y:S01]  /*3330*/  DADD R88, R12, R10 ;  /* 0x000000000c587229 */ /* 0x000fe2000000000a */
[----:B------:R-:W-:Y:S01]  /*3340*/  FSEL R56, R74, R56, P4 ;  /* 0x000000384a387208 */ /* 0x000fe20002000000 */
[----:B------:R-:W0:Y:S01]  /*3350*/  LDS.128 R8, [R5+0x700] ;  /* 0x0007000005087984 */ /* 0x000e220000000c00 */
[----:B------:R-:W-:Y:S01]  /*3360*/  FSEL R57, R75, R57, P4 ;  /* 0x000000394b397208 */ /* 0x000fe20002000000 */
[----:B-1----:R-:W-:Y:S01]  /*3370*/  DADD R74, R20, R12 ;  /* 0x00000000144a7229 */ /* 0x002fe2000000000c */
[----:B------:R-:W-:-:S02]  /*3380*/  FSEL R54, R68, R54, P3 ;  /* 0x0000003644367208 */ /* 0x000fc40001800000 */
[----:B------:R-:W-:Y:S01]  /*3390*/  FSEL R55, R69, R55, P3 ;  /* 0x0000003745377208 */ /* 0x000fe20001800000 */
[C---:B------:R-:W-:Y:S01]  /*33a0*/  DADD R68, R20.reuse, R16 ;  /* 0x0000000014447229 */ /* 0x040fe20000000010 */
[----:B------:R-:W-:Y:S02]  /*33b0*/  FSEL R60, R72, R60, P2 ;  /* 0x0000003c483c7208 */ /* 0x000fe40001000000 */
[----:B------:R-:W-:Y:S01]  /*33c0*/  FSEL R61, R73, R61, P2 ;  /* 0x0000003d493d7208 */ /* 0x000fe20001000000 */
[C---:B------:R-:W-:Y:S02]  /*33d0*/  DADD R72, R20.reuse, R32 ;  /* 0x0000000014487229 */ /* 0x040fe40000000020 */
[----:B------:R-:W-:Y:S01]  /*33e0*/  DADD R20, R20, R28 ;  /* 0x0000000014147229 */ /* 0x000fe2000000001c */
[----:B------:R-:W-:Y:S01]  /*33f0*/  SEL R87, R71, R87, P5 ;  /* 0x0000005747577207 */ /* 0x000fe20002800000 */
[----:B------:R-:W-:-:S06]  /*3400*/  DADD R16, R16, R22 ;  /* 0x0000000010107229 */ /* 0x000fcc0000000016 */
[----:B------:R-:W-:Y:S02]  /*3410*/  DSETP.GT.AND P5, PT, R20, R36, PT ;  /* 0x000000241400722a */ /* 0x000fe40003fa4000 */
[--C-:B------:R-:W-:Y:S02]  /*3420*/  DADD R12, R12, R22.reuse ;  /* 0x000000000c0c7229 */ /* 0x100fe40000000016 */
[--C-:B------:R-:W-:Y:S02]  /*3430*/  DADD R32, R32, R22.reuse ;  /* 0x0000000020207229 */ /* 0x100fe40000000016 */
[----:B------:R-:W-:Y:S01]  /*3440*/  DADD R28, R28, R22 ;  /* 0x000000001c1c7229 */ /* 0x000fe20000000016 */
[----:B------:R-:W-:Y:S02]  /*3450*/  FSEL R36, R20, R36, P5 ;  /* 0x0000002414247208 */ /* 0x000fe40002800000 */
[----:B------:R-:W-:Y:S02]  /*3460*/  FSEL R37, R21, R37, P5 ;  /* 0x0000002515257208 */ /* 0x000fe40002800000 */
[----:B------:R-:W1:Y:S01]  /*3470*/  LDS.128 R20, [R5+0x710] ;  /* 0x0007100005147984 */ /* 0x000e620000000c00 */
[----:B------:R-:W-:Y:S01]  /*3480*/  DSETP.GT.AND P6, PT, R88, R52, PT ;  /* 0x000000345800722a */ /* 0x000fe20003fc4000 */
[C---:B------:R-:W-:Y:S01]  /*3490*/  SEL R81, R71.reuse, R81, P0 ;  /* 0x0000005147517207 */ /* 0x040fe20000000000 */
[----:B------:R-:W-:Y:S01]  /*34a0*/  DSETP.GT.AND P0, PT, R68, R26, PT ;  /* 0x0000001a4400722a */ /* 0x000fe20003f04000 */
[C---:B------:R-:W-:Y:S01]  /*34b0*/  SEL R80, R71.reuse, R80, P1 ;  /* 0x0000005047507207 */ /* 0x040fe20000800000 */
[----:B------:R-:W-:Y:S01]  /*34c0*/  DSETP.GT.AND P1, PT, R74, R38, PT ;  /* 0x000000264a00722a */ /* 0x000fe20003f24000 */
[----:B------:R-:W-:-:S02]  /*34d0*/  SEL R84, R71, R84, P4 ;  /* 0x0000005447547207 */ /* 0x000fc40002000000 */
[----:B------:R-:W-:Y:S02]  /*34e0*/  FSEL R52, R88, R52, P6 ;  /* 0x0000003458347208 */ /* 0x000fe40003000000 */
[----:B------:R-:W-:Y:S02]  /*34f0*/  FSEL R53, R89, R53, P6 ;  /* 0x0000003559357208 */ /* 0x000fe40003000000 */
[----:B------:R-:W-:Y:S01]  /*3500*/  SEL R83, R71, R83, P6 ;  /* 0x0000005347537207 */ /* 0x000fe20003000000 */
[----:B------:R-:W-:Y:S02]  /*3510*/  DSETP.GT.AND P6, PT, R72, R62, PT ;  /* 0x0000003e4800722a */ /* 0x000fe40003fc4000 */
[----:B------:R-:W-:Y:S01]  /*3520*/  DSETP.GT.AND P4, PT, R16, R58, PT ;  /* 0x0000003a1000722a */ /* 0x000fe20003f84000 */
[----:B------:R-:W-:Y:S02]  /*3530*/  FSEL R26, R68, R26, P0 ;  /* 0x0000001a441a7208 */ /* 0x000fe40000000000 */
[----:B------:R-:W-:Y:S01]  /*3540*/  FSEL R27, R69, R27, P0 ;  /* 0x0000001b451b7208 */ /* 0x000fe20000000000 */
[----:B0-----:R-:W-:Y:S01]  /*3550*/  DADD R68, R8, R18 ;  /* 0x0000000008447229 */ /* 0x001fe20000000012 */
[----:B------:R-:W-:-:S02]  /*3560*/  FSEL R38, R74, R38, P1 ;  /* 0x000000264a267208 */ /* 0x000fc40000800000 */
[----:B------:R-:W-:Y:S01]  /*3570*/  FSEL R39, R75, R39, P1 ;  /* 0x000000274b277208 */ /* 0x000fe20000800000 */
[C---:B------:R-:W-:Y:S01]  /*3580*/  DADD R74, R8.reuse, R14 ;  /* 0x00000000084a7229 */ /* 0x040fe2000000000e */
[----:B------:R-:W-:Y:S02]  /*3590*/  FSEL R62, R72, R62, P6 ;  /* 0x0000003e483e7208 */ /* 0x000fe40003000000 */
[----:B------:R-:W-:Y:S01]  /*35a0*/  FSEL R63, R73, R63, P6 ;  /* 0x0000003f493f7208 */ /* 0x000fe20003000000 */
[C---:B------:R-:W-:Y:S01]  /*35b0*/  DADD R72, R8.reuse, R34 ;  /* 0x0000000008487229 */ /* 0x040fe20000000022 */
        /* <DEDUP_REMOVED lines=24> */
[C---:B------:R-:W-:Y:S01]  /*3740*/  DADD R88, R10.reuse, R14 ;  /* 0x000000000a587229 */ /* 0x040fe2000000000e */
[----:B------:R-:W-:Y:S01]  /*3750*/  FSEL R33, R33, R67, P2 ;  /* 0x0000004321217208 */ /* 0x000fe20001000000 */
[----:B------:R-:W-:Y:S01]  /*3760*/  DADD R90, R10, R34 ;  /* 0x000000000a5a7229 */ /* 0x000fe20000000022 */
[----:B------:R-:W-:Y:S01]  /*3770*/  FSEL R40, R68, R40, P1 ;  /* 0x0000002844287208 */ /* 0x000fe20000800000 */
[--C-:B-1----:R-:W-:Y:S01]  /*3780*/  DADD R66, R20, R18.reuse ;  /* 0x0000000014427229 */ /* 0x102fe20000000012 */
[----:B------:R-:W-:Y:S01]  /*3790*/  FSEL R41, R69, R41, P1 ;  /* 0x0000002945297208 */ /* 0x000fe20000800000 */
[----:B------:R-:W-:Y:S01]  /*37a0*/  DADD R68, R22, R18 ;  /* 0x0000000016447229 */ /* 0x000fe20000000012 */
[----:B------:R-:W-:-:S02]  /*37b0*/  FSEL R54, R8, R54, P4 ;  /* 0x0000003608367208 */ /* 0x000fc40002000000 */
[----:B------:R-:W-:Y:S02]  /*37c0*/  FSEL R55, R9, R55, P4 ;  /* 0x0000003709377208 */ /* 0x000fe40002000000 */
[----:B------:R-:W-:Y:S01]  /*37d0*/  FSEL R44, R16, R44, P3 ;  /* 0x0000002c102c7208 */ /* 0x000fe20001800000 */
[----:B------:R-:W-:Y:S01]  /*37e0*/  LDS.128 R8, [R5+0x800] ;  /* 0x0008000005087984 */ /* 0x000fe20000000c00 */
[----:B------:R-:W-:Y:S02]  /*37f0*/  FSEL R45, R17, R45, P3 ;  /* 0x0000002d112d7208 */ /* 0x000fe40001800000 */
[----:B------:R-:W-:Y:S01]  /*3800*/  SEL R0, R71, R0, P5 ;  /* 0x0000000047007207 */ /* 0x000fe20002800000 */
[----:B------:R-:W0:Y:S01]  /*3810*/  LDS.128 R16, [R6+0x40] ;  /* 0x0000400006107984 */ /* 0x000e220000000c00 */
[----:B------:R-:W-:Y:S01]  /*3820*/  DSETP.GT.AND P5, PT, R72, R50, PT ;  /* 0x000000324800722a */ /* 0x000fe20003fa4000 */
[----:B------:R-:W-:Y:S02]  /*3830*/  FSEL R42, R74, R42, P6 ;  /* 0x0000002a4a2a7208 */ /* 0x000fe40003000000 */
[----:B------:R-:W-:-:S02]  /*3840*/  FSEL R43, R75, R43, P6 ;  /* 0x0000002b4b2b7208 */ /* 0x000fc40003000000 */
[----:B------:R-:W-:Y:S01]  /*3850*/  SEL R80, R29, R80, P6 ;  /* 0x000000501d507207 */ /* 0x000fe20003000000 */
[----:B------:R-:W-:Y:S01]  /*3860*/  DSETP.GT.AND P6, PT, R12, R60, PT ;  /* 0x0000003c0c00722a */ /* 0x000fe20003fc4000 */
[----:B------:R-:W-:Y:S01]  /*3870*/  FSEL R50, R72, R50, P5 ;  /* 0x0000003248327208 */ /* 0x000fe20002800000 */
[--C-:B------:R-:W-:Y:S01]  /*3880*/  DADD R74, R20, R14.reuse ;  /* 0x00000000144a7229 */ /* 0x100fe2000000000e */
[----:B------:R-:W-:Y:S01]  /*3890*/  FSEL R51, R73, R51, P5 ;  /* 0x0000003349337208 */ /* 0x000fe20002800000 */
[----:B------:R-:W-:Y:S02]  /*38a0*/  DADD R72, R22, R14 ;  /* 0x0000000016487229 */ /* 0x000fe4000000000e */
[----:B------:R-:W-:Y:S02]  /*38b0*/  FSEL R60, R12, R60, P6 ;  /* 0x0000003c0c3c7208 */ /* 0x000fe40003000000 */
[----:B------:R-:W-:Y:S02]  /*38c0*/  FSEL R61, R13, R61, P6 ;  /* 0x0000003d0d3d7208 */ /* 0x000fe40003000000 */
[----:B------:R-:W1:Y:S01]  /*38d0*/  LDS.128 R12, [R6+0xc0] ;  /* 0x0000c000060c7984 */ /* 0x000e620000000c00 */
[----:B------:R-:W-:Y:S01]  /*38e0*/  SEL R49, R71, R49, P2 ;  /* 0x0000003147317207 */ /* 0x000fe20001000000 */
[----:B------:R-:W-:Y:S01]  /*38f0*/  DSETP.GT.AND P2, PT, R88, R52, PT ;  /* 0x000000345800722a */ /* 0x000fe20003f44000 */
[----:B------:R-:W-:Y:S01]  /*3900*/  SEL R77, R29, R77, P1 ;  /* 0x0000004d1d4d7207 */ /* 0x000fe20000800000 */
[----:B------:R-:W-:-:S02]  /*3910*/  DSETP.GT.AND P1, PT, R90, R56, PT ;  /* 0x000000385a00722a */ /* 0x000fc40003f24000 */
[--C-:B------:R-:W-:Y:S02]  /*3920*/  DADD R92, R20, R34.reuse ;  /* 0x00000000145c7229 */ /* 0x100fe40000000022 */
[----:B------:R-:W-:Y:S01]  /*3930*/  FSEL R52, R88, R52, P2 ;  /* 0x0000003458347208 */ /* 0x000fe20001000000 */
[C---:B------:R-:W-:Y:S01]  /*3940*/  DADD R34, R22.reuse, R34 ;  /* 0x0000000016227229 */ /* 0x040fe20000000022 */
[----:B------:R-:W-:Y:S01]  /*3950*/  FSEL R53, R89, R53, P2 ;  /* 0x0000003559357208 */ /* 0x000fe20001000000 */
[--C-:B------:R-:W-:Y:S01]  /*3960*/  DADD R88, R22, R30.reuse ;  /* 0x0000000016587229 */ /* 0x100fe2000000001e */
[----:B------:R-:W-:Y:S02]  /*3970*/  FSEL R56, R90, R56, P1 ;  /* 0x000000385a387208 */ /* 0x000fe40000800000 */
[----:B------:R-:W-:Y:S01]  /*3980*/  FSEL R57, R91, R57, P1 ;  /* 0x000000395b397208 */ /* 0x000fe20000800000 */
[----:B------:R-:W-:Y:S01]  /*3990*/  DADD R90, R20, R30 ;  /* 0x00000000145a7229 */ /* 0x000fe2000000001e */
[C---:B------:R-:W-:Y:S01]  /*39a0*/  SEL R87, R29.reuse, R87, P5 ;  /* 0x000000571d577207 */ /* 0x040fe20002800000 */
        /* <DEDUP_REMOVED lines=48> */
[----:B--2---:R-:W-:Y:S01]  /*3cb0*/  DADD R72, R8, R20 ;  /* 0x0000000008487229 */ /* 0x004fe20000000014 */
[----:B------:R-:W-:-:S02]  /*3cc0*/  FSEL R36, R90, R36, P2 ;  /* 0x000000245a247208 */ /* 0x000fc40001000000 */
[----:B------:R-:W-:Y:S01]  /*3cd0*/  FSEL R37, R91, R37, P2 ;  /* 0x000000255b257208 */ /* 0x000fe20001000000 */
[----:B------:R-:W-:-:S04]  /*3ce0*/  DSETP.GT.AND P6, PT, R68, R44, PT ;  /* 0x0000002c4400722a */ /* 0x000fc80003fc4000 */
[----:B------:R-:W-:Y:S02]  /*3cf0*/  DSETP.GT.AND P2, PT, R72, R50, PT ;  /* 0x000000324800722a */ /* 0x000fe40003f44000 */
[----:B------:R-:W-:Y:S01]  /*3d00*/  FSEL R44, R68, R44, P6 ;  /* 0x0000002c442c7208 */ /* 0x000fe20003000000 */
[----:B------:R-:W-:Y:S01]  /*3d10*/  DADD R74, R20, R10 ;  /* 0x00000000144a7229 */ /* 0x000fe2000000000a */
[----:B------:R-:W-:Y:S01]  /*3d20*/  FSEL R45, R69, R45, P6 ;  /* 0x0000002d452d7208 */ /* 0x000fe20003000000 */
[----:B0-----:R-:W-:Y:S01]  /*3d30*/  DADD R68, R8, R32 ;  /* 0x0000000008447229 */ /* 0x001fe20000000020 */
        /* <DEDUP_REMOVED lines=8> */
[----:B------:R-:W-:Y:S01]  /*3dc0*/  FSEL R56, R74, R56, P0 ;  /* 0x000000384a387208 */ /* 0x000fe20000000000 */
[----:B------:R-:W-:Y:S01]  /*3dd0*/  DADD R88, R12, R10 ;  /* 0x000000000c587229 */ /* 0x000fe2000000000a */
[----:B------:R-:W-:Y:S01]  /*3de0*/  FSEL R57, R75, R57, P0 ;  /* 0x000000394b397208 */ /* 0x000fe20000000000 */
[C---:B-1----:R-:W-:Y:S01]  /*3df0*/  DADD R74, R24.reuse, R12 ;  /* 0x00000000184a7229 */ /* 0x042fe2000000000c */
[----:B------:R-:W-:Y:S01]  /*3e00*/  FSEL R54, R68, R54, P5 ;  /* 0x0000003644367208 */ /* 0x000fe20002800000 */
[----:B------:R-:W0:Y:S01]  /*3e10*/  LDS.128 R8, [R5+0x900] ;  /* 0x0009000005087984 */ /* 0x000e220000000c00 */
[----:B------:R-:W-:Y:S01]  /*3e20*/  FSEL R55, R69, R55, P5 ;  /* 0x0000003745377208 */ /* 0x000fe20002800000 */
[----:B------:R-:W-:Y:S01]  /*3e30*/  DADD R68, R24, R16 ;  /* 0x0000000018447229 */ /* 0x000fe20000000010 */
[----:B------:R-:W-:-:S02]  /*3e40*/  FSEL R60, R72, R60, P3 ;  /* 0x0000003c483c7208 */ /* 0x000fc40001800000 */
        /* <DEDUP_REMOVED lines=154> */
[----:B------:R-:W-:Y:S01]  /*47f0*/  FSEL R46, R88, R46, P0 ;  /* 0x0000002e582e7208 */ /* 0x000fe20000000000 */
[----:B------:R-:W-:Y:S01]  /*4800*/  DSETP.GT.AND P4, PT, R68, R54, PT ;  /* 0x000000364400722a */ /* 0x000fe20003f84000 */
[----:B------:R-:W-:Y:S01]  /*4810*/  FSEL R47, R89, R47, P0 ;  /* 0x0000002f592f7208 */ /* 0x000fe20000000000 */
[----:B------:R-:W-:Y:S01]  /*4820*/  DSETP.GT.AND P0, PT, R74, R56, PT ;  /* 0x000000384a00722a */ /* 0x000fe20003f04000 */
[----:B------:R-:W-:-:S02]  /*4830*/  SEL R77, R71, R77, P5 ;  /* 0x0000004d474d7207 */ /* 0x000fc40002800000 */
[----:B------:R-:W-:Y:S01]  /*4840*/  DSETP.GT.AND P5, PT, R72, R60, PT ;  /* 0x0000003c4800722a */ /* 0x000fe20003fa4000 */
[----:B------:R-:W-:Y:S01]  /*4850*/  FSEL R54, R68, R54, P4 ;  /* 0x0000003644367208 */ /* 0x000fe20002000000 */
[----:B------:R-:W-:Y:S01]  /*4860*/  DADD R88, R12, R10 ;  /* 0x000000000c587229 */ /* 0x000fe2000000000a */
[----:B------:R-:W-:Y:S01]  /*4870*/  FSEL R56, R74, R56, P0 ;  /* 0x000000384a387208 */ /* 0x000fe20000000000 */
[----:B------:R-:W0:Y:S01]  /*4880*/  LDS.128 R8, [R5+0xb00] ;  /* 0x000b000005087984 */ /* 0x000e220000000c00 */
[----:B------:R-:W-:Y:S01]  /*4890*/  FSEL R57, R75, R57, P0 ;  /* 0x000000394b397208 */ /* 0x000fe20000000000 */
[C---:B-1----:R-:W-:Y:S01]  /*48a0*/  DADD R74, R28.reuse, R12 ;  /* 0x000000001c4a7229 */ /* 0x042fe2000000000c */
[----:B------:R-:W-:Y:S01]  /*48b0*/  FSEL R55, R69, R55, P4 ;  /* 0x0000003745377208 */ /* 0x000fe20002000000 */
[C---:B------:R-:W-:Y:S01]  /*48c0*/  DADD R68, R28.reuse, R16 ;  /* 0x000000001c447229 */ /* 0x040fe20000000010 */
[----:B------:R-:W-:Y:S02]  /*48d0*/  FSEL R60, R72, R60, P5 ;  /* 0x0000003c483c7208 */ /* 0x000fe40002800000 */
[----:B------:R-:W-:Y:S01]  /*48e0*/  FSEL R61, R73, R61, P5 ;  /* 0x0000003d493d7208 */ /* 0x000fe20002800000 */
[----:B------:R-:W-:-:S02]  /*48f0*/  DADD R72, R28, R24 ;  /* 0x000000001c487229 */ /* 0x000fc40000000018 */
        /* <DEDUP_REMOVED lines=50> */
[----:B------:R-:W-:Y:S01]  /*4c20*/  FSEL R64, R12, R64, P4 ;  /* 0x000000400c407208 */ /* 0x000fe20002000000 */
[C---:B------:R-:W-:Y:S01]  /*4c30*/  DADD R88, R10.reuse, R26 ;  /* 0x000000000a587229 */ /* 0x040fe2000000001a */
[----:B------:R-:W-:Y:S01]  /*4c40*/  FSEL R65, R13, R65, P4 ;  /* 0x000000410d417208 */ /* 0x000fe20002000000 */
[C---:B------:R-:W-:Y:S01]  /*4c50*/  DADD R12, R10.reuse, R18 ;  /* 0x000000000a0c7229 */ /* 0x040fe20000000012 */
[----:B------:R-:W-:Y:S02]  /*4c60*/  FSEL R66, R20, R46, P6 ;  /* 0x0000002e14427208 */ /* 0x000fe40003000000 */
[----:B------:R-:W-:Y:S01]  /*4c70*/  FSEL R67, R21, R47, P6 ;  /* 0x0000002f15437208 */ /* 0x000fe20003000000 */
[----:B------:R-:W-:Y:S01]  /*4c80*/  DADD R20, R10, R22 ;  /* 0x000000000a147229 */ /* 0x000fe20000000016 */
[----:B------:R-:W-:-:S02]  /*4c90*/  FSEL R40, R68, R40, P3 ;  /* 0x0000002844287208 */ /* 0x000fc40001800000 */
[----:B------:R-:W-:Y:S01]  /*4ca0*/  FSEL R41, R69, R41, P3 ;  /* 0x0000002945297208 */ /* 0x000fe20001800000 */
[--C-:B-1----:R-:W-:Y:S01]  /*4cb0*/  DADD R68, R28, R18.reuse ;  /* 0x000000001c447229 */ /* 0x102fe20000000012 */
[----:B------:R-:W-:Y:S02]  /*4cc0*/  FSEL R50, R72, R50, P2 ;  /* 0x0000003248327208 */ /* 0x000fe40001000000 */
[----:B------:R-:W-:Y:S01]  /*4cd0*/  FSEL R51, R73, R51, P2 ;  /* 0x0000003349337208 */ /* 0x000fe20001000000 */
[----:B------:R-:W-:Y:S01]  /*4ce0*/  DADD R72, R30, R18 ;  /* 0x000000001e487229 */ /* 0x000fe20000000012 */
[----:B------:R-:W-:Y:S02]  /*4cf0*/  FSEL R54, R8, R54, P0 ;  /* 0x0000003608367208 */ /* 0x000fe40000000000 */
[----:B------:R-:W-:Y:S02]  /*4d00*/  FSEL R55, R9, R55, P0 ;  /* 0x0000003709377208 */ /* 0x000fe40000000000 */
[----:B------:R-:W-:Y:S01]  /*4d10*/  FSEL R52, R16, R52, P5 ;  /* 0x0000003410347208 */ /* 0x000fe20002800000 */
[----:B------:R-:W-:Y:S01]  /*4d20*/  LDS.128 R8, [R5+0xc00] ;  /* 0x000c000005087984 */ /* 0x000fe20000000c00 */
[----:B------:R-:W-:-:S03]  /*4d30*/  FSEL R53, R17, R53, P5 ;  /* 0x0000003511357208 */ /* 0x000fc60002800000 */
[----:B------:R-:W0:Y:S01]  /*4d40*/  LDS.128 R16, [R6+0x60] ;  /* 0x0000600006107984 */ /* 0x000e220000000c00 */
[----:B------:R-:W-:Y:S01]  /*4d50*/  SEL R76, R71, R76, P1 ;  /* 0x0000004c474c7207 */ /* 0x000fe20000800000 */
[----:B------:R-:W-:Y:S01]  /*4d60*/  DSETP.GT.AND P1, PT, R74, R42, PT ;  /* 0x0000002a4a00722a */ /* 0x000fe20003f24000 */
[----:B------:R-:W-:-:S05]  /*4d70*/  VIADD R47, R4, 0xb ;  /* 0x0000000b042f7836 */ /* 0x000fca0000000000 */
[----:B------:R-:W-:Y:S02]  /*4d80*/  FSEL R42, R74, R42, P1 ;  /* 0x0000002a4a2a7208 */ /* 0x000fe40000800000 */
[----:B------:R-:W-:Y:S02]  /*4d90*/  FSEL R43, R75, R43, P1 ;  /* 0x0000002b4b2b7208 */ /* 0x000fe40000800000 */
[C---:B------:R-:W-:Y:S01]  /*4da0*/  SEL R80, R47.reuse, R80, P1 ;  /* 0x000000502f507207 */ /* 0x040fe20000800000 */
[----:B------:R-:W-:Y:S01]  /*4db0*/  DSETP.GT.AND P1, PT, R20, R60, PT ;  /* 0x0000003c1400722a */ /* 0x000fe20003f24000 */
[----:B------:R-:W-:Y:S01]  /*4dc0*/  SEL R77, R47, R77, P3 ;  /* 0x0000004d2f4d7207 */ /* 0x000fe20001800000 */
[----:B------:R-:W-:Y:S01]  /*4dd0*/  DSETP.GT.AND P3, PT, R88, R56, PT ;  /* 0x000000385800722a */ /* 0x000fe20003f64000 */
[----:B------:R-:W-:Y:S01]  /*4de0*/  SEL R48, R71, R48, P4 ;  /* 0x0000003047307207 */ /* 0x000fe20002000000 */
[----:B------:R-:W-:Y:S02]  /*4df0*/  DSETP.GT.AND P4, PT, R12, R44, PT ;  /* 0x0000002c0c00722a */ /* 0x000fe40003f84000 */
[----:B------:R-:W-:-:S02]  /*4e00*/  FSEL R60, R20, R60, P1 ;  /* 0x0000003c143c7208 */ /* 0x000fc40000800000 */
[----:B------:R-:W-:Y:S01]  /*4e10*/  FSEL R61, R21, R61, P1 ;  /* 0x0000003d153d7208 */ /* 0x000fe20000800000 */
[--C-:B------:R-:W-:Y:S01]  /*4e20*/  DADD R20, R28, R26.reuse ;  /* 0x000000001c147229 */ /* 0x100fe2000000001a */
[----:B------:R-:W-:Y:S01]  /*4e30*/  SEL R87, R47, R87, P2 ;  /* 0x000000572f577207 */ /* 0x000fe20001000000 */
[----:B------:R-:W-:Y:S02]  /*4e40*/  DADD R26, R30, R26 ;  /* 0x000000001e1a7229 */ /* 0x000fe4000000001a */
[----:B------:R-:W-:Y:S01]  /*4e50*/  DSETP.GT.AND P2, PT, R68, R34, PT ;  /* 0x000000224400722a */ /* 0x000fe20003f44000 */
[----:B------:R-:W-:Y:S01]  /*4e60*/  FSEL R56, R88, R56, P3 ;  /* 0x0000003858387208 */ /* 0x000fe20001800000 */
[--C-:B------:R-:W-:Y:S01]  /*4e70*/  DADD R74, R30, R14.reuse ;  /* 0x000000001e4a7229 */ /* 0x100fe2000000000e */
[----:B------:R-:W-:Y:S01]  /*4e80*/  FSEL R57, R89, R57, P3 ;  /* 0x0000003959397208 */ /* 0x000fe20001800000 */
[C---:B------:R-:W-:Y:S01]  /*4e90*/  DADD R88, R28.reuse, R14 ;  /* 0x000000001c587229 */ /* 0x040fe2000000000e */
[----:B------:R-:W-:Y:S01]  /*4ea0*/  FSEL R44, R12, R44, P4 ;  /* 0x0000002c0c2c7208 */ /* 0x000fe20002000000 */
[----:B------:R-:W-:Y:S01]  /*4eb0*/  DADD R28, R28, R22 ;  /* 0x000000001c1c7229 */ /* 0x000fe20000000016 */
[----:B------:R-:W-:-:S02]  /*4ec0*/  FSEL R45, R13, R45, P4 ;  /* 0x0000002d0d2d7208 */ /* 0x000fc40002000000 */
[----:B------:R-:W1:Y:S01]  /*4ed0*/  LDS.128 R12, [R6+0xe0] ;  /* 0x0000e000060c7984 */ /* 0x000e620000000c00 */
[----:B------:R-:W-:Y:S01]  /*4ee0*/  SEL R81, R47, R81, P4 ;  /* 0x000000512f517207 */ /* 0x000fe20002000000 */
[----:B------:R-:W-:Y:S01]  /*4ef0*/  DSETP.GT.AND P4, PT, R20, R62, PT ;  /* 0x0000003e1400722a */ /* 0x000fe20003f84000 */
[----:B------:R-:W-:Y:S02]  /*4f00*/  FSEL R34, R68, R34, P2 ;  /* 0x0000002244227208 */ /* 0x000fe40001000000 */
[----:B------:R-:W-:Y:S02]  /*4f10*/  FSEL R35, R69, R35, P2 ;  /* 0x0000002345237208 */ /* 0x000fe40001000000 */
[C---:B------:R-:W-:Y:S01]  /*4f20*/  SEL R86, R47.reuse, R86, P2 ;  /* 0x000000562f567207 */ /* 0x040fe20001000000 */
[----:B------:R-:W-:Y:S01]  /*4f30*/  DSETP.GT.AND P2, PT, R26, R24, PT ;  /* 0x000000181a00722a */ /* 0x000fe20003f44000 */
[C---:B------:R-:W-:Y:S01]  /*4f40*/  SEL R78, R47.reuse, R78, P0 ;  /* 0x0000004e2f4e7207 */ /* 0x040fe20000000000 */
[----:B------:R-:W-:Y:S01]  /*4f50*/  DADD R30, R30, R22 ;  /* 0x000000001e1e7229 */ /* 0x000fe20000000016 */
[----:B------:R-:W-:Y:S01]  /*4f60*/  SEL R83, R47, R83, P5 ;  /* 0x000000532f537207 */ /* 0x000fe20002800000 */
[----:B------:R-:W-:Y:S01]  /*4f70*/  DSETP.GT.AND P0, PT, R88, R38, PT ;  /* 0x000000265800722a */ /* 0x000fe20003f04000 */
[----:B------:R-:W-:Y:S01]  /*4f80*/  FSEL R62, R20, R62, P4 ;  /* 0x0000003e143e7208 */ /* 0x000fe20002000000 */
[----:B------:R-:W-:Y:S01]  /*4f90*/  DSETP.GT.AND P5, PT, R28, R36, PT ;  /* 0x000000241c00722a */ /* 0x000fe20003fa4000 */
[----:B------:R-:W-:-:S02]  /*4fa0*/  FSEL R63, R21, R63, P4 ;  /* 0x0000003f153f7208 */ /* 0x000fc40002000000 */
[----:B------:R-:W2:Y:S01]  /*4fb0*/  LDS.128 R20, [R6+0x160] ;  /* 0x0001600006147984 */ /* 0x000ea20000000c00 */
[----:B------:R-:W-:Y:S02]  /*4fc0*/  FSEL R68, R26, R24, P2 ;  /* 0x000000181a447208 */ /* 0x000fe40001000000 */
[----:B------:R-:W-:Y:S02]  /*4fd0*/  FSEL R69, R27, R25, P2 ;  /* 0x000000191b457208 */ /* 0x000fe40001000000 */
[----:B------:R-:W3:Y:S01]  /*4fe0*/  LDS.128 R24, [R6+0x1e0] ;  /* 0x0001e00006187984 */ /* 0x000ee20000000c00 */
[----:B------:R-:W-:Y:S02]  /*4ff0*/  FSEL R38, R88, R38, P0 ;  /* 0x0000002658267208 */ /* 0x000fe40000000000 */
[----:B------:R-:W-:Y:S02]  /*5000*/  FSEL R39, R89, R39, P0 ;  /* 0x0000002759277208 */ /* 0x000fe40000000000 */
[----:B------:R-:W-:Y:S01]  /*5010*/  SEL R82, R47, R82, P0 ;  /* 0x000000522f527207 */ /* 0x000fe20000000000 */
[----:B------:R-:W-:Y:S01]  /*5020*/  DSETP.GT.AND P0, PT, R30, R66, PT ;  /* 0x000000421e00722a */ /* 0x000fe20003f04000 */
[----:B------:R-:W-:-:S02]  /*5030*/  FSEL R36, R28, R36, P5 ;  /* 0x000000241c247208 */ /* 0x000fc40002800000 */
[----:B------:R-:W-:Y:S01]  /*5040*/  FSEL R37, R29, R37, P5 ;  /* 0x000000251d257208 */ /* 0x000fe20002800000 */
[----:B0-----:R-:W-:Y:S01]  /*5050*/  DADD R28, R8, R16 ;  /* 0x00000000081c7229 */ /* 0x001fe20000000010 */
[C---:B------:R-:W-:Y:S01]  /*5060*/  SEL R84, R47.reuse, R84, P3 ;  /* 0x000000542f547207 */ /* 0x040fe20001800000 */
[----:B------:R-:W-:Y:S01]  /*5070*/  DSETP.GT.AND P3, PT, R72, R58, PT ;  /* 0x0000003a4800722a */ /* 0x000fe20003f64000 */
[C---:B------:R-:W-:Y:S01]  /*5080*/  SEL R85, R47.reuse, R85, P1 ;  /* 0x000000552f557207 */ /* 0x040fe20000800000 */
[----:B------:R-:W-:Y:S01]  /*5090*/  DSETP.GT.AND P1, PT, R74, R64, PT ;  /* 0x000000404a00722a */ /* 0x000fe20003f24000 */
[----:B------:R-:W-:-:S03]  /*50a0*/  SEL R76, R47, R76, P4 ;  /* 0x0000004c2f4c7207 */ /* 0x000fc60002000000 */
[----:B------:R-:W-:Y:S01]  /*50b0*/  DSETP.GT.AND P4, PT, R28, R40, PT ;  /* 0x000000281c00722a */ /* 0x000fe20003f84000 */
[C---:B------:R-:W-:Y:S02]  /*50c0*/  SEL R0, R47.reuse, R0, P5 ;  /* 0x000000002f007207 */ /* 0x040fe40002800000 */
[C---:B------:R-:W-:Y:S02]  /*50d0*/  SEL R70, R47.reuse, R70, P3 ;  /* 0x000000462f467207 */ /* 0x040fe40001800000 */
[C---:B------:R-:W-:Y:S02]  /*50e0*/  SEL R48, R47.reuse, R48, P1 ;  /* 0x000000302f307207 */ /* 0x040fe40000800000 */
[----:B------:R-:W-:Y:S02]  /*50f0*/  SEL R49, R47, R49, P2 ;  /* 0x000000312f317207 */ /* 0x000fe40001000000 */
[----:B------:R-:W-:Y:S02]  /*5100*/  @!P0 SEL R47, R71, R33, P6 ;  /* 0x00000021472f8207 */ /* 0x000fe40003000000 */
[----:B------:R-:W-:-:S02]  /*5110*/  FSEL R66, R30, R66, P0 ;  /* 0x000000421e427208 */ /* 0x000fc40000000000 */
[----:B------:R-:W-:Y:S02]  /*5120*/  FSEL R67, R31, R67, P0 ;  /* 0x000000431f437208 */ /* 0x000fe40000000000 */
[----:B------:R-:W-:Y:S02]  /*5130*/  FSEL R32, R28, R40, P4 ;  /* 0x000000281c207208 */ /* 0x000fe40002000000 */
[----:B------:R-:W-:Y:S02]  /*5140*/  FSEL R33, R29, R41, P4 ;  /* 0x000000291d217208 */ /* 0x000fe40002000000 */
[----:B------:R-:W0:Y:S01]  /*5150*/  LDS.128 R28, [R5+0xc10] ;  /* 0x000c1000051c7984 */ /* 0x000e220000000c00 */
[----:B------:R-:W-:Y:S02]  /*5160*/  FSEL R58, R72, R58, P3 ;  /* 0x0000003a483a7208 */ /* 0x000fe40001800000 */
[----:B------:R-:W-:Y:S01]  /*5170*/  FSEL R59, R73, R59, P3 ;  /* 0x0000003b493b7208 */ /* 0x000fe20001800000 */
[----:B------:R-:W-:Y:S01]  /*5180*/  DADD R72, R16, R10 ;  /* 0x0000000010487229 */ /* 0x000fe2000000000a */
[----:B------:R-:W-:-:S02]  /*5190*/  FSEL R64, R74, R64, P1 ;  /* 0x000000404a407208 */ /* 0x000fc40000800000 */
[----:B------:R-:W-:Y:S01]  /*51a0*/  FSEL R65, R75, R65, P1 ;  /* 0x000000414b417208 */ /* 0x000fe20000800000 */
[C---:B-1----:R-:W-:Y:S02]  /*51b0*/  DADD R74, R8.reuse, R12 ;  /* 0x00000000084a7229 */ /* 0x042fe4000000000c */
[----:B--2---:R-:W-:Y:S02]  /*51c0*/  DADD R90, R8, R20 ;  /* 0x00000000085a7229 */ /* 0x004fe40000000014 */
[----:B------:R-:W-:Y:S02]  /*51d0*/  DSETP.GT.AND P6, PT, R72, R44, PT ;  /* 0x0000002c4800722a */ /* 0x000fe40003fc4000 */
[----:B---3--:R-:W-:Y:S02]  /*51e0*/  DADD R8, R8, R24 ;  /* 0x0000000008087229 */ /* 0x008fe40000000018 */
[----:B------:R-:W-:Y:S02]  /*51f0*/  DSETP.GT.AND P2, PT, R74, R42, PT ;  /* 0x0000002a4a00722a */ /* 0x000fe40003f44000 */
[----:B------:R-:W-:Y:S01]  /*5200*/  DADD R88, R12, R10 ;  /* 0x000000000c587229 */ /* 0x000fe2000000000a */
[----:B------:R-:W-:-:S02]  /*5210*/  FSEL R40, R72, R44, P6 ;  /* 0x0000002c48287208 */ /* 0x000fc40003000000 */
[----:B------:R-:W-:Y:S01]  /*5220*/  FSEL R41, R73, R45, P6 ;  /* 0x0000002d49297208 */ /* 0x000fe20003000000 */
[--C-:B------:R-:W-:Y:S01]  /*5230*/  DADD R72, R20, R10.reuse ;  /* 0x0000000014487229 */ /* 0x100fe2000000000a */
[----:B------:R-:W-:Y:S02]  /*5240*/  FSEL R42, R74, R42, P2 ;  /* 0x0000002a4a2a7208 */ /* 0x000fe40001000000 */
[----:B------:R-:W-:Y:S01]  /*5250*/  FSEL R43, R75, R43, P2 ;  /* 0x0000002b4b2b7208 */ /* 0x000fe20001000000 */
[----:B------:R-:W-:Y:S01]  /*5260*/  DADD R74, R24, R10 ;  /* 0x00000000184a7229 */ /* 0x000fe2000000000a */
[----:B------:R-:W-:Y:S01]  /*5270*/  VIADD R71, R4, 0xc ;  /* 0x0000000c04477836 */ /* 0x000fe20000000000 */
[----:B------:R-:W-:Y:S02]  /*5280*/  DSETP.GT.AND P3, PT, R8, R54, PT ;  /* 0x000000360800722a */ /* 0x000fe40003f64000 */
[----:B------:R-:W-:Y:S02]  /*5290*/  DSETP.GT.AND P0, PT, R88, R52, PT ;  /* 0x000000345800722a */ /* 0x000fe40003f04000 */
[----:B------:R-:W-:Y:S01]  /*52a0*/  DSETP.GT.AND P5, PT, R72, R56, PT ;  /* 0x000000384800722a */ /* 0x000fe20003fa4000 */
[----:B------:R-:W-:Y:S01]  /*52b0*/  SEL R77, R71, R77, P4 ;  /* 0x0000004d474d7207 */ /* 0x000fe20002000000 */
[----:B------:R-:W-:Y:S01]  /*52c0*/  DSETP.GT.AND P4, PT, R74, R60, PT ;  /* 0x0000003c4a00722a */ /* 0x000fe20003f84000 */
[----:B------:R-:W-:-:S02]  /*52d0*/  FSEL R54, R8, R54, P3 ;  /* 0x0000003608367208 */ /* 0x000fc40001800000 */
[----:B------:R-:W-:Y:S02]  /*52e0*/  FSEL R55, R9, R55, P3 ;  /* 0x0000003709377208 */ /* 0x000fe40001800000 */
[----:B------:R-:W1:Y:S01]  /*52f0*/  LDS.128 R8, [R5+0xd00] ;  /* 0x000d000005087984 */ /* 0x000e620000000c00 */
[----:B------:R-:W-:Y:S02]  /*5300*/  FSEL R44, R88, R52, P0 ;  /* 0x00000034582c7208 */ /* 0x000fe40000000000 */
[----:B------:R-:W-:Y:S02]  /*5310*/  FSEL R45, R89, R53, P0 ;  /* 0x00000035592d7208 */ /* 0x000fe40000000000 */
[----:B------:R-:W-:Y:S02]  /*5320*/  FSEL R52, R72, R56, P5 ;  /* 0x0000003848347208 */ /* 0x000fe40002800000 */
[----:B------:R-:W-:Y:S01]  /*5330*/  FSEL R53, R73, R57, P5 ;  /* 0x0000003949357208 */ /* 0x000fe20002800000 */
[----:B0-----:R-:W-:Y:S01]  /*5340*/  DADD R72, R28, R16 ;  /* 0x000000001c487229 */ /* 0x001fe20000000010 */
[----:B------:R-:W-:-:S02]  /*5350*/  FSEL R56, R74, R60, P4 ;  /* 0x0000003c4a387208 */ /* 0x000fc40002000000 */
[----:B------:R-:W-:Y:S01]  /*5360*/  FSEL R57, R75, R61, P4 ;  /* 0x0000003d4b397208 */ /* 0x000fe20002000000 */
[C---:B------:R-:W-:Y:S02]  /*5370*/  DADD R74, R28.reuse, R12 ;  /* 0x000000001c4a7229 */ /* 0x040fe4000000000c */
        /* <DEDUP_REMOVED lines=13> */
[----:B------:R-:W0:Y:S01]  /*5450*/  LDS.128 R28, [R5+0xd10] ;  /* 0x000d1000051c7984 */ /* 0x000e220000000c00 */
        /* <DEDUP_REMOVED lines=15> */
[----:B------:R-:W-:Y:S02]  /*5550*/  DSETP.GT.AND P6, PT, R24, R66, PT ;  /* 0x000000421800722a */ /* 0x000fe40003fc4000 */
[----:B-1----:R-:W-:Y:S01]  /*5560*/  DADD R72, R8, R14 ;  /* 0x0000000008487229 */ /* 0x002fe2000000000e */
[----:B------:R-:W-:Y:S02]  /*5570*/  FSEL R16, R16, R58, P5 ;  /* 0x0000003a10107208 */ /* 0x000fe40002800000 */
[----:B------:R-:W-:Y:S02]  /*5580*/  FSEL R17, R17, R59, P5 ;  /* 0x0000003b11117208 */ /* 0x000fe40002800000 */
[----:B------:R-:W-:-:S02]  /*5590*/  FSEL R58, R12, R64, P3 ;  /* 0x000000400c3a7208 */ /* 0x000fc40001800000 */
[----:B------:R-:W-:Y:S02]  /*55a0*/  FSEL R59, R13, R65, P3 ;  /* 0x000000410d3b7208 */ /* 0x000fe40001800000 */
[----:B------:R-:W-:Y:S02]  /*55b0*/  FSEL R64, R20, R68, P4 ;  /* 0x0000004414407208 */ /* 0x000fe40002000000 */
[----:B------:R-:W-:Y:S01]  /*55c0*/  FSEL R65, R21, R69, P4 ;  /* 0x0000004515417208 */ /* 0x000fe20002000000 */
[C---:B------:R-:W-:Y:S01]  /*55d0*/  DADD R12, R10.reuse, R18 ;  /* 0x000000000a0c7229 */ /* 0x040fe20000000012 */
[----:B------:R-:W-:Y:S01]  /*55e0*/  FSEL R38, R74, R38, P2 ;  /* 0x000000264a267208 */ /* 0x000fe20001000000 */
[----:B------:R-:W-:Y:S01]  /*55f0*/  DADD R20, R10, R14 ;  /* 0x000000000a147229 */ /* 0x000fe2000000000e */
[----:B------:R-:W-:Y:S01]  /*5600*/  FSEL R39, R75, R39, P2 ;  /* 0x000000274b277208 */ /* 0x000fe20001000000 */
[----:B------:R-:W-:Y:S01]  /*5610*/  DADD R74, R8, R22 ;  /* 0x00000000084a7229 */ /* 0x000fe20000000016 */
[----:B------:R-:W-:-:S02]  /*5620*/  FSEL R60, R60, R62, P0 ;  /* 0x0000003e3c3c7208 */ /* 0x000fc40000000000 */
[----:B------:R-:W-:Y:S01]  /*5630*/  FSEL R61, R61, R63, P0 ;  /* 0x0000003f3d3d7208 */ /* 0x000fe20000000000 */
[----:B------:R-:W-:Y:S01]  /*5640*/  DADD R62, R8, R18 ;  /* 0x00000000083e7229 */ /* 0x000fe20000000012 */
[----:B------:R-:W-:Y:S02]  /*5650*/  FSEL R68, R24, R66, P6 ;  /* 0x0000004218447208 */ /* 0x000fe40003000000 */
[----:B------:R-:W-:Y:S01]  /*5660*/  FSEL R69, R25, R67, P6 ;  /* 0x0000004319457208 */ /* 0x000fe20003000000 */
[----:B------:R-:W-:Y:S01]  /*5670*/  DADD R24, R10, R22 ;  /* 0x000000000a187229 */ /* 0x000fe20000000016 */
[C---:B------:R-:W-:Y:S01]  /*5680*/  SEL R76, R71.reuse, R76, P0 ;  /* 0x0000004c474c7207 */ /* 0x040fe20000000000 */
[--C-:B------:R-:W-:Y:S02]  /*5690*/  DADD R8, R8, R26.reuse ;  /* 0x0000000008087229 */ /* 0x100fe4000000001a */
[----:B------:R-:W-:Y:S01]  /*56a0*/  DADD R10, R10, R26 ;  /* 0x000000000a0a7229 */ /* 0x000fe2000000001a */
[----:B------:R-:W-:Y:S01]  /*56b0*/  VIADD R67, R4, 0xd ;  /* 0x0000000d04437836 */ /* 0x000fe20000000000 */
        /* <DEDUP_REMOVED lines=11> */
[----:B------:R-:W-:Y:S01]  /*5770*/  SEL R82, R71, R82, P2 ;  /* 0x0000005247527207 */ /* 0x000fe20001000000 */
[----:B------:R-:W-:Y:S01]  /*5780*/  DSETP.GT.AND P2, PT, R62, R32, PT ;  /* 0x000000203e00722a */ /* 0x000fe20003f44000 */
[----:B------:R-:W-:Y:S01]  /*5790*/  FSEL R50, R74, R50, P1 ;  /* 0x000000324a327208 */ /* 0x000fe20000800000 */
[--C-:B0-----:R-:W-:Y:S01]  /*57a0*/  DADD R72, R28, R14.reuse ;  /* 0x000000001c487229 */ /* 0x101fe2000000000e */
[----:B------:R-:W-:Y:S01]  /*57b0*/  FSEL R51, R75, R51, P1 ;  /* 0x000000334b337208 */ /* 0x000fe20000800000 */
[----:B------:R-:W-:Y:S01]  /*57c0*/  DADD R74, R30, R14 ;  /* 0x000000001e4a7229 */ /* 0x000fe2000000000e */
[----:B------:R-:W-:-:S02]  /*57d0*/  FSEL R54, R8, R54, P5 ;  /* 0x0000003608367208 */ /* 0x000fc40002800000 */
[----:B------:R-:W-:Y:S02]  /*57e0*/  FSEL R55, R9, R55, P5 ;  /* 0x0000003709377208 */ /* 0x000fe40002800000 */
[----:B------:R-:W-:Y:S02]  /*57f0*/  FSEL R40, R12, R40, P3 ;  /* 0x000000280c287208 */ /* 0x000fe40001800000 */
[----:B------:R-:W-:Y:S02]  /*5800*/  FSEL R41, R13, R41, P3 ;  /* 0x000000290d297208 */ /* 0x000fe40001800000 */
[----:B------:R-:W-:Y:S01]  /*5810*/  FSEL R56, R10, R56, P0 ;  /* 0x000000380a387208 */ /* 0x000fe20000000000 */
[----:B------:R-:W-:Y:S01]  /*5820*/  LDS.128 R12, [R5+0xe00] ;  /* 0x000e0000050c7984 */ /* 0x000fe20000000c00 */
[----:B------:R-:W-:-:S03]  /*5830*/  FSEL R57, R11, R57, P0 ;  /* 0x000000390b397208 */ /* 0x000fc60000000000 */
[----:B------:R-:W0:Y:S01]  /*5840*/  LDS.128 R8, [R6+0x70] ;  /* 0x0000700006087984 */ /* 0x000e220000000c00 */
[----:B------:R-:W-:Y:S02]  /*5850*/  FSEL R32, R62, R32, P2 ;  /* 0x000000203e207208 */ /* 0x000fe40001000000 */
[----:B------:R-:W-:Y:S02]  /*5860*/  FSEL R33, R63, R33, P2 ;  /* 0x000000213f217208 */ /* 0x000fe40001000000 */
[----:B------:R-:W-:Y:S01]  /*5870*/  SEL R77, R67, R77, P2 ;  /* 0x0000004d434d7207 */ /* 0x000fe20001000000 */
[----:B------:R-:W-:-:S06]  /*5880*/  DSETP.GT.AND P2, PT, R24, R52, PT ;  /* 0x000000341800722a */ /* 0x000fcc0003f44000 */
[----:B------:R-:W-:Y:S02]  /*5890*/  FSEL R52, R24, R52, P2 ;  /* 0x0000003418347208 */ /* 0x000fe40001000000 */
[----:B------:R-:W-:Y:S01]  /*58a0*/  FSEL R53, R25, R53, P2 ;  /* 0x0000003519357208 */ /* 0x000fe20001000000 */
[----:B------:R-:W-:Y:S01]  /*58b0*/  DADD R24, R28, R22 ;  /* 0x000000001c187229 */ /* 0x000fe20000000016 */
[----:B------:R-:W-:Y:S01]  /*58c0*/  SEL R49, R71, R49, P4 ;  /* 0x0000003147317207 */ /* 0x000fe20002000000 */
[----:B------:R-:W-:Y:S01]  /*58d0*/  DSETP.GT.AND P4, PT, R20, R44, PT ;  /* 0x0000002c1400722a */ /* 0x000fe20003f84000 */
[----:B------:R-:W-:Y:S01]  /*58e0*/  SEL R81, R67, R81, P3 ;  /* 0x0000005143517207 */ /* 0x000fe20001800000 */
[----:B------:R-:W-:-:S04]  /*58f0*/  DADD R62, R28, R18 ;  /* 0x000000001c3e7229 */ /* 0x000fc80000000012 */
[----:B------:R-:W-:Y:S01]  /*5900*/  DSETP.GT.AND P3, PT, R24, R60, PT ;  /* 0x0000003c1800722a */ /* 0x000fe20003f64000 */
[----:B------:R-:W-:Y:S01]  /*5910*/  FSEL R44, R20, R44, P4 ;  /* 0x0000002c142c7208 */ /* 0x000fe20002000000 */
[C---:B------:R-:W-:Y:S01]  /*5920*/  DADD R88, R30.reuse, R22 ;  /* 0x000000001e587229 */ /* 0x040fe20000000016 */
[----:B------:R-:W-:Y:S01]  /*5930*/  FSEL R45, R21, R45, P4 ;  /* 0x0000002d152d7208 */ /* 0x000fe20002000000 */
[----:B------:R-:W-:Y:S01]  /*5940*/  DADD R18, R30, R18 ;  /* 0x000000001e127229 */ /* 0x000fe20000000012 */
[----:B------:R-:W1:Y:S01]  /*5950*/  LDS.128 R20, [R6+0xf0] ;  /* 0x0000f00006147984 */ /* 0x000e620000000c00 */
[--C-:B------:R-:W-:Y:S01]  /*5960*/  DADD R28, R28, R26.reuse ;  /* 0x000000001c1c7229 */ /* 0x100fe2000000001a */
[----:B------:R-:W-:Y:S01]  /*5970*/  FSEL R60, R24, R60, P3 ;  /* 0x0000003c183c7208 */ /* 0x000fe20001800000 */
[----:B------:R-:W-:Y:S01]  /*5980*/  DADD R30, R30, R26 ;  /* 0x000000001e1e7229 */ /* 0x000fe2000000001a */
[----:B------:R-:W-:Y:S02]  /*5990*/  FSEL R61, R25, R61, P3 ;  /* 0x0000003d193d7208 */ /* 0x000fe40001800000 */
[----:B------:R-:W2:Y:S01]  /*59a0*/  LDS.128 R24, [R6+0x170] ;  /* 0x0001700006187984 */ /* 0x000ea20000000c00 */
[C---:B------:R-:W-:Y:S01]  /*59b0*/  SEL R87, R67.reuse, R87, P1 ;  /* 0x0000005743577207 */ /* 0x040fe20000800000 */
[----:B------:R-:W-:Y:S01]  /*59c0*/  DSETP.GT.AND P1, PT, R62, R34, PT ;  /* 0x000000223e00722a */ /* 0x000fe20003f24000 */
[C---:B------:R-:W-:Y:S01]  /*59d0*/  SEL R83, R67.reuse, R83, P4 ;  /* 0x0000005343537207 */ /* 0x040fe20002000000 */
[----:B------:R-:W-:Y:S01]  /*59e0*/  DSETP.GT.AND P4, PT, R28, R36, PT ;  /* 0x000000241c00722a */ /* 0x000fe20003f84000 */
[----:B------:R-:W-:Y:S01]  /*59f0*/  SEL R84, R67, R84, P2 ;  /* 0x0000005443547207 */ /* 0x000fe20001000000 */
[----:B------:R-:W-:-:S02]  /*5a00*/  DSETP.GT.AND P2, PT, R18, R16, PT ;  /* 0x000000101200722a */ /* 0x000fc40003f44000 */
[----:B------:R-:W-:Y:S02]  /*5a10*/  FSEL R34, R62, R34, P1 ;  /* 0x000000223e227208 */ /* 0x000fe40000800000 */
[----:B------:R-:W-:Y:S02]  /*5a20*/  FSEL R35, R63, R35, P1 ;  /* 0x000000233f237208 */ /* 0x000fe40000800000 */
[----:B------:R-:W-:Y:S02]  /*5a30*/  FSEL R36, R28, R36, P4 ;  /* 0x000000241c247208 */ /* 0x000fe40002000000 */
[----:B------:R-:W-:Y:S01]  /*5a40*/  FSEL R37, R29, R37, P4 ;  /* 0x000000251d257208 */ /* 0x000fe20002000000 */
[----:B0-----:R-:W-:Y:S01]  /*5a50*/  DADD R28, R12, R8 ;  /* 0x000000000c1c7229 */ /* 0x001fe20000000008 */
[----:B------:R-:W-:Y:S02]  /*5a60*/  FSEL R62, R18, R16, P2 ;  /* 0x00000010123e7208 */ /* 0x000fe40001000000 */
[----:B------:R-:W-:-:S02]  /*5a70*/  FSEL R63, R19, R17, P2 ;  /* 0x00000011133f7208 */ /* 0x000fc40001000000 */
[C---:B------:R-:W-:Y:S01]  /*5a80*/  SEL R78, R67.reuse, R78, P5 ;  /* 0x0000004e434e7207 */ /* 0x040fe20002800000 */
[----:B------:R-:W0:Y:S01]  /*5a90*/  LDS.128 R16, [R6+0x1f0] ;  /* 0x0001f00006107984 */ /* 0x000e220000000c00 */
[----:B------:R-:W-:Y:S01]  /*5aa0*/  DSETP.GT.AND P5, PT, R72, R38, PT ;  /* 0x000000264800722a */ /* 0x000fe20003fa4000 */
[----:B------:R-:W-:Y:S01]  /*5ab0*/  SEL R70, R67, R70, P2 ;  /* 0x0000004643467207 */ /* 0x000fe20001000000 */
[----:B------:R-:W-:-:S04]  /*5ac0*/  DSETP.GT.AND P2, PT, R28, R32, PT ;  /* 0x000000201c00722a */ /* 0x000fc80003f44000 */
[----:B------:R-:W-:Y:S02]  /*5ad0*/  FSEL R38, R72, R38, P5 ;  /* 0x0000002648267208 */ /* 0x000fe40002800000 */
[----:B------:R-:W-:Y:S02]  /*5ae0*/  FSEL R39, R73, R39, P5 ;  /* 0x0000002749277208 */ /* 0x000fe40002800000 */
[----:B------:R-:W-:Y:S01]  /*5af0*/  SEL R82, R67, R82, P5 ;  /* 0x0000005243527207 */ /* 0x000fe20002800000 */
[----:B------:R-:W-:Y:S01]  /*5b00*/  DSETP.GT.AND P5, PT, R30, R68, PT ;  /* 0x000000441e00722a */ /* 0x000fe20003fa4000 */
[----:B------:R-:W-:Y:S02]  /*5b10*/  FSEL R32, R28, R32, P2 ;  /* 0x000000201c207208 */ /* 0x000fe40001000000 */
[----:B------:R-:W-:-:S03]  /*5b20*/  FSEL R33, R29, R33, P2 ;  /* 0x000000211d217208 */ /* 0x000fc60001000000 */
[----:B------:R-:W-:Y:S02]  /*5b30*/  FSEL R68, R30, R68, P5 ;  /* 0x000000441e447208 */ /* 0x000fe40002800000 */
[----:B------:R-:W-:Y:S02]  /*5b40*/  FSEL R69, R31, R69, P5 ;  /* 0x000000451f457208 */ /* 0x000fe40002800000 */
[----:B------:R-:W3:Y:S01]  /*5b50*/  LDS.128 R28, [R5+0xe10] ;  /* 0x000e1000051c7984 */ /* 0x000ee20000000c00 */
        /* <DEDUP_REMOVED lines=9> */
[----:B-1----:R-:W-:Y:S01]  /*5bf0*/  DADD R74, R12, R20 ;  /* 0x000000000c4a7229 */ /* 0x002fe20000000014 */
[C---:B------:R-:W-:Y:S02]  /*5c00*/  SEL R48, R67.reuse, R48, P0 ;  /* 0x0000003043307207 */ /* 0x040fe40000000000 */
[----:B------:R-:W-:Y:S02]  /*5c10*/  SEL R49, R67, R49, P1 ;  /* 0x0000003143317207 */ /* 0x000fe40000800000 */
[----:B------:R-:W-:Y:S01]  /*5c20*/  @!P5 SEL R67, R71, R47, P6 ;  /* 0x0000002f4743d207 */ /* 0x000fe20003000000 */
[----:B------:R-:W-:Y:S02]  /*5c30*/  DADD R46, R20, R14 ;  /* 0x00000000142e7229 */ /* 0x000fe4000000000e */
[----:B--2---:R-:W-:Y:S01]  /*5c40*/  DADD R90, R12, R24 ;  /* 0x000000000c5a7229 */ /* 0x004fe20000000018 */
[----:B------:R-:W-:Y:S01]  /*5c50*/  FSEL R64, R88, R64, P1 ;  /* 0x0000004058407208 */ /* 0x000fe20000800000 */
[----:B------:R-:W-:Y:S01]  /*5c60*/  DSETP.GT.AND P0, PT, R72, R40, PT ;  /* 0x000000284800722a */ /* 0x000fe20003f04000 */
[----:B------:R-:W-:Y:S01]  /*5c70*/  FSEL R65, R89, R65, P1 ;  /* 0x0000004159417208 */ /* 0x000fe20000800000 */
[----:B------:R-:W-:-:S02]  /*5c80*/  DSETP.GT.AND P1, PT, R74, R42, PT ;  /* 0x0000002a4a00722a */ /* 0x000fc40003f24000 */
[----:B------:R-:W-:Y:S02]  /*5c90*/  DSETP.GT.AND P4, PT, R46, R44, PT ;  /* 0x0000002c2e00722a */ /* 0x000fe40003f84000 */
[----:B------:R-:W-:Y:S01]  /*5ca0*/  DSETP.GT.AND P3, PT, R90, R50, PT ;  /* 0x000000325a00722a */ /* 0x000fe20003f64000 */
[----:B------:R-:W-:Y:S01]  /*5cb0*/  FSEL R40, R72, R40, P0 ;  /* 0x0000002848287208 */ /* 0x000fe20000000000 */
[----:B0-----:R-:W-:Y:S01]  /*5cc0*/  DADD R88, R12, R16 ;  /* 0x000000000c587229 */ /* 0x001fe20000000010 */
[----:B------:R-:W-:Y:S01]  /*5cd0*/  FSEL R41, R73, R41, P0 ;  /* 0x0000002949297208 */ /* 0x000fe20000000000 */
[--C-:B------:R-:W-:Y:S01]  /*5ce0*/  DADD R72, R24, R14.reuse ;  /* 0x0000000018487229 */ /* 0x100fe2000000000e */
[----:B------:R-:W-:Y:S02]  /*5cf0*/  FSEL R42, R74, R42, P1 ;  /* 0x0000002a4a2a7208 */ /* 0x000fe40000800000 */
[----:B------:R-:W-:Y:S01]  /*5d00*/  FSEL R43, R75, R43, P1 ;  /* 0x0000002b4b2b7208 */ /* 0x000fe20000800000 */
[----:B------:R-:W-:Y:S01]  /*5d10*/  DADD R74, R16, R14 ;  /* 0x00000000104a7229 */ /* 0x000fe2000000000e */
[----:B------:R-:W-:Y:S01]  /*5d20*/  FSEL R45, R47, R45, P4 ;  /* 0x0000002d2f2d7208 */ /* 0x000fe20002000000 */
[----:B------:R-:W-:Y:S01]  /*5d30*/  DSETP.GT.AND P6, PT, R88, R54, PT ;  /* 0x000000365800722a */ /* 0x000fe20003fc4000 */
[----:B------:R-:W-:Y:S01]  /*5d40*/  FSEL R47, R91, R51, P3 ;  /* 0x000000335b2f7208 */ /* 0x000fe20001800000 */
[----:B------:R-:W-:Y:S01]  /*5d50*/  VIADD R51, R4, 0xe ;  /* 0x0000000e04337836 */ /* 0x000fe20000000000 */
[----:B------:R-:W-:Y:S01]  /*5d60*/  DSETP.GT.AND P5, PT, R72, R52, PT ;  /* 0x000000344800722a */ /* 0x000fe20003fa4000 */
[----:B------:R-:W0:Y:S03]  /*5d70*/  LDS.128 R12, [R5+0xf00] ;  /* 0x000f0000050c7984 */ /* 0x000e260000000c00 */
[----:B------:R-:W-:Y:S01]  /*5d80*/  SEL R6, R51, R77, P2 ;  /* 0x0000004d33067207 */ /* 0x000fe20001000000 */
[----:B------:R-:W-:Y:S01]  /*5d90*/  DSETP.GT.AND P2, PT, R74, R56, PT ;  /* 0x000000384a00722a */ /* 0x000fe20003f44000 */
[----:B------:R-:W-:-:S02]  /*5da0*/  FSEL R52, R72, R52, P5 ;  /* 0x0000003448347208 */ /* 0x000fc40002800000 */
[----:B------:R-:W-:Y:S01]  /*5db0*/  FSEL R53, R73, R53, P5 ;  /* 0x0000003549357208 */ /* 0x000fe20002800000 */
[C---:B---3--:R-:W-:Y:S01]  /*5dc0*/  DADD R72, R28.reuse, R8 ;  /* 0x000000001c487229 */ /* 0x048fe20000000008 */
[----:B------:R-:W-:Y:S02]  /*5dd0*/  FSEL R54, R88, R54, P6 ;  /* 0x0000003658367208 */ /* 0x000fe40003000000 */
[----:B------:R-:W-:Y:S01]  /*5de0*/  FSEL R55, R89, R55, P6 ;  /* 0x0000003759377208 */ /* 0x000fe20003000000 */
[C---:B------:R-:W-:Y:S01]  /*5df0*/  DADD R88, R28.reuse, R20 ;  /* 0x000000001c587229 */ /* 0x040fe20000000014 */
[----:B------:R-:W-:Y:S02]  /*5e00*/  FSEL R56, R74, R56, P2 ;  /* 0x000000384a387208 */ /* 0x000fe40001000000 */
[----:B------:R-:W-:Y:S01]  /*5e10*/  FSEL R57, R75, R57, P2 ;  /* 0x000000394b397208 */ /* 0x000fe20001000000 */
[C---:B------:R-:W-:Y:S02]  /*5e20*/  DADD R74, R28.reuse, R24 ;  /* 0x000000001c4a7229 */ /* 0x040fe40000000018 */
[----:B------:R-:W-:Y:S01]  /*5e30*/  DADD R28, R28, R16 ;  /* 0x000000001c1c7229 */ /* 0x000fe20000000010 */
[----:B------:R-:W-:-:S02]  /*5e40*/  FSEL R44, R46, R44, P4 ;  /* 0x0000002c2e2c7208 */ /* 0x000fc40002000000 */
[----:B------:R-:W-:Y:S02]  /*5e50*/  FSEL R46, R90, R50, P3 ;  /* 0x000000325a2e7208 */ /* 0x000fe40001800000 */
[----:B------:R-:W-:-:S03]  /*5e60*/  SEL R90, R51, R87, P3 ;  /* 0x00000057335a7207 */ /* 0x000fc60001800000 */
[----:B------:R-:W-:Y:S02]  /*5e70*/  DSETP.GT.AND P3, PT, R28, R36, PT ;  /* 0x000000241c00722a */ /* 0x000fe40003f64000 */
[--C-:B------:R-:W-:Y:S02]  /*5e80*/  DADD R8, R8, R30.reuse ;  /* 0x0000000008087229 */ /* 0x100fe4000000001e */
[--C-:B------:R-:W-:Y:S02]  /*5e90*/  DADD R20, R20, R30.reuse ;  /* 0x0000000014147229 */ /* 0x100fe4000000001e */
[--C-:B------:R-:W-:Y:S01]  /*5ea0*/  DADD R24, R24, R30.reuse ;  /* 0x0000000018187229 */ /* 0x100fe2000000001e */
[----:B------:R-:W-:Y:S01]  /*5eb0*/  FSEL R36, R28, R36, P3 ;  /* 0x000000241c247208 */ /* 0x000fe20001800000 */
[----:B------:R-:W-:Y:S01]  /*5ec0*/  DADD R16, R16, R30 ;  /* 0x0000000010107229 */ /* 0x000fe2000000001e */
[----:B------:R-:W-:Y:S02]  /*5ed0*/  FSEL R37, R29, R37, P3 ;  /* 0x000000251d257208 */ /* 0x000fe40001800000 */
[----:B------:R-:W1:Y:S01]  /*5ee0*/  LDS.128 R28, [R5+0xf10] ;  /* 0x000f1000051c7984 */ /* 0x000e620000000c00 */
        /* <DEDUP_REMOVED lines=8> */
[----:B------:R-:W-:Y:S01]  /*5f70*/  FSEL R38, R88, R38, P1 ;  /* 0x0000002658267208 */ /* 0x000fe20000800000 */
[C---:B0-----:R-:W-:Y:S01]  /*5f80*/  DADD R94, R12.reuse, R10 ;  /* 0x000000000c5e7229 */ /* 0x041fe2000000000a */
[----:B------:R-:W-:Y:S01]  /*5f90*/  FSEL R39, R89, R39, P1 ;  /* 0x0000002759277208 */ /* 0x000fe20000800000 */
[----:B------:R-:W-:Y:S01]  /*5fa0*/  DADD R88, R12, R26 ;  /* 0x000000000c587229 */ /* 0x000fe2000000001a */
[----:B------:R-:W-:Y:S01]  /*5fb0*/  SEL R84, R51, R84, P5 ;  /* 0x0000005433547207 */ /* 0x000fe20002800000 */
[----:B------:R-:W-:Y:S01]  /*5fc0*/  DSETP.GT.AND P5, PT, R20, R58, PT ;  /* 0x0000003a1400722a */ /* 0x000fe20003fa4000 */
[----:B------:R-:W-:-:S02]  /*5fd0*/  FSEL R74, R74, R60, P4 ;  /* 0x0000003c4a4a7208 */ /* 0x000fc40002000000 */
[----:B------:R-:W-:Y:S01]  /*5fe0*/  FSEL R75, R75, R61, P4 ;  /* 0x0000003d4b4b7208 */ /* 0x000fe20002000000 */
[----:B------:R-:W-:Y:S01]  /*5ff0*/  DADD R60, R12, R22 ;  /* 0x000000000c3c7229 */ /* 0x000fe20000000016 */
[----:B------:R-:W-:Y:S01]  /*6000*/  SEL R78, R51, R85, P2 ;  /* 0x00000055334e7207 */ /* 0x000fe20001000000 */
[----:B------:R-:W-:Y:S01]  /*6010*/  DSETP.GT.AND P2, PT, R24, R64, PT ;  /* 0x000000401800722a */ /* 0x000fe20003f44000 */
[----:B------:R-:W-:Y:S02]  /*6020*/  FSEL R8, R8, R62, P6 ;  /* 0x0000003e08087208 */ /* 0x000fe40003000000 */
[----:B------:R-:W-:Y:S01]  /*6030*/  FSEL R9, R9, R63, P6 ;  /* 0x0000003f09097208 */ /* 0x000fe20003000000 */
[----:B------:R-:W-:Y:S01]  /*6040*/  DADD R62, R12, R18 ;  /* 0x000000000c3e7229 */ /* 0x000fe20000000012 */
[----:B------:R-:W-:Y:S01]  /*6050*/  FSEL R34, R72, R34, P0 ;  /* 0x0000002248227208 */ /* 0x000fe20000000000 */
[----:B------:R-:W-:Y:S01]  /*6060*/  DADD R98, R14, R26 ;  /* 0x000000000e627229 */ /* 0x000fe2000000001a */
[----:B------:R-:W-:-:S02]  /*6070*/  FSEL R35, R73, R35, P0 ;  /* 0x0000002349237208 */ /* 0x000fc40000000000 */
[C---:B------:R-:W-:Y:S01]  /*6080*/  SEL R86, R51.reuse, R86, P0 ;  /* 0x0000005633567207 */ /* 0x040fe20000000000 */
[----:B------:R-:W-:Y:S01]  /*6090*/  DSETP.GT.AND P0, PT, R16, R68, PT ;  /* 0x000000441000722a */ /* 0x000fe20003f04000 */
[C---:B------:R-:W-:Y:S01]  /*60a0*/  SEL R82, R51.reuse, R82, P1 ;  /* 0x0000005233527207 */ /* 0x040fe20000800000 */
[----:B------:R-:W-:Y:S01]  /*60b0*/  DSETP.GT.AND P1, PT, R94, R32, PT ;  /* 0x000000205e00722a */ /* 0x000fe20003f24000 */
[----:B------:R-:W-:Y:S01]  /*60c0*/  SEL R0, R51, R0, P3 ;  /* 0x0000000033007207 */ /* 0x000fe20001800000 */
[----:B------:R-:W-:Y:S01]  /*60d0*/  DSETP.GT.AND P3, PT, R88, R46, PT ;  /* 0x0000002e5800722a */ /* 0x000fe20003f64000 */
[----:B------:R-:W-:Y:S01]  /*60e0*/  VIADD R73, R4, 0xf ;  /* 0x0000000f04497836 */ /* 0x000fe20000000000 */
[----:B------:R-:W-:Y:S02]  /*60f0*/  FSEL R12, R20, R58, P5 ;  /* 0x0000003a140c7208 */ /* 0x000fe40002800000 */
[----:B------:R-:W-:Y:S01]  /*6100*/  FSEL R13, R21, R59, P5 ;  /* 0x0000003b150d7208 */ /* 0x000fe20002800000 */
[----:B------:R-:W-:Y:S01]  /*6110*/  DADD R96, R14, R10 ;  /* 0x000000000e607229 */ /* 0x000fe2000000000a */
[----:B------:R-:W-:Y:S01]  /*6120*/  SEL R76, R51, R76, P4 ;  /* 0x0000004c334c7207 */ /* 0x000fe20002000000 */
[----:B------:R-:W-:Y:S01]  /*6130*/  DSETP.GT.AND P4, PT, R60, R42, PT ;  /* 0x0000002a3c00722a */ /* 0x000fe20003f84000 */
[----:B------:R-:W-:Y:S01]  /*6140*/  FSEL R20, R24, R64, P2 ;  /* 0x0000004018147208 */ /* 0x000fe20001000000 */
[C---:B------:R-:W-:Y:S01]  /*6150*/  DADD R100, R14.reuse, R18 ;  /* 0x000000000e647229 */ /* 0x040fe20000000012 */
[----:B------:R-:W-:Y:S01]  /*6160*/  FSEL R21, R25, R65, P2 ;  /* 0x0000004119157208 */ /* 0x000fe20001000000 */
[----:B------:R-:W-:Y:S01]  /*6170*/  DADD R64, R14, R22 ;  /* 0x000000000e407229 */ /* 0x000fe20000000016 */
[----:B------:R-:W-:Y:S01]  /*6180*/  SEL R70, R51, R70, P6 ;  /* 0x0000004633467207 */ /* 0x000fe20003000000 */
[----:B------:R-:W-:Y:S01]  /*6190*/  DSETP.GT.AND P6, PT, R62, R54, PT ;  /* 0x000000363e00722a */ /* 0x000fe20003fc4000 */
[----:B------:R-:W-:-:S02]  /*61a0*/  FSEL R14, R16, R68, P0 ;  /* 0x00000044100e7208 */ /* 0x000fc40000000000 */
[----:B------:R-:W-:Y:S02]  /*61b0*/  FSEL R15, R17, R69, P0 ;  /* 0x00000045110f7208 */ /* 0x000fe40000000000 */
[----:B------:R-:W-:Y:S02]  /*61c0*/  FSEL R24, R94, R32, P1 ;  /* 0x000000205e187208 */ /* 0x000fe40000800000 */
[----:B------:R-:W-:Y:S02]  /*61d0*/  FSEL R25, R95, R33, P1 ;  /* 0x000000215f197208 */ /* 0x000fe40000800000 */
[----:B------:R-:W-:Y:S01]  /*61e0*/  SEL R59, R73, R6, P1 ;  /* 0x00000006493b7207 */ /* 0x000fe20000800000 */
[----:B------:R-:W-:Y:S01]  /*61f0*/  DSETP.GT.AND P1, PT, R98, R52, PT ;  /* 0x000000346200722a */ /* 0x000fe20003f24000 */
[----:B------:R-:W-:Y:S02]  /*6200*/  FSEL R16, R88, R46, P3 ;  /* 0x0000002e58107208 */ /* 0x000fe40001800000 */
[----:B------:R-:W-:Y:S01]  /*6210*/  FSEL R17, R89, R47, P3 ;  /* 0x0000002f59117208 */ /* 0x000fe20001800000 */
[C---:B-1----:R-:W-:Y:S01]  /*6220*/  DADD R46, R28.reuse, R22 ;  /* 0x000000001c2e7229 */ /* 0x042fe20000000016 */
[----:B------:R-:W-:Y:S01]  /*6230*/  FSEL R6, R60, R42, P4 ;  /* 0x0000002a3c067208 */ /* 0x000fe20002000000 */
[----:B------:R-:W-:Y:S01]  /*6240*/  DADD R32, R28, R10 ;  /* 0x000000001c207229 */ /* 0x000fe2000000000a */
[----:B------:R-:W-:-:S02]  /*6250*/  FSEL R42, R62, R54, P6 ;  /* 0x000000363e2a7208 */ /* 0x000fc40003000000 */
[----:B------:R-:W-:Y:S01]  /*6260*/  FSEL R55, R63, R55, P6 ;  /* 0x000000373f377208 */ /* 0x000fe20003000000 */
[C---:B------:R-:W-:Y:S01]  /*6270*/  DADD R62, R28.reuse, R26 ;  /* 0x000000001c3e7229 */ /* 0x040fe2000000001a */
[----:B------:R-:W-:Y:S01]  /*6280*/  FSEL R43, R61, R43, P4 ;  /* 0x0000002b3d2b7208 */ /* 0x000fe20002000000 */
[----:B------:R-:W-:Y:S01]  /*6290*/  DADD R28, R28, R18 ;  /* 0x000000001c1c7229 */ /* 0x000fe20000000012 */
[----:B------:R-:W-:Y:S01]  /*62a0*/  SEL R95, R73, R80, P4 ;  /* 0x00000050495f7207 */ /* 0x000fe20002000000 */
[----:B------:R-:W-:Y:S01]  /*62b0*/  DSETP.GT.AND P4, PT, R100, R56, PT ;  /* 0x000000386400722a */ /* 0x000fe20003f84000 */
[----:B------:R-:W-:Y:S01]  /*62c0*/  FSEL R53, R99, R53, P1 ;  /* 0x0000003563357208 */ /* 0x000fe20000800000 */
[----:B------:R-:W-:Y:S01]  /*62d0*/  DADD R18, R30, R18 ;  /* 0x000000001e127229 */ /* 0x000fe20000000012 */
[----:B------:R-:W-:Y:S01]  /*62e0*/  SEL R99, R73, R92, P6 ;  /* 0x0000005c49637207 */ /* 0x000fe20003000000 */
[----:B------:R-:W-:Y:S01]  /*62f0*/  DSETP.GT.AND P6, PT, R46, R38, PT ;  /* 0x000000262e00722a */ /* 0x000fe20003fc4000 */
[----:B------:R-:W-:-:S02]  /*6300*/  SEL R48, R51, R48, P5 ;  /* 0x0000003033307207 */ /* 0x000fc40002800000 */
[----:B------:R-:W-:Y:S01]  /*6310*/  FSEL R5, R101, R57, P4 ;  /* 0x0000003965057208 */ /* 0x000fe20002000000 */
[----:B------:R-:W-:Y:S01]  /*6320*/  DSETP.GT.AND P5, PT, R96, R40, PT ;  /* 0x000000286000722a */ /* 0x000fe20003fa4000 */
[----:B------:R-:W-:Y:S01]  /*6330*/  SEL R58, R51, R49, P2 ;  /* 0x00000031333a7207 */ /* 0x000fe20001000000 */
[----:B------:R-:W-:Y:S01]  /*6340*/  DSETP.GT.AND P2, PT, R64, R44, PT ;  /* 0x0000002c4000722a */ /* 0x000fe20003f44000 */
[----:B------:R-:W-:Y:S01]  /*6350*/  SEL R101, R73, R90, P3 ;  /* 0x0000005a49657207 */ /* 0x000fe20001800000 */
[C---:B------:R-:W-:Y:S01]  /*6360*/  DADD R10, R30.reuse, R10 ;  /* 0x000000001e0a7229 */ /* 0x040fe2000000000a */
[----:B------:R-:W-:Y:S01]  /*6370*/  FSEL R90, R46, R38, P6 ;  /* 0x000000262e5a7208 */ /* 0x000fe20003000000 */
[C---:B------:R-:W-:Y:S01]  /*6380*/  DADD R22, R30.reuse, R22 ;  /* 0x000000001e167229 */ /* 0x040fe20000000016 */
[----:B------:R-:W-:Y:S01]  /*6390*/  FSEL R91, R47, R39, P6 ;  /* 0x000000272f5b7208 */ /* 0x000fe20003000000 */
[----:B------:R-:W-:Y:S01]  /*63a0*/  DADD R26, R30, R26 ;  /* 0x000000001e1a7229 */ /* 0x000fe2000000001a */
[----:B------:R-:W-:Y:S01]  /*63b0*/  SEL R61, R73, R82, P6 ;  /* 0x00000052493d7207 */ /* 0x000fe20003000000 */
[----:B------:R-:W-:-:S02]  /*63c0*/  DSETP.GT.AND P3, PT, R32, R34, PT ;  /* 0x000000222000722a */ /* 0x000fc40003f64000 */
[----:B------:R-:W-:Y:S01]  /*63d0*/  DSETP.GT.AND P6, PT, R18, R14, PT ;  /* 0x0000000e1200722a */ /* 0x000fe20003fc4000 */
[----:B------:R-:W-:Y:S02]  /*63e0*/  FSEL R40, R96, R40, P5 ;  /* 0x0000002860287208 */ /* 0x000fe40002800000 */
[----:B------:R-:W-:Y:S02]  /*63f0*/  FSEL R41, R97, R41, P5 ;  /* 0x0000002961297208 */ /* 0x000fe40002800000 */
[----:B------:R-:W-:Y:S02]  /*6400*/  FSEL R45, R65, R45, P2 ;  /* 0x0000002d412d7208 */ /* 0x000fe40001000000 */
[----:B------:R-:W-:Y:S01]  /*6410*/  SEL R87, R73, R50, P5 ;  /* 0x0000003249577207 */ /* 0x000fe20002800000 */
[----:B------:R-:W-:Y:S01]  /*6420*/  DSETP.GT.AND P5, PT, R62, R74, PT ;  /* 0x0000004a3e00722a */ /* 0x000fe20003fa4000 */
[----:B------:R-:W-:Y:S02]  /*6430*/  FSEL R44, R64, R44, P2 ;  /* 0x0000002c402c7208 */ /* 0x000fe40001000000 */
[----:B------:R-:W-:-:S02]  /*6440*/  FSEL R52, R98, R52, P1 ;  /* 0x0000003462347208 */ /* 0x000fc40000800000 */
[----:B------:R-:W-:Y:S02]  /*6450*/  FSEL R54, R100, R56, P4 ;  /* 0x0000003864367208 */ /* 0x000fe40002000000 */
        /* <DEDUP_REMOVED lines=10> */
[----:B------:R-:W-:Y:S01]  /*6500*/  VIADD R4, R4, 0x10 ;  /* 0x0000001004047836 */ /* 0x000fe20000000000 */
[----:B------:R-:W-:Y:S02]  /*6510*/  FSEL R63, R63, R75, P5 ;  /* 0x0000004b3f3f7208 */ /* 0x000fe40002800000 */
[C---:B------:R-:W-:Y:S02]  /*6520*/  SEL R79, R73.reuse, R76, P5 ;  /* 0x0000004c494f7207 */ /* 0x040fe40002800000 */
[C---:B------:R-:W-:Y:S02]  /*6530*/  SEL R77, R73.reuse, R0, P2 ;  /* 0x00000000494d7207 */ /* 0x040fe40001000000 */
[C---:B------:R-:W-:Y:S02]  /*6540*/  SEL R69, R73.reuse, R70, P1 ;  /* 0x0000004649457207 */ /* 0x040fe40000800000 */
[----:B------:R-:W-:-:S02]  /*6550*/  SEL R39, R73, R48, P4 ;  /* 0x0000003049277207 */ /* 0x000fc40002000000 */
[----:B------:R-:W-:Y:S02]  /*6560*/  SEL R75, R73, R58, P3 ;  /* 0x0000003a494b7207 */ /* 0x000fe40001800000 */
[----:B------:R-:W-:Y:S02]  /*6570*/  @!P6 SEL R73, R51, R67, P0 ;  /* 0x000000433349e207 */ /* 0x000fe40000000000 */
[----:B------:R-:W-:Y:S02]  /*6580*/  ISETP.GE.AND P0, PT, R4, UR13, PT ;  /* 0x0000000d04007c0c */ /* 0x000fe4000bf06270 */
[----:B------:R-:W-:Y:S02]  /*6590*/  FSEL R28, R28, R36, P2 ;  /* 0x000000241c1c7208 */ /* 0x000fe40001000000 */
[----:B------:R-:W-:Y:S02]  /*65a0*/  FSEL R9, R11, R9, P1 ;  /* 0x000000090b097208 */ /* 0x000fe40000800000 */
[----:B------:R-:W-:-:S02]  /*65b0*/  FSEL R23, R23, R13, P4 ;  /* 0x0000000d17177208 */ /* 0x000fc40002000000 */
[----:B------:R-:W-:Y:S01]  /*65c0*/  FSEL R49, R29, R37, P2 ;  /* 0x000000251d317208 */ /* 0x000fe20001000000 */
[----:B------:R-:W-:Y:S01]  /*65d0*/  IMAD.MOV.U32 R51, RZ, RZ, R63 ;  /* 0x000000ffff337224 */ /* 0x000fe200078e003f */
[----:B------:R-:W-:Y:S02]  /*65e0*/  FSEL R50, R62, R74, P5 ;  /* 0x0000004a3e327208 */ /* 0x000fe40002800000 */
[----:B------:R-:W-:Y:S01]  /*65f0*/  FSEL R36, R18, R14, P6 ;  /* 0x0000000e12247208 */ /* 0x000fe20003000000 */
[----:B------:R-:W-:Y:S01]  /*6600*/  IMAD.MOV.U32 R14, RZ, RZ, R40 ;  /* 0x000000ffff0e7224 */ /* 0x000fe200078e0028 */
[----:B------:R-:W-:Y:S01]  /*6610*/  FSEL R37, R19, R15, P6 ;  /* 0x0000000f13257208 */ /* 0x000fe20003000000 */
[----:B------:R-:W-:Y:S01]  /*6620*/  IMAD.MOV.U32 R15, RZ, RZ, R41 ;  /* 0x000000ffff0f7224 */ /* 0x000fe200078e0029 */
[----:B------:R-:W-:Y:S01]  /*6630*/  FSEL R62, R22, R12, P4 ;  /* 0x0000000c163e7208 */ /* 0x000fe20002000000 */
[----:B------:R-:W-:Y:S01]  /*6640*/  IMAD R29, R2, 0x8, R3 ;  /* 0x00000008021d7824 */ /* 0x000fe200078e0203 */
[----:B------:R-:W-:Y:S01]  /*6650*/  FSEL R66, R10, R8, P1 ;  /* 0x000000080a427208 */ /* 0x000fe20000800000 */
[----:B------:R-:W-:Y:S01]  /*6660*/  IMAD.MOV.U32 R12, RZ, RZ, R24 ;  /* 0x000000ffff0c7224 */ /* 0x000fe200078e0018 */
[----:B------:R-:W-:Y:S01]  /*6670*/  FSEL R102, R26, R20, P3 ;  /* 0x000000141a667208 */ /* 0x000fe20001800000 */
[----:B------:R-:W-:Y:S01]  /*6680*/  IMAD.MOV.U32 R13, RZ, RZ, R25 ;  /* 0x000000ffff0d7224 */ /* 0x000fe200078e0019 */
[----:B------:R-:W-:Y:S01]  /*6690*/  FSEL R103, R27, R21, P3 ;  /* 0x000000151b677208 */ /* 0x000fe20001800000 */
        /* <DEDUP_REMOVED lines=18> */
.L_x_25:
        /* <DEDUP_REMOVED lines=62> */
.L_x_28:
[----:B------:R-:W-:Y:S05]  /*6ba0*/  BSYNC.RECONVERGENT B0 ;  /* 0x0000000000007941 */ /* 0x000fea0003800200 */
.L_x_27:
        /* <DEDUP_REMOVED lines=14> */
.L_x_30:
[----:B------:R-:W-:Y:S05]  /*6c90*/  BSYNC.RECONVERGENT B0 ;  /* 0x0000000000007941 */ /* 0x000fea0003800200 */
.L_x_29:
        /* <DEDUP_REMOVED lines=14> */
.L_x_32:
[----:B------:R-:W-:Y:S05]  /*6d80*/  BSYNC.RECONVERGENT B0 ;  /* 0x0000000000007941 */ /* 0x000fea0003800200 */
.L_x_31:
        /* <DEDUP_REMOVED lines=15> */
.L_x_34:
[----:B------:R-:W-:Y:S05]  /*6e80*/  BSYNC.RECONVERGENT B0 ;  /* 0x0000000000007941 */ /* 0x000fea0003800200 */
.L_x_33:
        /* <DEDUP_REMOVED lines=14> */
.L_x_36:
[----:B------:R-:W-:Y:S05]  /*6f70*/  BSYNC.RECONVERGENT B0 ;  /* 0x0000000000007941 */ /* 0x000fea0003800200 */
.L_x_35:
        /* <DEDUP_REMOVED lines=14> */
.L_x_38:
[----:B------:R-:W-:Y:S05]  /*7060*/  BSYNC.RECONVERGENT B0 ;  /* 0x0000000000007941 */ /* 0x000fea0003800200 */
.L_x_37:
        /* <DEDUP_REMOVED lines=14> */
.L_x_40:
[----:B------:R-:W-:Y:S05]  /*7150*/  BSYNC.RECONVERGENT B0 ;  /* 0x0000000000007941 */ /* 0x000fea0003800200 */
.L_x_39:
        /* <DEDUP_REMOVED lines=15> */
.L_x_42:
[----:B------:R-:W-:Y:S05]  /*7250*/  BSYNC.RECONVERGENT B0 ;  /* 0x0000000000007941 */ /* 0x000fea0003800200 */
.L_x_41:
        /* <DEDUP_REMOVED lines=14> */
.L_x_44:
[----:B------:R-:W-:Y:S05]  /*7340*/  BSYNC.RECONVERGENT B0 ;  /* 0x0000000000007941 */ /* 0x000fea0003800200 */
.L_x_43:
        /* <DEDUP_REMOVED lines=14> */
.L_x_46:
[----:B------:R-:W-:Y:S05]  /*7430*/  BSYNC.RECONVERGENT B0 ;  /* 0x0000000000007941 */ /* 0x000fea0003800200 */
.L_x_45:
        /* <DEDUP_REMOVED lines=14> */
.L_x_48:
[----:B------:R-:W-:Y:S05]  /*7520*/  BSYNC.RECONVERGENT B0 ;  /* 0x0000000000007941 */ /* 0x000fea0003800200 */
.L_x_47:
        /* <DEDUP_REMOVED lines=14> */
.L_x_49:
        /* <DEDUP_REMOVED lines=15> */
.L_x_113:


//--------------------- .text.tropical_minplus_f32_nn_with_argmax --------------------------
	.section	.text.tropical_minplus_f32_nn_with_argmax,"ax",@progbits
	.align	128
        .global         tropical_minplus_f32_nn_with_argmax
        .type           tropical_minplus_f32_nn_with_argmax,@function
        .size           tropical_minplus_f32_nn_with_argmax,(.L_x_114 - tropical_minplus_f32_nn_with_argmax)
        .other          tropical_minplus_f32_nn_with_argmax,@"STO_CUDA_ENTRY STV_DEFAULT"
tropical_minplus_f32_nn_with_argmax:
.text.tropical_minplus_f32_nn_with_argmax:
[----:B------:R-:W-:Y:S01]  /*0000*/  LDC R1, c[0x0][0x37c] ;  /* 0x0000df00ff017b82 */ /* 0x000fe20000000800 */
[----:B------:R-:W0:Y:S07]  /*0010*/  LDCU UR8, c[0x0][0x3a0] ;  /* 0x00007400ff0877ac */ /* 0x000e2e0008000800 */
[----:B------:R-:W1:Y:S01]  /*0020*/  S2UR UR7, SR_CTAID.X ;  /* 0x00000000000779c3 */ /* 0x000e620000002500 */
[----:B------:R-:W2:Y:S01]  /*0030*/  S2R R7, SR_TID.Y ;  /* 0x0000000000077919 */ /* 0x000ea20000002200 */
[----:B------:R-:W-:Y:S01]  /*0040*/  IMAD.MOV.U32 R41, RZ, RZ, RZ ;  /* 0x000000ffff297224 */ /* 0x000fe200078e00ff */
[----:B------:R-:W3:Y:S01]  /*0050*/  LDCU.64 UR10, c[0x0][0x358] ;  /* 0x00006b00ff0a77ac */ /* 0x000ee20008000a00 */
[----:B------:R-:W-:-:S02]  /*0060*/  IMAD.MOV.U32 R62, RZ, RZ, 0x7f800000 ;  /* 0x7f800000ff3e7424 */ /* 0x000fc400078e00ff */
[----:B------:R-:W-:Y:S02]  /*0070*/  IMAD.MOV.U32 R60, RZ, RZ, 0x7f800000 ;  /* 0x7f800000ff3c7424 */ /* 0x000fe400078e00ff */
[----:B------:R-:W4:Y:S01]  /*0080*/  LDC R12, c[0x0][0x3a8] ;  /* 0x0000ea00ff0c7b82 */ /* 0x000f220000000800 */
[----:B------:R-:W-:Y:S02]  /*0090*/  IMAD.MOV.U32 R58, RZ, RZ, 0x7f800000 ;  /* 0x7f800000ff3a7424 */ /* 0x000fe400078e00ff */
[----:B------:R-:W-:Y:S02]  /*00a0*/  IMAD.MOV.U32 R64, RZ, RZ, 0x7f800000 ;  /* 0x7f800000ff407424 */ /* 0x000fe400078e00ff */
[----:B------:R-:W-:Y:S02]  /*00b0*/  IMAD.MOV.U32 R46, RZ, RZ, 0x7f800000 ;  /* 0x7f800000ff2e7424 */ /* 0x000fe400078e00ff */
[----:B------:R-:W-:Y:S01]  /*00c0*/  IMAD.MOV.U32 R66, RZ, RZ, 0x7f800000 ;  /* 0x7f800000ff427424 */ /* 0x000fe200078e00ff */
[----:B0-----:R-:W-:Y:S01]  /*00d0*/  UIADD3 UR4, UPT, UPT, UR8, 0x3f, URZ ;  /* 0x0000003f08047890 */ /* 0x001fe2000fffe0ff */
[----:B------:R-:W-:-:S02]  /*00e0*/  IMAD.MOV.U32 R42, RZ, RZ, 0x7f800000 ;  /* 0x7f800000ff2a7424 */ /* 0x000fc400078e00ff */
[----:B------:R-:W-:Y:S01]  /*00f0*/  IMAD.MOV.U32 R56, RZ, RZ, 0x7f800000 ;  /* 0x7f800000ff387424 */ /* 0x000fe200078e00ff */
[----:B------:R-:W-:Y:S01]  /*0100*/  USHF.R.S32.HI UR5, URZ, 0x1f, UR4 ;  /* 0x0000001fff057899 */ /* 0x000fe20008011404 */
[----:B------:R-:W-:Y:S02]  /*0110*/  IMAD.MOV.U32 R44, RZ, RZ, 0x7f800000 ;  /* 0x7f800000ff2c7424 */ /* 0x000fe400078e00ff */
[----:B------:R-:W-:Y:S01]  /*0120*/  IMAD.MOV.U32 R37, RZ, RZ, 0x7f800000 ;  /* 0x7f800000ff257424 */ /* 0x000fe200078e00ff */
[----:B------:R-:W-:Y:S01]  /*0130*/  ULEA.HI UR5, UR5, UR4, URZ, 0x6 ;  /* 0x0000000405057291 */ /* 0x000fe2000f8f30ff */
[----:B------:R-:W-:Y:S02]  /*0140*/  IMAD.MOV.U32 R52, RZ, RZ, 0x7f800000 ;  /* 0x7f800000ff347424 */ /* 0x000fe400078e00ff */
[----:B------:R-:W-:Y:S01]  /*0150*/  UMOV UR4, URZ ;  /* 0x000000ff00047c82 */ /* 0x000fe20008000000 */
[----:B------:R-:W-:Y:S01]  /*0160*/  USHF.R.S32.HI UR6, URZ, 0x6, UR5 ;  /* 0x00000006ff067899 */ /* 0x000fe20008011405 */
[----:B------:R-:W-:Y:S01]  /*0170*/  IMAD.MOV.U32 R54, RZ, RZ, 0x7f800000 ;  /* 0x7f800000ff367424 */ /* 0x000fe200078e00ff */
[----:B----4-:R-:W-:-:S02]  /*0180*/  ISETP.GE.AND P0, PT, R12, 0x1, PT ;  /* 0x000000010c00780c */ /* 0x010fc40003f06270 */
[----:B------:R-:W-:Y:S01]  /*0190*/  UIADD3 UR9, UPT, UPT, URZ, -UR6, URZ ;  /* 0x80000006ff097290 */ /* 0x000fe2000fffe0ff */
[----:B------:R-:W-:Y:S01]  /*01a0*/  IMAD.MOV.U32 R40, RZ, RZ, 0x7f800000 ;  /* 0x7f800000ff287424 */ /* 0x000fe200078e00ff */
[----:B------:R-:W-:Y:S01]  /*01b0*/  UISETP.NE.U32.AND UP2, UPT, UR6, URZ, UPT ;  /* 0x000000ff0600728c */ /* 0x000fe2000bf45070 */
[----:B------:R-:W-:Y:S02]  /*01c0*/  IMAD.MOV.U32 R39, RZ, RZ, 0x7f800000 ;  /* 0x7f800000ff277424 */ /* 0x000fe400078e00ff */
[----:B------:R-:W0:Y:S01]  /*01d0*/  I2F.U32.RP R0, UR6 ;  /* 0x0000000600007d06 */ /* 0x000e220008209000 */
[----:B------:R-:W-:Y:S02]  /*01e0*/  IMAD.MOV.U32 R33, RZ, RZ, 0x7f800000 ;  /* 0x7f800000ff217424 */ /* 0x000fe400078e00ff */
[----:B------:R-:W-:Y:S02]  /*01f0*/  IMAD.MOV.U32 R50, RZ, RZ, 0x7f800000 ;  /* 0x7f800000ff327424 */ /* 0x000fe400078e00ff */
[----:B------:R-:W-:-:S02]  /*0200*/  IMAD.MOV.U32 R51, RZ, RZ, RZ ;  /* 0x000000ffff337224 */ /* 0x000fc400078e00ff */
[----:B------:R-:W-:Y:S02]  /*0210*/  IMAD.MOV.U32 R53, RZ, RZ, RZ ;  /* 0x000000ffff357224 */ /* 0x000fe400078e00ff */
[----:B------:R-:W-:Y:S02]  /*0220*/  IMAD.MOV.U32 R55, RZ, RZ, RZ ;  /* 0x000000ffff377224 */ /* 0x000fe400078e00ff */
[----:B------:R-:W-:Y:S02]  /*0230*/  IMAD.MOV.U32 R57, RZ, RZ, RZ ;  /* 0x000000ffff397224 */ /* 0x000fe400078e00ff */
[----:B------:R-:W-:Y:S01]  /*0240*/  IMAD.MOV.U32 R59, RZ, RZ, RZ ;  /* 0x000000ffff3b7224 */ /* 0x000fe200078e00ff */
[----:B0-----:R-:W0:Y:S01]  /*0250*/  MUFU.RCP R0, R0 ;  /* 0x0000000000007308 */ /* 0x001e220000001000 */
[----:B------:R-:W-:Y:S02]  /*0260*/  IMAD.MOV.U32 R61, RZ, RZ, RZ ;  /* 0x000000ffff3d7224 */ /* 0x000fe400078e00ff */
[----:B------:R-:W-:-:S02]  /*0270*/  IMAD.MOV.U32 R67, RZ, RZ, RZ ;  /* 0x000000ffff437224 */ /* 0x000fc400078e00ff */
[----:B------:R-:W-:Y:S02]  /*0280*/  IMAD.MOV.U32 R69, RZ, RZ, RZ ;  /* 0x000000ffff457224 */ /* 0x000fe400078e00ff */
[----:B------:R-:W-:Y:S02]  /*0290*/  IMAD.MOV.U32 R71, RZ, RZ, RZ ;  /* 0x000000ffff477224 */ /* 0x000fe400078e00ff */
[----:B------:R-:W-:Y:S02]  /*02a0*/  IMAD.MOV.U32 R65, RZ, RZ, RZ ;  /* 0x000000ffff417224 */ /* 0x000fe400078e00ff */
[----:B------:R-:W-:Y:S02]  /*02b0*/  IMAD.MOV.U32 R49, RZ, RZ, RZ ;  /* 0x000000ffff317224 */ /* 0x000fe400078e00ff */
[----:B------:R-:W-:Y:S02]  /*02c0*/  IMAD.MOV.U32 R47, RZ, RZ, RZ ;  /* 0x000000ffff2f7224 */ /* 0x000fe400078e00ff */
[----:B------:R-:W-:-:S02]  /*02d0*/  IMAD.MOV.U32 R43, RZ, RZ, RZ ;  /* 0x000000ffff2b7224 */ /* 0x000fc400078e00ff */
[----:B0-----:R-:W-:Y:S02]  /*02e0*/  VIADD R2, R0, 0xffffffe ;  /* 0x0ffffffe00027836 */ /* 0x001fe40000000000 */
[----:B------:R-:W0:Y:S01]  /*02f0*/  S2R R0, SR_TID.X ;  /* 0x0000000000007919 */ /* 0x000e220000002100 */
[----:B------:R-:W-:Y:S02]  /*0300*/  IMAD.MOV.U32 R45, RZ, RZ, RZ ;  /* 0x000000ffff2d7224 */ /* 0x000fe400078e00ff */
[----:B------:R-:W-:Y:S01]  /*0310*/  IMAD.MOV.U32 R63, RZ, RZ, RZ ;  /* 0x000000ffff3f7224 */ /* 0x000fe200078e00ff */
[----:B------:R-:W4:Y:S02]  /*0320*/  F2I.FTZ.U32.TRUNC.NTZ R2, R2 ;  /* 0x0000000200027305 */ /* 0x000f24000021f000 */
[----:B----4-:R-:W-:-:S13]  /*0330*/  R2UR UR5, R2 ;  /* 0x00000000020572ca */ /* 0x010fda00000e0000 */
[----:B------:R-:W-:-:S04]  /*0340*/  UIMAD UR9, UR9, UR5, URZ ;  /* 0x00000005090972a4 */ /* 0x000fc8000f8e02ff */
[----:B------:R-:W-:-:S04]  /*0350*/  UIMAD.WIDE.U32 UR4, UR5, UR9, UR4 ;  /* 0x00000009050472a5 */ /* 0x000fc8000f8e0004 */
[----:B-1----:R-:W-:-:S04]  /*0360*/  UIMAD.WIDE.U32 UR4, UR5, UR7, URZ ;  /* 0x00000007050472a5 */ /* 0x002fc8000f8e00ff */
[----:B------:R-:W-:-:S04]  /*0370*/  UIADD3 UR4, UPT, UPT, -UR5, URZ, URZ ;  /* 0x000000ff05047290 */ /* 0x000fc8000fffe1ff */
[----:B------:R-:W-:-:S04]  /*0380*/  UIMAD UR4, UR6, UR4, UR7 ;  /* 0x00000004060472a4 */ /* 0x000fc8000f8e0207 */
[----:B------:R-:W-:-:S11]  /*0390*/  UISETP.GE.U32.AND UP0, UPT, UR4, UR6, UPT ;  /* 0x000000060400728c */ /* 0x000fd6000bf06070 */
[----:B------:R-:W-:Y:S02]  /*03a0*/  @UP0 UIADD3 UR4, UPT, UPT, -UR6, UR4, URZ ;  /* 0x0000000406040290 */ /* 0x000fe4000fffe1ff */
[----:B------:R-:W-:Y:S02]  /*03b0*/  @UP0 UIADD3 UR5, UPT, UPT, UR5, 0x1, URZ ;  /* 0x0000000105050890 */ /* 0x000fe4000fffe0ff */
[----:B------:R-:W-:-:S11]  /*03c0*/  UISETP.GE.U32.AND UP1, UPT, UR4, UR6, UPT ;  /* 0x000000060400728c */ /* 0x000fd6000bf26070 */
[----:B------:R-:W-:Y:S02]  /*03d0*/  @UP1 UIADD3 UR5, UPT, UPT, UR5, 0x1, URZ ;  /* 0x0000000105051890 */ /* 0x000fe4000fffe0ff */
[----:B------:R-:W-:-:S04]  /*03e0*/  @!UP2 ULOP3.LUT UR5, URZ, UR6, URZ, 0x33, !UPT ;  /* 0x00000006ff05a292 */ /* 0x000fc8000f8e33ff */
[----:B------:R-:W-:-:S04]  /*03f0*/  UIADD3 UR4, UPT, UPT, -UR5, URZ, URZ ;  /* 0x000000ff05047290 */ /* 0x000fc8000fffe1ff */
[----:B------:R-:W-:Y:S01]  /*0400*/  UIMAD UR6, UR6, UR4, UR7 ;  /* 0x00000004060672a4 */ /* 0x000fe2000f8e0207 */
[----:B0-23--:R-:W-:Y:S11]  /*0410*/  @!P0 BRA `(.L_x_50) ;  /* 0x0000008c00ec8947 */ /* 0x00dff60003800000 */
[----:B------:R-:W0:Y:S01]  /*0420*/  S2UR UR8, SR_CgaCtaId ;  /* 0x00000000000879c3 */ /* 0x000e220000008800 */
[----:B------:R-:W-:Y:S01]  /*0430*/  IMAD R14, R7, 0x10, R0 ;  /* 0x00000010070e7824 */ /* 0x000fe200078e0200 */
[----:B------:R-:W-:Y:S01]  /*0440*/  UMOV UR4, 0x400 ;  /* 0x0000040000047882 */ /* 0x000fe20000000000 */
[----:B------:R-:W-:Y:S01]  /*0450*/  IMAD.U32 R2, RZ, RZ, UR5 ;  /* 0x00000005ff027e24 */ /* 0x000fe2000f8e00ff */
[----:B------:R-:W-:Y:S01]  /*0460*/  UIADD3 UR7, UPT, UPT, UR4, 0x2000, URZ ;  /* 0x0000200004077890 */ /* 0x000fe2000fffe0ff */
[----:B------:R-:W-:Y:S01]  /*0470*/  IMAD.MOV.U32 R41, RZ, RZ, RZ ;  /* 0x000000ffff297224 */ /* 0x000fe200078e00ff */
[--C-:B------:R-:W-:Y:S01]  /*0480*/  SHF.R.U32.HI R15, RZ, 0x5, R14.reuse ;  /* 0x00000005ff0f7819 */ /* 0x100fe2000001160e */
[----:B------:R-:W-:Y:S01]  /*0490*/  IMAD.MOV.U32 R62, RZ, RZ, 0x7f800000 ;  /* 0x7f800000ff3e7424 */ /* 0x000fe200078e00ff */
[----:B------:R-:W-:Y:S01]  /*04a0*/  LOP3.LUT R3, R14, 0x7fe0, RZ, 0xc0, !PT ;  /* 0x00007fe00e037812 */ /* 0x000fe200078ec0ff */
[----:B------:R-:W1:Y:S02]  /*04b0*/  LDCU UR13, c[0x0][0x3a8] ;  /* 0x00007500ff0d77ac */ /* 0x000e640008000800 */
[----:B------:R-:W-:Y:S01]  /*04c0*/  IMAD R15, R2, 0x40, R15 ;  /* 0x00000040020f7824 */ /* 0x000fe200078e020f */
[----:B------:R-:W-:Y:S01]  /*04d0*/  LOP3.LUT R5, R3, 0x1f, R14, 0xf8, !PT ;  /* 0x0000001f03057812 */ /* 0x000fe200078ef80e */
[----:B------:R-:W-:Y:S01]  /*04e0*/  IMAD.MOV.U32 R2, RZ, RZ, RZ ;  /* 0x000000ffff027224 */ /* 0x000fe200078e00ff */
[----:B------:R-:W2:Y:S01]  /*04f0*/  LDCU UR9, c[0x0][0x3a0] ;  /* 0x00007400ff0977ac */ /* 0x000ea20008000800 */
[----:B------:R-:W-:Y:S01]  /*0500*/  IMAD R13, R15, R12, RZ ;  /* 0x0000000c0f0d7224 */ /* 0x000fe200078e02ff */
[----:B------:R-:W3:Y:S03]  /*0510*/  LDCU UR12, c[0x0][0x3a4] ;  /* 0x00007480ff0c77ac */ /* 0x000ee60008000800 */
[----:B------:R-:W-:-:S02]  /*0520*/  IMAD R4, R12, 0x20, R13 ;  /* 0x000000200c047824 */ /* 0x000fc400078e020d */
[C-C-:B------:R-:W-:Y:S02]  /*0530*/  IMAD R6, R12.reuse, 0x10, R13.reuse ;  /* 0x000000100c067824 */ /* 0x140fe400078e020d */
[C---:B------:R-:W-:Y:S01]  /*0540*/  IMAD R8, R12.reuse, 0x10, R4 ;  /* 0x000000100c087824 */ /* 0x040fe200078e0204 */
[----:B0-----:R-:W-:Y:S01]  /*0550*/  ULEA UR4, UR8, UR4, 0x18 ;  /* 0x0000000408047291 */ /* 0x001fe2000f8ec0ff */
[C---:B------:R-:W-:Y:S01]  /*0560*/  IMAD R9, R12.reuse, 0x8, R13 ;  /* 0x000000080c097824 */ /* 0x040fe200078e020d */
[----:B------:R-:W-:Y:S01]  /*0570*/  ULEA UR7, UR8, UR7, 0x18 ;  /* 0x0000000708077291 */ /* 0x000fe2000f8ec0ff */
[C---:B------:R-:W-:Y:S02]  /*0580*/  IMAD R10, R12.reuse, 0x8, R6 ;  /* 0x000000080c0a7824 */ /* 0x040fe400078e0206 */
[----:B------:R-:W-:Y:S01]  /*0590*/  IMAD R11, R12, 0x8, R4 ;  /* 0x000000080c0b7824 */ /* 0x000fe200078e0204 */
[----:B------:R-:W-:Y:S01]  /*05a0*/  LEA R14, R14, UR4, 0x2 ;  /* 0x000000040e0e7c11 */ /* 0x000fe2000f8e10ff */
[----:B------:R-:W-:Y:S01]  /*05b0*/  IMAD R12, R12, 0x8, R8 ;  /* 0x000000080c0c7824 */ /* 0x000fe200078e0208 */
[----:B------:R-:W-:-:S02]  /*05c0*/  LEA R3, R0, UR4, 0x4 ;  /* 0x0000000400037c11 */ /* 0x000fc4000f8e20ff */
[----:B------:R-:W-:Y:S02]  /*05d0*/  LEA R5, R5, UR7, 0x2 ;  /* 0x0000000705057c11 */ /* 0x000fe4000f8e10ff */
[----:B-123--:R-:W-:-:S07]  /*05e0*/  LEA R7, R7, UR7, 0x9 ;  /* 0x0000000707077c11 */ /* 0x00efce000f8e48ff */
.L_x_51:
[----:B------:R-:W0:Y:S01]  /*05f0*/  S2R R17, SR_TID.Y ;  /* 0x0000000000117919 */ /* 0x000e220000002200 */
[----:B------:R-:W-:Y:S01]  /*0600*/  UMOV UR8, UR9 ;  /* 0x0000000900087c82 */ /* 0x000fe20008000000 */
[----:B------:R-:W-:Y:S02]  /*0610*/  IMAD.MOV.U32 R48, RZ, RZ, 0x7f800000 ;  /* 0x7f800000ff307424 */ /* 0x000fe400078e00ff */
[----:B------:R-:W-:Y:S02]  /*0620*/  IMAD.MOV.U32 R31, RZ, RZ, 0x7f800000 ;  /* 0x7f800000ff1f7424 */ /* 0x000fe400078e00ff */
[----:B0-----:R-:W-:Y:S02]  /*0630*/  IMAD R30, R17, 0x10, R0 ;  /* 0x00000010111e7824 */ /* 0x001fe400078e0200 */
[----:B------:R-:W-:-:S03]  /*0640*/  IMAD.U32 R17, RZ, RZ, UR6 ;  /* 0x00000006ff117e24 */ /* 0x000fc6000f8e00ff */
[C---:B------:R-:W-:Y:S02]  /*0650*/  LOP3.LUT R28, R30.reuse, 0x3f, RZ, 0xc0, !PT ;  /* 0x0000003f1e1c7812 */ /* 0x040fe400078ec0ff */
[----:B------:R-:W-:-:S03]  /*0660*/  LEA.HI R35, R30, R2, RZ, 0x1a ;  /* 0x000000021e237211 */ /* 0x000fc600078fd0ff */
[----:B------:R-:W-:Y:S01]  /*0670*/  IMAD R28, R17, 0x40, R28 ;  /* 0x00000040111c7824 */ /* 0x000fe200078e021c */
[C---:B------:R-:W-:Y:S01]  /*0680*/  ISETP.GE.AND P0, PT, R35.reuse, UR13, PT ;  /* 0x0000000d23007c0c */ /* 0x040fe2000bf06270 */
[C---:B------:R-:W-:Y:S02]  /*0690*/  VIADD R25, R35.reuse, 0x4 ;  /* 0x0000000423197836 */ /* 0x040fe40000000000 */
[C---:B------:R-:W-:Y:S01]  /*06a0*/  VIADD R22, R35.reuse, 0x8 ;  /* 0x0000000823167836 */ /* 0x040fe20000000000 */
[C---:B------:R-:W-:Y:S01]  /*06b0*/  ISETP.GE.AND P1, PT, R28.reuse, UR8, PT ;  /* 0x000000081c007c0c */ /* 0x040fe2000bf26270 */
[C---:B------:R-:W-:Y:S01]  /*06c0*/  VIADD R77, R35.reuse, 0xc ;  /* 0x0000000c234d7836 */ /* 0x040fe20000000000 */
[----:B------:R-:W-:Y:S01]  /*06d0*/  ISETP.LT.AND P0, PT, R28, UR8, !P0 ;  /* 0x000000081c007c0c */ /* 0x000fe2000c701270 */
[----:B------:R-:W-:Y:S01]  /*06e0*/  VIADD R75, R35, 0x10 ;  /* 0x00000010234b7836 */ /* 0x000fe20000000000 */
[----:B------:R-:W-:Y:S01]  /*06f0*/  ISETP.GE.OR P5, PT, R25, UR13, P1 ;  /* 0x0000000d19007c0c */ /* 0x000fe20008fa6670 */
[----:B------:R-:W-:Y:S01]  /*0700*/  VIADD R73, R35, 0x14 ;  /* 0x0000001423497836 */ /* 0x000fe20000000000 */
[----:B------:R-:W-:-:S02]  /*0710*/  ISETP.GE.OR P6, PT, R22, UR13, P1 ;  /* 0x0000000d16007c0c */ /* 0x000fc40008fc6670 */
[----:B------:R-:W-:Y:S02]  /*0720*/  ISETP.GE.OR P2, PT, R77, UR13, P1 ;  /* 0x0000000d4d007c0c */ /* 0x000fe40008f46670 */
[----:B------:R-:W-:Y:S02]  /*0730*/  ISETP.GE.OR P3, PT, R75, UR13, P1 ;  /* 0x0000000d4b007c0c */ /* 0x000fe40008f66670 */
[----:B------:R-:W-:-:S03]  /*0740*/  ISETP.GE.OR P4, PT, R73, UR13, P1 ;  /* 0x0000000d49007c0c */ /* 0x000fc60008f86670 */
[----:B------:R-:W0:Y:S01]  /*0750*/  @P0 LDC.64 R20, c[0x0][0x380] ;  /* 0x0000e000ff140b82 */ /* 0x000e220000000a00 */
[--C-:B------:R-:W-:Y:S02]  /*0760*/  @P0 IMAD R23, R35, UR8, R28.reuse ;  /* 0x0000000823170c24 */ /* 0x100fe4000f8e021c */
[----:B------:R-:W-:-:S05]  /*0770*/  @!P5 IMAD R25, R25, UR8, R28 ;  /* 0x000000081919dc24 */ /* 0x000fca000f8e021c */
[----:B------:R-:W1:Y:S08]  /*0780*/  @!P5 LDC.64 R18, c[0x0][0x380] ;  /* 0x0000e000ff12db82 */ /* 0x000e700000000a00 */
[----:B------:R-:W2:Y:S01]  /*0790*/  @!P6 LDC.64 R16, c[0x0][0x380] ;  /* 0x0000e000ff10eb82 */ /* 0x000ea20000000a00 */
[----:B------:R-:W-:Y:S01]  /*07a0*/  LOP3.LUT R68, R30, 0x1f, RZ, 0xc0, !PT ;  /* 0x0000001f1e447812 */ /* 0x000fe200078ec0ff */
[----:B------:R-:W-:-:S02]  /*07b0*/  VIADD R29, R35, 0x18 ;  /* 0x00000018231d7836 */ /* 0x000fc40000000000 */
[----:B0-----:R-:W-:-:S04]  /*07c0*/  @P0 IMAD.WIDE R20, R23, 0x4, R20 ;  /* 0x0000000417140825 */ /* 0x001fc800078e0214 */
[----:B------:R-:W0:Y:S01]  /*07d0*/  @!P2 LDC.64 R26, c[0x0][0x380] ;  /* 0x0000e000ff1aab82 */ /* 0x000e220000000a00 */
[----:B------:R-:W-:Y:S01]  /*07e0*/  @!P6 IMAD R23, R22, UR8, R28 ;  /* 0x000000081617ec24 */ /* 0x000fe2000f8e021c */
[----:B------:R3:W4:Y:S01]  /*07f0*/  @P0 LDG.E.CONSTANT R31, desc[UR10][R20.64] ;  /* 0x0000000a141f0981 */ /* 0x000722000c1e9900 */
[----:B-1----:R-:W-:-:S05]  /*0800*/  @!P5 IMAD.WIDE R18, R25, 0x4, R18 ;  /* 0x000000041912d825 */ /* 0x002fca00078e0212 */
[----:B------:R-:W1:Y:S01]  /*0810*/  @!P3 LDC.64 R24, c[0x0][0x380] ;  /* 0x0000e000ff18bb82 */ /* 0x000e620000000a00 */
[----:B------:R-:W-:Y:S01]  /*0820*/  IMAD.IADD R68, R68, 0x1, R2 ;  /* 0x0000000144447824 */ /* 0x000fe200078e0202 */
[----:B------:R-:W5:Y:S01]  /*0830*/  @!P5 LDG.E.CONSTANT R48, desc[UR10][R18.64] ;  /* 0x0000000a1230d981 */ /* 0x000f62000c1e9900 */
[----:B------:R-:W-:Y:S01]  /*0840*/  IMAD.MOV.U32 R38, RZ, RZ, 0x7f800000 ;  /* 0x7f800000ff267424 */ /* 0x000fe200078e00ff */
[----:B------:R-:W-:Y:S01]  /*0850*/  ISETP.GE.OR P5, PT, R29, UR13, P1 ;  /* 0x0000000d1d007c0c */ /* 0x000fe20008fa6670 */
[----:B--2---:R-:W-:Y:S01]  /*0860*/  @!P6 IMAD.WIDE R16, R23, 0x4, R16 ;  /* 0x000000041710e825 */ /* 0x004fe200078e0210 */
[----:B------:R-:W-:Y:S02]  /*0870*/  ISETP.GE.AND P0, PT, R68, UR13, PT ;  /* 0x0000000d44007c0c */ /* 0x000fe4000bf06270 */
[----:B------:R-:W2:Y:S01]  /*0880*/  @!P4 LDC.64 R22, c[0x0][0x380] ;  /* 0x0000e000ff16cb82 */ /* 0x000ea20000000a00 */
[----:B------:R-:W-:Y:S01]  /*0890*/  VIADD R35, R35, 0x1c ;  /* 0x0000001c23237836 */ /* 0x000fe20000000000 */
[----:B------:R0:W5:Y:S01]  /*08a0*/  @!P6 LDG.E.CONSTANT R38, desc[UR10][R16.64] ;  /* 0x0000000a1026e981 */ /* 0x000162000c1e9900 */
[----:B------:R-:W-:-:S03]  /*08b0*/  ISETP.GE.OR P6, PT, R15, UR12, P0 ;  /* 0x0000000c0f007c0c */ /* 0x000fc600087c6670 */
[----:B------:R-:W-:-:S03]  /*08c0*/  ISETP.GE.OR P1, PT, R35, UR13, P1 ;  /* 0x0000000d23007c0c */ /* 0x000fc60008f26670 */
[----:B---3--:R-:W3:Y:S01]  /*08d0*/  @!P5 LDC.64 R20, c[0x0][0x380] ;  /* 0x0000e000ff14db82 */ /* 0x008ee20000000a00 */
[--C-:B------:R-:W-:Y:S02]  /*08e0*/  @!P2 IMAD R77, R77, UR8, R28.reuse ;  /* 0x000000084d4dac24 */ /* 0x100fe4000f8e021c */
[----:B------:R-:W-:Y:S02]  /*08f0*/  IMAD.MOV.U32 R36, RZ, RZ, 0x7f800000 ;  /* 0x7f800000ff247424 */ /* 0x000fe400078e00ff */
[----:B------:R-:W-:Y:S02]  /*0900*/  @!P3 IMAD R75, R75, UR8, R28 ;  /* 0x000000084b4bbc24 */ /* 0x000fe4000f8e021c */
[----:B0-----:R-:W-:Y:S01]  /*0910*/  @!P2 IMAD.WIDE R26, R77, 0x4, R26 ;  /* 0x000000044d1aa825 */ /* 0x001fe200078e021a */
[----:B------:R-:W0:Y:S03]  /*0920*/  @!P6 LDC.64 R16, c[0x0][0x388] ;  /* 0x0000e200ff10eb82 */ /* 0x000e260000000a00 */
[----:B------:R-:W-:Y:S01]  /*0930*/  @!P4 IMAD R73, R73, UR8, R28 ;  /* 0x000000084949cc24 */ /* 0x000fe2000f8e021c */
[----:B------:R2:W5:Y:S04]  /*0940*/  @!P2 LDG.E.CONSTANT R36, desc[UR10][R26.64] ;  /* 0x0000000a1a24a981 */ /* 0x000568000c1e9900 */
[----:B------:R-:W0:Y:S01]  /*0950*/  @!P1 LDC.64 R18, c[0x0][0x380] ;  /* 0x0000e000ff129b82 */ /* 0x000e220000000a00 */
[----:B-1----:R-:W-:-:S04]  /*0960*/  @!P3 IMAD.WIDE R24, R75, 0x4, R24 ;  /* 0x000000044b18b825 */ /* 0x002fc800078e0218 */
[----:B------:R-:W-:Y:S02]  /*0970*/  IMAD.MOV.U32 R75, RZ, RZ, 0x7f800000 ;  /* 0x7f800000ff4b7424 */ /* 0x000fe400078e00ff */
[----:B--2---:R-:W-:-:S04]  /*0980*/  @!P4 IMAD.WIDE R22, R73, 0x4, R22 ;  /* 0x000000044916c825 */ /* 0x004fc800078e0216 */
[----:B------:R-:W-:Y:S01]  /*0990*/  IMAD.MOV.U32 R77, RZ, RZ, 0x7f800000 ;  /* 0x7f800000ff4d7424 */ /* 0x000fe200078e00ff */
[----:B------:R-:W2:Y:S01]  /*09a0*/  @!P4 LDG.E.CONSTANT R75, desc[UR10][R22.64] ;  /* 0x0000000a164bc981 */ /* 0x000ea2000c1e9900 */
[C---:B------:R-:W-:Y:S02]  /*09b0*/  VIADD R26, R15.reuse, 0x18 ;  /* 0x000000180f1a7836 */ /* 0x040fe40000000000 */
[C---:B------:R-:W-:Y:S02]  /*09c0*/  VIADD R32, R15.reuse, 0x8 ;  /* 0x000000080f207836 */ /* 0x040fe40000000000 */
[----:B------:R-:W-:Y:S01]  /*09d0*/  VIADD R30, R15, 0x10 ;  /* 0x000000100f1e7836 */ /* 0x000fe20000000000 */
[----:B------:R-:W-:Y:S01]  /*09e0*/  ISETP.GE.OR P4, PT, R26, UR12, P0 ;  /* 0x0000000c1a007c0c */ /* 0x000fe20008786670 */
[----:B------:R1:W2:Y:S01]  /*09f0*/  @!P3 LDG.E.CONSTANT R77, desc[UR10][R24.64] ;  /* 0x0000000a184db981 */ /* 0x0002a2000c1e9900 */
[----:B------:R-:W-:Y:S01]  /*0a00*/  ISETP.GE.OR P2, PT, R32, UR12, P0 ;  /* 0x0000000c20007c0c */ /* 0x000fe20008746670 */
[----:B------:R-:W-:Y:S01]  /*0a10*/  @!P5 IMAD R29, R29, UR8, R28 ;  /* 0x000000081d1ddc24 */ /* 0x000fe2000f8e021c */
[----:B------:R-:W-:Y:S01]  /*0a20*/  ISETP.GE.OR P3, PT, R30, UR12, P0 ;  /* 0x0000000c1e007c0c */ /* 0x000fe20008766670 */
[----:B------:R-:W-:-:S02]  /*0a30*/  IMAD.MOV.U32 R73, RZ, RZ, 0x7f800000 ;  /* 0x7f800000ff497424 */ /* 0x000fc400078e00ff */
[----:B---3--:R-:W-:-:S04]  /*0a40*/  @!P5 IMAD.WIDE R20, R29, 0x4, R20 ;  /* 0x000000041d14d825 */ /* 0x008fc800078e0214 */
[----:B------:R-:W-:Y:S01]  /*0a50*/  @!P1 IMAD R35, R35, UR8, R28 ;  /* 0x0000000823239c24 */ /* 0x000fe2000f8e021c */
[----:B------:R3:W2:Y:S01]  /*0a60*/  @!P5 LDG.E.CONSTANT R73, desc[UR10][R20.64] ;  /* 0x0000000a1449d981 */ /* 0x0006a2000c1e9900 */
[----:B-1----:R-:W-:Y:S02]  /*0a70*/  VIADD R24, R15, 0x20 ;  /* 0x000000200f187836 */ /* 0x002fe40000000000 */
[----:B------:R-:W-:Y:S01]  /*0a80*/  @!P6 IMAD.IADD R25, R13, 0x1, R68 ;  /* 0x000000010d19e824 */ /* 0x000fe200078e0244 */
[----:B------:R-:W1:Y:S01]  /*0a90*/  @!P2 LDC.64 R28, c[0x0][0x388] ;  /* 0x0000e200ff1cab82 */ /* 0x000e620000000a00 */
[----:B0-----:R-:W-:Y:S01]  /*0aa0*/  @!P1 IMAD.WIDE R18, R35, 0x4, R18 ;  /* 0x0000000423129825 */ /* 0x001fe200078e0212 */
[----:B------:R-:W-:-:S03]  /*0ab0*/  ISETP.GE.OR P5, PT, R24, UR12, P0 ;  /* 0x0000000c18007c0c */ /* 0x000fc600087a6670 */
[----:B------:R-:W-:-:S03]  /*0ac0*/  @!P6 IMAD.WIDE.U32 R16, R25, 0x4, R16 ;  /* 0x000000041910e825 */ /* 0x000fc600078e0010 */
[----:B------:R-:W0:Y:S01]  /*0ad0*/  @!P4 LDC.64 R24, c[0x0][0x388] ;  /* 0x0000e200ff18cb82 */ /* 0x000e220000000a00 */
[----:B------:R-:W-:Y:S02]  /*0ae0*/  IMAD.MOV.U32 R35, RZ, RZ, 0x7f800000 ;  /* 0x7f800000ff237424 */ /* 0x000fe400078e00ff */
[C---:B------:R-:W-:Y:S02]  /*0af0*/  VIADD R22, R15.reuse, 0x28 ;  /* 0x000000280f167836 */ /* 0x040fe40000000000 */
[----:B------:R-:W-:Y:S02]  /*0b00*/  IMAD.MOV.U32 R34, RZ, RZ, 0x7f800000 ;  /* 0x7f800000ff227424 */ /* 0x000fe400078e00ff */
[----:B------:R-:W2:Y:S01]  /*0b10*/  @!P1 LDG.E.CONSTANT R35, desc[UR10][R18.64] ;  /* 0x0000000a12239981 */ /* 0x000ea2000c1e9900 */
[----:B------:R-:W1:Y:S01]  /*0b20*/  @!P3 LDC.64 R26, c[0x0][0x388] ;  /* 0x0000e200ff1abb82 */ /* 0x000e620000000a00 */
[----:B------:R-:W-:Y:S01]  /*0b30*/  ISETP.GE.OR P1, PT, R22, UR12, P0 ;  /* 0x0000000c16007c0c */ /* 0x000fe20008726670 */
[C---:B------:R-:W-:Y:S01]  /*0b40*/  VIADD R23, R15.reuse, 0x30 ;  /* 0x000000300f177836 */ /* 0x040fe20000000000 */
[----:B------:R3:W2:Y:S01]  /*0b50*/  @!P6 LDG.E.CONSTANT R34, desc[UR10][R16.64] ;  /* 0x0000000a1022e981 */ /* 0x0006a2000c1e9900 */
[----:B------:R-:W-:-:S03]  /*0b60*/  VIADD R22, R15, 0x38 ;  /* 0x000000380f167836 */ /* 0x000fc60000000000 */
[----:B------:R-:W-:Y:S02]  /*0b70*/  ISETP.GE.OR P6, PT, R23, UR12, P0 ;  /* 0x0000000c17007c0c */ /* 0x000fe400087c6670 */
[----:B------:R-:W-:Y:S01]  /*0b80*/  ISETP.GE.OR P0, PT, R22, UR12, P0 ;  /* 0x0000000c16007c0c */ /* 0x000fe20008706670 */
[--C-:B---3--:R-:W-:Y:S01]  /*0b90*/  @!P2 IMAD.IADD R21, R9, 0x1, R68.reuse ;  /* 0x000000010915a824 */ /* 0x108fe200078e0244 */
[----:B------:R-:W3:Y:S01]  /*0ba0*/  @!P5 LDC.64 R22, c[0x0][0x388] ;  /* 0x0000e200ff16db82 */ /* 0x000ee20000000a00 */
[--C-:B------:R-:W-:Y:S02]  /*0bb0*/  @!P4 IMAD.IADD R17, R10, 0x1, R68.reuse ;  /* 0x000000010a11c824 */ /* 0x100fe400078e0244 */
[----:B------:R-:W-:Y:S02]  /*0bc0*/  @!P3 IMAD.IADD R20, R6, 0x1, R68 ;  /* 0x000000010614b824 */ /* 0x000fe400078e0244 */
[----:B0-----:R-:W-:-:S04]  /*0bd0*/  @!P4 IMAD.WIDE R24, R17, 0x4, R24 ;  /* 0x000000041118c825 */ /* 0x001fc800078e0218 */
[----:B------:R-:W0:Y:S01]  /*0be0*/  @!P6 LDC.64 R18, c[0x0][0x388] ;  /* 0x0000e200ff12eb82 */ /* 0x000e220000000a00 */
[----:B-1----:R-:W-:-:S04]  /*0bf0*/  @!P2 IMAD.WIDE R28, R21, 0x4, R28 ;  /* 0x00000004151ca825 */ /* 0x002fc800078e021c */
[----:B------:R-:W-:-:S03]  /*0c00*/  @!P3 IMAD.WIDE R26, R20, 0x4, R26 ;  /* 0x00000004141ab825 */ /* 0x000fc600078e021a */
[----:B------:R-:W1:Y:S08]  /*0c10*/  @!P0 LDC.64 R16, c[0x0][0x388] ;  /* 0x0000e200ff108b82 */ /* 0x000e700000000a00 */
[----:B------:R-:W0:Y:S01]  /*0c20*/  @!P1 LDC.64 R20, c[0x0][0x388] ;  /* 0x0000e200ff149b82 */ /* 0x000e220000000a00 */
[----:B------:R-:W-:Y:S02]  /*0c30*/  IMAD.MOV.U32 R30, RZ, RZ, 0x7f800000 ;  /* 0x7f800000ff1e7424 */ /* 0x000fe400078e00ff */
[----:B------:R-:W-:-:S02]  /*0c40*/  IMAD.MOV.U32 R32, RZ, RZ, 0x7f800000 ;  /* 0x7f800000ff207424 */ /* 0x000fc400078e00ff */
[----:B------:R-:W-:Y:S02]  /*0c50*/  @!P5 IMAD.IADD R72, R4, 0x1, R68 ;  /* 0x000000010448d824 */ /* 0x000fe400078e0244 */
[----:B------:R3:W2:Y:S04]  /*0c60*/  @!P2 LDG.E.CONSTANT R30, desc[UR10][R28.64] ;  /* 0x0000000a1c1ea981 */ /* 0x0006a8000c1e9900 */
[----:B------:R3:W2:Y:S02]  /*0c70*/  @!P3 LDG.E.CONSTANT R32, desc[UR10][R26.64] ;  /* 0x0000000a1a20b981 */ /* 0x0006a4000c1e9900 */
[----:B---3--:R-:W-:-:S04]  /*0c80*/  @!P5 IMAD.WIDE R22, R72, 0x4, R22 ;  /* 0x000000044816d825 */ /* 0x008fc800078e0216 */
[--C-:B------:R-:W-:Y:S02]  /*0c90*/  @!P6 IMAD.IADD R29, R8, 0x1, R68.reuse ;  /* 0x00000001081de824 */ /* 0x100fe400078e0244 */
[--C-:B------:R-:W-:Y:S02]  /*0ca0*/  @!P1 IMAD.IADD R27, R11, 0x1, R68.reuse ;  /* 0x000000010b1b9824 */ /* 0x100fe400078e0244 */
[----:B------:R-:W-:Y:S02]  /*0cb0*/  @!P0 IMAD.IADD R68, R12, 0x1, R68 ;  /* 0x000000010c448824 */ /* 0x000fe400078e0244 */
[----:B------:R-:W-:Y:S02]  /*0cc0*/  IMAD.MOV.U32 R70, RZ, RZ, 0x7f800000 ;  /* 0x7f800000ff467424 */ /* 0x000fe400078e00ff */
[----:B-1----:R-:W-:-:S04]  /*0cd0*/  @!P0 IMAD.WIDE R16, R68, 0x4, R16 ;  /* 0x0000000444108825 */ /* 0x002fc800078e0210 */
[----:B------:R-:W-:Y:S01]  /*0ce0*/  IMAD.MOV.U32 R72, RZ, RZ, 0x7f800000 ;  /* 0x7f800000ff487424 */ /* 0x000fe200078e00ff */
[----:B------:R-:W3:Y:S01]  /*0cf0*/  @!P4 LDG.E.CONSTANT R70, desc[UR10][R24.64] ;  /* 0x0000000a1846c981 */ /* 0x000ee2000c1e9900 */
[----:B------:R-:W-:Y:S02]  /*0d00*/  IMAD.MOV.U32 R68, RZ, RZ, 0x7f800000 ;  /* 0x7f800000ff447424 */ /* 0x000fe400078e00ff */
[----:B------:R-:W-:Y:S02]  /*0d10*/  IMAD.MOV.U32 R74, RZ, RZ, 0x7f800000 ;  /* 0x7f800000ff4a7424 */ /* 0x000fe400078e00ff */
[----:B------:R-:W-:Y:S01]  /*0d20*/  IMAD.MOV.U32 R76, RZ, RZ, 0x7f800000 ;  /* 0x7f800000ff4c7424 */ /* 0x000fe200078e00ff */
[----:B------:R-:W3:Y:S01]  /*0d30*/  @!P5 LDG.E.CONSTANT R72, desc[UR10][R22.64] ;  /* 0x0000000a1648d981 */ /* 0x000ee2000c1e9900 */
[----:B0-----:R-:W-:-:S04]  /*0d40*/  @!P1 IMAD.WIDE R20, R27, 0x4, R20 ;  /* 0x000000041b149825 */ /* 0x001fc800078e0214 */
[----:B------:R-:W-:Y:S01]  /*0d50*/  @!P6 IMAD.WIDE R18, R29, 0x4, R18 ;  /* 0x000000041d12e825 */ /* 0x000fe200078e0212 */
[----:B------:R-:W3:Y:S04]  /*0d60*/  @!P1 LDG.E.CONSTANT R68, desc[UR10][R20.64] ;  /* 0x0000000a14449981 */ /* 0x000ee8000c1e9900 */
[----:B------:R-:W3:Y:S04]  /*0d70*/  @!P6 LDG.E.CONSTANT R74, desc[UR10][R18.64] ;  /* 0x0000000a124ae981 */ /* 0x000ee8000c1e9900 */
[----:B------:R-:W3:Y:S04]  /*0d80*/  @!P0 LDG.E.CONSTANT R76, desc[UR10][R16.64] ;  /* 0x0000000a104c8981 */ /* 0x000ee8000c1e9900 */
[----:B----4-:R-:W-:Y:S04]  /*0d90*/  STS [R14], R31 ;  /* 0x0000001f0e007388 */ /* 0x010fe80000000800 */
[----:B-----5:R-:W-:Y:S04]  /*0da0*/  STS [R14+0x400], R48 ;  /* 0x000400300e007388 */ /* 0x020fe80000000800 */
[----:B------:R-:W-:Y:S04]  /*0db0*/  STS [R14+0x800], R38 ;  /* 0x000800260e007388 */ /* 0x000fe80000000800 */
[----:B------:R-:W-:Y:S04]  /*0dc0*/  STS [R14+0xc00], R36 ;  /* 0x000c00240e007388 */ /* 0x000fe80000000800 */
[----:B--2---:R-:W-:Y:S04]  /*0dd0*/  STS [R14+0x1400], R75 ;  /* 0x0014004b0e007388 */ /* 0x004fe80000000800 */
[----:B------:R-:W-:Y:S04]  /*0de0*/  STS [R14+0x1000], R77 ;  /* 0x0010004d0e007388 */ /* 0x000fe80000000800 */
[----:B------:R-:W-:Y:S04]  /*0df0*/  STS [R14+0x1800], R73 ;  /* 0x001800490e007388 */ /* 0x000fe80000000800 */
[----:B------:R-:W-:Y:S04]  /*0e00*/  STS [R14+0x1c00], R35 ;  /* 0x001c00230e007388 */ /* 0x000fe80000000800 */
[----:B------:R-:W-:Y:S04]  /*0e10*/  STS [R5], R34 ;  /* 0x0000002205007388 */ /* 0x000fe80000000800 */
[----:B------:R-:W-:Y:S04]  /*0e20*/  STS [R5+0x400], R30 ;  /* 0x0004001e05007388 */ /* 0x000fe80000000800 */
[----:B------:R-:W-:Y:S04]  /*0e30*/  STS [R5+0x800], R32 ;  /* 0x0008002005007388 */ /* 0x000fe80000000800 */
[----:B---3--:R-:W-:Y:S04]  /*0e40*/  STS [R5+0xc00], R70 ;  /* 0x000c004605007388 */ /* 0x008fe80000000800 */
[----:B------:R-:W-:Y:S04]  /*0e50*/  STS [R5+0x1000], R72 ;  /* 0x0010004805007388 */ /* 0x000fe80000000800 */
[----:B------:R-:W-:Y:S04]  /*0e60*/  STS [R5+0x1400], R68 ;  /* 0x0014004405007388 */ /* 0x000fe80000000800 */
[----:B------:R-:W-:Y:S04]  /*0e70*/  STS [R5+0x1800], R74 ;  /* 0x0018004a05007388 */ /* 0x000fe80000000800 */
[----:B------:R-:W-:Y:S01]  /*0e80*/  STS [R5+0x1c00], R76 ;  /* 0x001c004c05007388 */ /* 0x000fe20000000800 */
[----:B------:R-:W-:Y:S06]  /*0e90*/  BAR.SYNC.DEFER_BLOCKING 0x0 ;  /* 0x0000000000007b1d */ /* 0x000fec0000010000 */
[----:B------:R-:W-:Y:S04]  /*0ea0*/  LDS.128 R16, [R3] ;  /* 0x0000000003107984 */ /* 0x000fe80000000c00 */
[----:B------:R-:W0:Y:S04]  /*0eb0*/  LDS.128 R20, [R7] ;  /* 0x0000000007147984 */ /* 0x000e280000000c00 */
[----:B------:R-:W1:Y:S04]  /*0ec0*/  LDS.128 R24, [R7+0x80] ;  /* 0x0000800007187984 */ /* 0x000e680000000c00 */
[----:B------:R-:W2:Y:S01]  /*0ed0*/  LDS.128 R28, [R7+0x100] ;  /* 0x00010000071c7984 */ /* 0x000ea20000000c00 */
[----:B0-----:R-:W-:Y:S01]  /*0ee0*/  FADD R32, R20, R18 ;  /* 0x0000001214207221 */ /* 0x001fe20000000000 */
[----:B------:R-:W-:Y:S01]  /*0ef0*/  FADD R35, R16, R20 ;  /* 0x0000001410237221 */ /* 0x000fe20000000000 */
[----:B------:R-:W-:-:S03]  /*0f00*/  FADD R48, R20, R17 ;  /* 0x0000001114307221 */ /* 0x000fc60000000000 */
[----:B------:R-:W-:Y:S02]  /*0f10*/  FSETP.GEU.AND P3, PT, R32, R39, PT ;  /* 0x000000272000720b */ /* 0x000fe40003f6e000 */
[CC--:B------:R-:W-:Y:S02]  /*0f20*/  FSETP.GEU.AND P1, PT, R35.reuse, R50.reuse, PT ;  /* 0x000000322300720b */ /* 0x0c0fe40003f2e000 */
[----:B------:R-:W-:Y:S01]  /*0f30*/  FSETP.GEU.AND P2, PT, R48, R33, PT ;  /* 0x000000213000720b */ /* 0x000fe20003f4e000 */
[----:B------:R-:W-:Y:S01]  /*0f40*/  FADD R75, R20, R19 ;  /* 0x00000013144b7221 */ /* 0x000fe20000000000 */
[----:B-1----:R-:W-:Y:S01]  /*0f50*/  FADD R73, R16, R24 ;  /* 0x0000001810497221 */ /* 0x002fe20000000000 */
[----:B------:R-:W-:Y:S01]  /*0f60*/  FSEL R20, R32, R39, !P3 ;  /* 0x0000002720147208 */ /* 0x000fe20005800000 */
[C---:B------:R-:W-:Y:S01]  /*0f70*/  FADD R39, R24.reuse, R17 ;  /* 0x0000001118277221 */ /* 0x040fe20000000000 */
[----:B------:R-:W-:Y:S01]  /*0f80*/  FSEL R50, R35, R50, !P1 ;  /* 0x0000003223327208 */ /* 0x000fe20004800000 */
[----:B------:R-:W-:Y:S01]  /*0f90*/  FADD R36, R24, R18 ;  /* 0x0000001218247221 */ /* 0x000fe20000000000 */
[----:B------:R-:W-:-:S02]  /*0fa0*/  FSEL R48, R48, R33, !P2 ;  /* 0x0000002130307208 */ /* 0x000fc40005000000 */
[----:B------:R-:W0:Y:S01]  /*0fb0*/  LDS.128 R32, [R7+0x180] ;  /* 0x0001800007207984 */ /* 0x000e220000000c00 */
[----:B------:R-:W-:Y:S02]  /*0fc0*/  FSETP.GEU.AND P5, PT, R73, R54, PT ;  /* 0x000000364900720b */ /* 0x000fe40003fae000 */
[----:B------:R-:W-:Y:S02]  /*0fd0*/  FSETP.GEU.AND P6, PT, R39, R52, PT ;  /* 0x000000342700720b */ /* 0x000fe40003fce000 */
[-C--:B------:R-:W-:Y:S02]  /*0fe0*/  FSETP.GEU.AND P0, PT, R36, R37.reuse, PT ;  /* 0x000000252400720b */ /* 0x080fe40003f0e000 */
[----:B------:R-:W-:Y:S01]  /*0ff0*/  FSEL R54, R73, R54, !P5 ;  /* 0x0000003649367208 */ /* 0x000fe20006800000 */
[----:B------:R-:W-:Y:S01]  /*1000*/  FADD R73, R24, R19 ;  /* 0x0000001318497221 */ /* 0x000fe20000000000 */
[----:B------:R-:W-:Y:S02]  /*1010*/  FSEL R52, R39, R52, !P6 ;  /* 0x0000003427347208 */ /* 0x000fe40007000000 */
[----:B------:R-:W-:-:S02]  /*1020*/  FSEL R24, R36, R37, !P0 ;  /* 0x0000002524187208 */ /* 0x000fc40004000000 */
[----:B------:R-:W1:Y:S01]  /*1030*/  LDS.128 R36, [R3+0x100] ;  /* 0x0001000003247984 */ /* 0x000e620000000c00 */
[----:B------:R-:W-:Y:S02]  /*1040*/  SEL R63, R2, R63, !P1 ;  /* 0x0000003f023f7207 */ /* 0x000fe40004800000 */
[----:B------:R-:W-:Y:S02]  /*1050*/  FSETP.GEU.AND P1, PT, R73, R44, PT ;  /* 0x0000002c4900720b */ /* 0x000fe40003f2e000 */
[----:B------:R-:W-:Y:S02]  /*1060*/  FSETP.GEU.AND P4, PT, R75, R40, PT ;  /* 0x000000284b00720b */ /* 0x000fe40003f8e000 */
[----:B------:R-:W-:Y:S01]  /*1070*/  FSEL R44, R73, R44, !P1 ;  /* 0x0000002c492c7208 */ /* 0x000fe20004800000 */
[----:B--2---:R-:W-:Y:S01]  /*1080*/  FADD R73, R16, R28 ;  /* 0x0000001c10497221 */ /* 0x004fe20000000000 */
[----:B------:R-:W-:Y:S01]  /*1090*/  FSEL R40, R75, R40, !P4 ;  /* 0x000000284b287208 */ /* 0x000fe20006000000 */
[----:B------:R-:W-:Y:S01]  /*10a0*/  FADD R75, R28, R17 ;  /* 0x000000111c4b7221 */ /* 0x000fe20000000000 */
[----:B------:R-:W-:-:S02]  /*10b0*/  SEL R45, R2, R45, !P2 ;  /* 0x0000002d022d7207 */ /* 0x000fc40005000000 */
[----:B------:R-:W-:Y:S02]  /*10c0*/  FSETP.GEU.AND P2, PT, R73, R56, PT ;  /* 0x000000384900720b */ /* 0x000fe40003f4e000 */
[----:B------:R-:W-:Y:S02]  /*10d0*/  SEL R43, R2, R43, !P3 ;  /* 0x0000002b022b7207 */ /* 0x000fe40005800000 */
[----:B------:R-:W-:Y:S02]  /*10e0*/  FSETP.GEU.AND P3, PT, R75, R42, PT ;  /* 0x0000002a4b00720b */ /* 0x000fe40003f6e000 */
[----:B------:R-:W-:Y:S01]  /*10f0*/  FSEL R56, R73, R56, !P2 ;  /* 0x0000003849387208 */ /* 0x000fe20005000000 */
[C---:B------:R-:W-:Y:S01]  /*1100*/  FADD R73, R28.reuse, R18 ;  /* 0x000000121c497221 */ /* 0x040fe20000000000 */
[----:B------:R-:W-:Y:S01]  /*1110*/  FSEL R42, R75, R42, !P3 ;  /* 0x0000002a4b2a7208 */ /* 0x000fe20005800000 */
[----:B------:R-:W-:Y:S01]  /*1120*/  FADD R75, R28, R19 ;  /* 0x000000131c4b7221 */ /* 0x000fe20000000000 */
[----:B------:R-:W-:-:S02]  /*1130*/  SEL R47, R2, R47, !P4 ;  /* 0x0000002f022f7207 */ /* 0x000fc40006000000 */
[----:B------:R-:W-:Y:S02]  /*1140*/  FSETP.GEU.AND P4, PT, R73, R66, PT ;  /* 0x000000424900720b */ /* 0x000fe40003f8e000 */
[----:B------:R-:W-:Y:S01]  /*1150*/  SEL R49, R2, R49, !P5 ;  /* 0x0000003102317207 */ /* 0x000fe20006800000 */
[C---:B0-----:R-:W-:Y:S01]  /*1160*/  FADD R17, R32.reuse, R17 ;  /* 0x0000001120117221 */ /* 0x041fe20000000000 */
[----:B------:R-:W-:Y:S01]  /*1170*/  FSETP.GEU.AND P5, PT, R75, R46, PT ;  /* 0x0000002e4b00720b */ /* 0x000fe20003fae000 */
[----:B------:R-:W-:Y:S01]  /*1180*/  FADD R19, R32, R19 ;  /* 0x0000001320137221 */ /* 0x000fe20000000000 */
[----:B------:R-:W-:Y:S01]  /*1190*/  FSEL R28, R73, R66, !P4 ;  /* 0x00000042491c7208 */ /* 0x000fe20006000000 */
[----:B------:R-:W-:Y:S01]  /*11a0*/  FADD R73, R16, R32 ;  /* 0x0000002010497221 */ /* 0x000fe20000000000 */
[----:B------:R-:W-:Y:S01]  /*11b0*/  FSEL R46, R75, R46, !P5 ;  /* 0x0000002e4b2e7208 */ /* 0x000fe20006800000 */
[----:B------:R-:W-:Y:S01]  /*11c0*/  FADD R75, R32, R18 ;  /* 0x00000012204b7221 */ /* 0x000fe20000000000 */
[----:B------:R-:W-:-:S02]  /*11d0*/  SEL R71, R2, R71, !P0 ;  /* 0x0000004702477207 */ /* 0x000fc40004000000 */
[C---:B------:R-:W-:Y:S02]  /*11e0*/  SEL R67, R2.reuse, R67, !P2 ;  /* 0x0000004302437207 */ /* 0x040fe40005000000 */
[----:B------:R-:W-:Y:S02]  /*11f0*/  FSETP.GEU.AND P0, PT, R17, R58, PT ;  /* 0x0000003a1100720b */ /* 0x000fe40003f0e000 */
[----:B------:R-:W-:Y:S02]  /*1200*/  FSETP.GEU.AND P2, PT, R19, R62, PT ;  /* 0x0000003e1300720b */ /* 0x000fe40003f4e000 */
[----:B------:R-:W-:Y:S02]  /*1210*/  SEL R65, R2, R65, !P6 ;  /* 0x0000004102417207 */ /* 0x000fe40007000000 */
[----:B------:R-:W-:Y:S01]  /*1220*/  FSETP.GEU.AND P6, PT, R73, R64, PT ;  /* 0x000000404900720b */ /* 0x000fe20003fce000 */
[----:B-1----:R-:W-:Y:S01]  /*1230*/  FADD R66, R36, R21 ;  /* 0x0000001524427221 */ /* 0x002fe20000000000 */
[----:B------:R-:W-:Y:S01]  /*1240*/  SEL R69, R2, R69, !P1 ;  /* 0x0000004502457207 */ /* 0x000fe20004800000 */
[C---:B------:R-:W-:Y:S01]  /*1250*/  FADD R32, R36.reuse, R25 ;  /* 0x0000001924207221 */ /* 0x040fe20000000000 */
[----:B------:R-:W-:Y:S01]  /*1260*/  FSEL R58, R17, R58, !P0 ;  /* 0x0000003a113a7208 */ /* 0x000fe20004000000 */
[C---:B------:R-:W-:Y:S01]  /*1270*/  FADD R18, R36.reuse, R29 ;  /* 0x0000001d24127221 */ /* 0x040fe20000000000 */
[----:B------:R-:W-:Y:S01]  /*1280*/  FSEL R62, R19, R62, !P2 ;  /* 0x0000003e133e7208 */ /* 0x000fe20005000000 */
[----:B------:R-:W-:Y:S01]  /*1290*/  FADD R17, R37, R21 ;  /* 0x0000001525117221 */ /* 0x000fe20000000000 */
[----:B------:R-:W-:Y:S01]  /*12a0*/  FSETP.GEU.AND P1, PT, R75, R60, PT ;  /* 0x0000003c4b00720b */ /* 0x000fe20003f2e000 */
[----:B------:R-:W-:Y:S01]  /*12b0*/  FADD R19, R37, R25 ;  /* 0x0000001925137221 */ /* 0x000fe20000000000 */
[----:B------:R-:W-:Y:S01]  /*12c0*/  FADD R36, R36, R33 ;  /* 0x0000002124247221 */ /* 0x000fe20000000000 */
[----:B------:R-:W-:-:S02]  /*12d0*/  FSEL R16, R73, R64, !P6 ;  /* 0x0000004049107208 */ /* 0x000fc40007000000 */
[----:B------:R-:W-:Y:S02]  /*12e0*/  FSEL R60, R75, R60, !P1 ;  /* 0x0000003c4b3c7208 */ /* 0x000fe40004800000 */
[C---:B------:R-:W-:Y:S02]  /*12f0*/  SEL R57, R2.reuse, R57, !P5 ;  /* 0x0000003902397207 */ /* 0x040fe40006800000 */
[C---:B------:R-:W-:Y:S02]  /*1300*/  SEL R55, R2.reuse, R55, !P6 ;  /* 0x0000003702377207 */ /* 0x040fe40007000000 */
[C---:B------:R-:W-:Y:S02]  /*1310*/  SEL R53, R2.reuse, R53, !P0 ;  /* 0x0000003502357207 */ /* 0x040fe40004000000 */
[----:B------:R-:W-:Y:S02]  /*1320*/  SEL R51, R2, R51, !P1 ;  /* 0x0000003302337207 */ /* 0x000fe40004800000 */
[----:B------:R-:W-:-:S02]  /*1330*/  FSETP.GEU.AND P6, PT, R18, R56, PT ;  /* 0x000000381200720b */ /* 0x000fc40003fce000 */
[----:B------:R-:W-:Y:S02]  /*1340*/  FSETP.GEU.AND P5, PT, R36, R16, PT ;  /* 0x000000102400720b */ /* 0x000fe40003fae000 */
[----:B------:R-:W-:Y:S02]  /*1350*/  FSETP.GEU.AND P0, PT, R17, R48, PT ;  /* 0x000000301100720b */ /* 0x000fe40003f0e000 */
[----:B------:R-:W-:Y:S02]  /*1360*/  FSETP.GEU.AND P1, PT, R19, R52, PT ;  /* 0x000000341300720b */ /* 0x000fe40003f2e000 */
[----:B------:R-:W-:Y:S02]  /*1370*/  FSEL R56, R18, R56, !P6 ;  /* 0x0000003812387208 */ /* 0x000fe40007000000 */
[----:B------:R-:W-:Y:S02]  /*1380*/  FSEL R36, R36, R16, !P5 ;  /* 0x0000001024247208 */ /* 0x000fe40006800000 */
[----:B------:R-:W-:-:S02]  /*1390*/  FSEL R48, R17, R48, !P0 ;  /* 0x0000003011307208 */ /* 0x000fc40004000000 */
[----:B------:R-:W-:Y:S02]  /*13a0*/  FSEL R52, R19, R52, !P1 ;  /* 0x0000003413347208 */ /* 0x000fe40004800000 */
[----:B------:R-:W0:Y:S01]  /*13b0*/  LDS.128 R16, [R3+0x200] ;  /* 0x0002000003107984 */ /* 0x000e220000000c00 */
[----:B------:R-:W-:Y:S02]  /*13c0*/  SEL R59, R2, R59, !P4 ;  /* 0x0000003b023b7207 */ /* 0x000fe40006000000 */
[----:B------:R-:W-:Y:S01]  /*13d0*/  FSETP.GEU.AND P4, PT, R32, R54, PT ;  /* 0x000000362000720b */ /* 0x000fe20003f8e000 */
[----:B------:R-:W-:-:S03]  /*13e0*/  FADD R73, R38, R21 ;  /* 0x0000001526497221 */ /* 0x000fc60000000000 */
[----:B------:R-:W-:Y:S01]  /*13f0*/  FSEL R54, R32, R54, !P4 ;  /* 0x0000003620367208 */ /* 0x000fe20006000000 */
[----:B------:R-:W-:Y:S02]  /*1400*/  VIADD R32, R2, 0x1 ;  /* 0x0000000102207836 */ /* 0x000fe40000000000 */
[C---:B------:R-:W-:Y:S01]  /*1410*/  FADD R75, R39.reuse, R21 ;  /* 0x00000015274b7221 */ /* 0x040fe20000000000 */
[C-C-:B------:R-:W-:Y:S01]  /*1420*/  FADD R21, R38.reuse, R25.reuse ;  /* 0x0000001926157221 */ /* 0x140fe20000000000 */
[----:B------:R-:W-:Y:S01]  /*1430*/  FADD R77, R39, R25 ;  /* 0x00000019274d7221 */ /* 0x000fe20000000000 */
[C-C-:B------:R-:W-:Y:S01]  /*1440*/  FADD R25, R37.reuse, R29.reuse ;  /* 0x0000001d25197221 */ /* 0x140fe20000000000 */
[C---:B------:R-:W-:Y:S01]  /*1450*/  FADD R64, R38.reuse, R29 ;  /* 0x0000001d26407221 */ /* 0x040fe20000000000 */
[--C-:B------:R-:W-:Y:S01]  /*1460*/  FADD R37, R37, R33.reuse ;  /* 0x0000002125257221 */ /* 0x100fe20000000000 */
[--C-:B------:R-:W-:Y:S01]  /*1470*/  FADD R38, R38, R33.reuse ;  /* 0x0000002126267221 */ /* 0x100fe20000000000 */
[----:B------:R-:W-:Y:S01]  /*1480*/  SEL R67, R32, R67, !P6 ;  /* 0x0000004320437207 */ /* 0x000fe20007000000 */
[----:B------:R-:W-:Y:S01]  /*1490*/  FADD R33, R39, R33 ;  /* 0x0000002127217221 */ /* 0x000fe20000000000 */
[----:B------:R-:W-:-:S02]  /*14a0*/  FSETP.GEU.AND P6, PT, R73, R20, PT ;  /* 0x000000144900720b */ /* 0x000fc40003fce000 */
[----:B------:R-:W-:Y:S02]  /*14b0*/  SEL R61, R2, R61, !P3 ;  /* 0x0000003d023d7207 */ /* 0x000fe40005800000 */
[----:B------:R-:W-:Y:S02]  /*14c0*/  FSETP.GEU.AND P3, PT, R66, R50, PT ;  /* 0x000000324200720b */ /* 0x000fe40003f6e000 */
[----:B------:R-:W-:Y:S02]  /*14d0*/  FSEL R20, R73, R20, !P6 ;  /* 0x0000001449147208 */ /* 0x000fe40007000000 */
[----:B------:R-:W-:Y:S02]  /*14e0*/  SEL R43, R32, R43, !P6 ;  /* 0x0000002b202b7207 */ /* 0x000fe40007000000 */
[----:B------:R-:W-:Y:S01]  /*14f0*/  FSETP.GEU.AND P6, PT, R33, R62, PT ;  /* 0x0000003e2100720b */ /* 0x000fe20003fce000 */
[----:B------:R-:W-:Y:S01]  /*1500*/  FADD R29, R39, R29 ;  /* 0x0000001d271d7221 */ /* 0x000fe20000000000 */
[----:B------:R-:W-:-:S02]  /*1510*/  FSEL R50, R66, R50, !P3 ;  /* 0x0000003242327208 */ /* 0x000fc40005800000 */
[C---:B------:R-:W-:Y:S02]  /*1520*/  SEL R63, R32.reuse, R63, !P3 ;  /* 0x0000003f203f7207 */ /* 0x040fe40005800000 */
[C---:B------:R-:W-:Y:S02]  /*1530*/  SEL R49, R32.reuse, R49, !P4 ;  /* 0x0000003120317207 */ /* 0x040fe40006000000 */
[----:B------:R-:W-:Y:S02]  /*1540*/  SEL R55, R32, R55, !P5 ;  /* 0x0000003720377207 */ /* 0x000fe40006800000 */
[----:B------:R-:W-:Y:S02]  /*1550*/  FSETP.GEU.AND P3, PT, R25, R42, PT ;  /* 0x0000002a1900720b */ /* 0x000fe40003f6e000 */
[----:B------:R-:W-:Y:S02]  /*1560*/  FSETP.GEU.AND P4, PT, R37, R58, PT ;  /* 0x0000003a2500720b */ /* 0x000fe40003f8e000 */
[----:B------:R-:W-:-:S02]  /*1570*/  FSETP.GEU.AND P5, PT, R21, R24, PT ;  /* 0x000000181500720b */ /* 0x000fc40003fae000 */
[----:B------:R-:W-:Y:S02]  /*1580*/  FSEL R25, R25, R42, !P3 ;  /* 0x0000002a19197208 */ /* 0x000fe40005800000 */
[----:B------:R-:W-:Y:S02]  /*1590*/  FSEL R37, R37, R58, !P4 ;  /* 0x0000003a25257208 */ /* 0x000fe40006000000 */
[C---:B------:R-:W-:Y:S02]  /*15a0*/  SEL R45, R32.reuse, R45, !P0 ;  /* 0x0000002d202d7207 */ /* 0x040fe40004000000 */
[----:B------:R-:W-:Y:S02]  /*15b0*/  FSEL R21, R21, R24, !P5 ;  /* 0x0000001815157208 */ /* 0x000fe40006800000 */
[C---:B------:R-:W-:Y:S02]  /*15c0*/  SEL R65, R32.reuse, R65, !P1 ;  /* 0x0000004120417207 */ /* 0x040fe40004800000 */
[----:B------:R-:W-:-:S02]  /*15d0*/  SEL R61, R32, R61, !P3 ;  /* 0x0000003d203d7207 */ /* 0x000fc40005800000 */
[C---:B------:R-:W-:Y:S02]  /*15e0*/  SEL R53, R32.reuse, R53, !P4 ;  /* 0x0000003520357207 */ /* 0x040fe40006000000 */
[----:B------:R-:W-:Y:S02]  /*15f0*/  SEL R71, R32, R71, !P5 ;  /* 0x0000004720477207 */ /* 0x000fe40006800000 */
[----:B------:R-:W-:Y:S02]  /*1600*/  FSETP.GEU.AND P0, PT, R64, R28, PT ;  /* 0x0000001c4000720b */ /* 0x000fe40003f0e000 */
[----:B------:R-:W-:Y:S02]  /*1610*/  FSETP.GEU.AND P1, PT, R38, R60, PT ;  /* 0x0000003c2600720b */ /* 0x000fe40003f2e000 */
[----:B------:R-:W-:Y:S02]  /*1620*/  FSETP.GEU.AND P3, PT, R75, R40, PT ;  /* 0x000000284b00720b */ /* 0x000fe40003f6e000 */
[----:B------:R-:W-:-:S02]  /*1630*/  FSETP.GEU.AND P4, PT, R77, R44, PT ;  /* 0x0000002c4d00720b */ /* 0x000fc40003f8e000 */
[C---:B------:R-:W-:Y:S02]  /*1640*/  FSETP.GEU.AND P5, PT, R29.reuse, R46, PT ;  /* 0x0000002e1d00720b */ /* 0x040fe40003fae000 */
[C---:B------:R-:W-:Y:S02]  /*1650*/  SEL R59, R32.reuse, R59, !P0 ;  /* 0x0000003b203b7207 */ /* 0x040fe40004000000 */
[C---:B------:R-:W-:Y:S02]  /*1660*/  SEL R51, R32.reuse, R51, !P1 ;  /* 0x0000003320337207 */ /* 0x040fe40004800000 */
[C---:B------:R-:W-:Y:S02]  /*1670*/  SEL R47, R32.reuse, R47, !P3 ;  /* 0x0000002f202f7207 */ /* 0x040fe40005800000 */
[C---:B------:R-:W-:Y:S02]  /*1680*/  SEL R69, R32.reuse, R69, !P4 ;  /* 0x0000004520457207 */ /* 0x040fe40006000000 */
[----:B------:R-:W-:Y:S01]  /*1690*/  SEL R57, R32, R57, !P5 ;  /* 0x0000003920397207 */ /* 0x000fe20006800000 */
[--C-:B0-----:R-:W-:Y:S01]  /*16a0*/  FADD R39, R18, R22.reuse ;  /* 0x0000001612277221 */ /* 0x101fe20000000000 */
[----:B------:R-:W-:Y:S01]  /*16b0*/  FSEL R28, R64, R28, !P0 ;  /* 0x0000001c401c7208 */ /* 0x000fe20004000000 */
[--C-:B------:R-:W-:Y:S01]  /*16c0*/  FADD R64, R16, R22.reuse ;  /* 0x0000001610407221 */ /* 0x100fe20000000000 */
[----:B------:R-:W-:Y:S01]  /*16d0*/  FSEL R29, R29, R46, !P5 ;  /* 0x0000002e1d1d7208 */ /* 0x000fe20006800000 */
[--C-:B------:R-:W-:Y:S01]  /*16e0*/  FADD R46, R17, R22.reuse ;  /* 0x00000016112e7221 */ /* 0x100fe20000000000 */
[----:B------:R-:W-:Y:S01]  /*16f0*/  @P6 SEL R32, R2, R41, !P2 ;  /* 0x0000002902206207 */ /* 0x000fe20005000000 */
[----:B------:R-:W-:Y:S01]  /*1700*/  FADD R41, R19, R22 ;  /* 0x0000001613297221 */ /* 0x000fe20000000000 */
[----:B------:R-:W-:Y:S01]  /*1710*/  FSEL R38, R38, R60, !P1 ;  /* 0x0000003c26267208 */ /* 0x000fe20004800000 */
[--C-:B------:R-:W-:Y:S01]  /*1720*/  FADD R66, R16, R26.reuse ;  /* 0x0000001a10427221 */ /* 0x100fe20000000000 */
[----:B------:R-:W-:Y:S01]  /*1730*/  FSEL R40, R75, R40, !P3 ;  /* 0x000000284b287208 */ /* 0x000fe20005800000 */
[--C-:B------:R-:W-:Y:S01]  /*1740*/  FADD R42, R17, R26.reuse ;  /* 0x0000001a112a7221 */ /* 0x100fe20000000000 */
[--C-:B------:R-:W-:Y:S01]  /*1750*/  FADD R22, R18, R26.reuse ;  /* 0x0000001a12167221 */ /* 0x100fe20000000000 */
[----:B------:R-:W-:Y:S01]  /*1760*/  FADD R73, R19, R26 ;  /* 0x0000001a13497221 */ /* 0x000fe20000000000 */
[----:B------:R-:W-:Y:S01]  /*1770*/  FSEL R44, R77, R44, !P4 ;  /* 0x0000002c4d2c7208 */ /* 0x000fe20006000000 */
[--C-:B------:R-:W-:Y:S01]  /*1780*/  FADD R60, R16, R30.reuse ;  /* 0x0000001e103c7221 */ /* 0x100fe20000000000 */
[----:B------:R-:W-:Y:S01]  /*1790*/  FSEL R33, R33, R62, !P6 ;  /* 0x0000003e21217208 */ /* 0x000fe20007000000 */
[--C-:B------:R-:W-:Y:S01]  /*17a0*/  FADD R26, R17, R30.reuse ;  /* 0x0000001e111a7221 */ /* 0x100fe20000000000 */
[--C-:B------:R-:W-:Y:S01]  /*17b0*/  FADD R75, R18, R30.reuse ;  /* 0x0000001e124b7221 */ /* 0x100fe20000000000 */
[----:B------:R-:W-:Y:S01]  /*17c0*/  FADD R30, R19, R30 ;  /* 0x0000001e131e7221 */ /* 0x000fe20000000000 */
[--C-:B------:R-:W-:Y:S01]  /*17d0*/  FADD R62, R16, R34.reuse ;  /* 0x00000022103e7221 */ /* 0x100fe20000000000 */
[--C-:B------:R-:W-:Y:S01]  /*17e0*/  FADD R58, R17, R34.reuse ;  /* 0x00000022113a7221 */ /* 0x100fe20000000000 */
[--C-:B------:R-:W-:Y:S01]  /*17f0*/  FADD R77, R18, R34.reuse ;  /* 0x00000022124d7221 */ /* 0x100fe20000000000 */
[----:B------:R-:W-:-:S02]  /*1800*/  FADD R24, R19, R34 ;  /* 0x0000002213187221 */ /* 0x000fc40000000000 */
[----:B------:R-:W0:Y:S01]  /*1810*/  LDS.128 R16, [R3+0x300] ;  /* 0x0003000003107984 */ /* 0x000e220000000c00 */
[----:B------:R-:W-:Y:S01]  /*1820*/  VIADD R34, R2, 0x2 ;  /* 0x0000000202227836 */ /* 0x000fe20000000000 */
[----:B------:R-:W-:Y:S02]  /*1830*/  FSETP.GEU.AND P0, PT, R64, R50, PT ;  /* 0x000000324000720b */ /* 0x000fe40003f0e000 */
[----:B------:R-:W-:Y:S02]  /*1840*/  FSETP.GEU.AND P1, PT, R66, R54, PT ;  /* 0x000000364200720b */ /* 0x000fe40003f2e000 */
[----:B------:R-:W-:Y:S02]  /*1850*/  FSEL R50, R64, R50, !P0 ;  /* 0x0000003240327208 */ /* 0x000fe40004000000 */
[----:B------:R-:W-:Y:S02]  /*1860*/  SEL R63, R34, R63, !P0 ;  /* 0x0000003f223f7207 */ /* 0x000fe40004000000 */
[----:B------:R-:W-:-:S02]  /*1870*/  FSEL R54, R66, R54, !P1 ;  /* 0x0000003642367208 */ /* 0x000fc40004800000 */
[----:B------:R-:W-:Y:S02]  /*1880*/  FSETP.GEU.AND P2, PT, R60, R56, PT ;  /* 0x000000383c00720b */ /* 0x000fe40003f4e000 */
[----:B------:R-:W-:Y:S02]  /*1890*/  FSETP.GEU.AND P6, PT, R26, R25, PT ;  /* 0x000000191a00720b */ /* 0x000fe40003fce000 */
[----:B------:R-:W-:Y:S02]  /*18a0*/  FSETP.GEU.AND P0, PT, R58, R37, PT ;  /* 0x000000253a00720b */ /* 0x000fe40003f0e000 */
[----:B------:R-:W-:Y:S02]  /*18b0*/  SEL R49, R34, R49, !P1 ;  /* 0x0000003122317207 */ /* 0x000fe40004800000 */
[----:B------:R-:W-:Y:S02]  /*18c0*/  FSETP.GEU.AND P4, PT, R46, R48, PT ;  /* 0x000000302e00720b */ /* 0x000fe40003f8e000 */
[----:B------:R-:W-:-:S02]  /*18d0*/  FSETP.GEU.AND P5, PT, R42, R52, PT ;  /* 0x000000342a00720b */ /* 0x000fc40003fae000 */
[----:B------:R-:W-:Y:S02]  /*18e0*/  FSETP.GEU.AND P1, PT, R39, R20, PT ;  /* 0x000000142700720b */ /* 0x000fe40003f2e000 */
[----:B------:R-:W-:Y:S02]  /*18f0*/  FSEL R56, R60, R56, !P2 ;  /* 0x000000383c387208 */ /* 0x000fe40005000000 */
[----:B------:R-:W-:Y:S02]  /*1900*/  FSEL R25, R26, R25, !P6 ;  /* 0x000000191a197208 */ /* 0x000fe40007000000 */
[----:B------:R-:W-:Y:S02]  /*1910*/  FSEL R37, R58, R37, !P0 ;  /* 0x000000253a257208 */ /* 0x000fe40004000000 */
[C---:B------:R-:W-:Y:S02]  /*1920*/  SEL R67, R34.reuse, R67, !P2 ;  /* 0x0000004322437207 */ /* 0x040fe40005000000 */
[----:B------:R-:W-:-:S02]  /*1930*/  SEL R61, R34, R61, !P6 ;  /* 0x0000003d223d7207 */ /* 0x000fc40007000000 */
[----:B------:R-:W-:Y:S02]  /*1940*/  SEL R53, R34, R53, !P0 ;  /* 0x0000003522357207 */ /* 0x000fe40004000000 */
[----:B------:R-:W-:Y:S02]  /*1950*/  FSEL R48, R46, R48, !P4 ;  /* 0x000000302e307208 */ /* 0x000fe40006000000 */
[----:B------:R-:W-:Y:S02]  /*1960*/  FSEL R52, R42, R52, !P5 ;  /* 0x000000342a347208 */ /* 0x000fe40006800000 */
[----:B------:R-:W-:Y:S02]  /*1970*/  FSETP.GEU.AND P2, PT, R22, R21, PT ;  /* 0x000000151600720b */ /* 0x000fe40003f4e000 */
[----:B------:R-:W-:Y:S02]  /*1980*/  SEL R45, R34, R45, !P4 ;  /* 0x0000002d222d7207 */ /* 0x000fe40006000000 */
[----:B------:R-:W-:-:S02]  /*1990*/  FSEL R39, R39, R20, !P1 ;  /* 0x0000001427277208 */ /* 0x000fc40004800000 */
[----:B------:R-:W-:Y:S02]  /*19a0*/  SEL R65, R34, R65, !P5 ;  /* 0x0000004122417207 */ /* 0x000fe40006800000 */
[----:B------:R-:W-:Y:S02]  /*19b0*/  FSETP.GEU.AND P6, PT, R73, R44, PT ;  /* 0x0000002c4900720b */ /* 0x000fe40003fce000 */
[----:B------:R-:W-:Y:S02]  /*19c0*/  FSETP.GEU.AND P0, PT, R30, R29, PT ;  /* 0x0000001d1e00720b */ /* 0x000fe40003f0e000 */
[----:B------:R-:W-:Y:S02]  /*19d0*/  SEL R43, R34, R43, !P1 ;  /* 0x0000002b222b7207 */ /* 0x000fe40004800000 */
[----:B------:R-:W-:Y:S02]  /*19e0*/  FSETP.GEU.AND P4, PT, R77, R38, PT ;  /* 0x000000264d00720b */ /* 0x000fe40003f8e000 */
[----:B------:R-:W-:-:S02]  /*19f0*/  FSETP.GEU.AND P5, PT, R41, R40, PT ;  /* 0x000000282900720b */ /* 0x000fc40003fae000 */
[----:B------:R-:W-:Y:S02]  /*1a00*/  FSETP.GEU.AND P1, PT, R24, R33, PT ;  /* 0x000000211800720b */ /* 0x000fe40003f2e000 */
[----:B------:R-:W-:Y:S01]  /*1a10*/  FSETP.GEU.AND P3, PT, R62, R36, PT ;  /* 0x000000243e00720b */ /* 0x000fe20003f6e000 */
[--C-:B0-----:R-:W-:Y:S01]  /*1a20*/  FADD R20, R16, R23.reuse ;  /* 0x0000001710147221 */ /* 0x101fe20000000000 */
[----:B------:R-:W-:Y:S01]  /*1a30*/  FSEL R42, R22, R21, !P2 ;  /* 0x00000015162a7208 */ /* 0x000fe20005000000 */
[--C-:B------:R-:W-:Y:S01]  /*1a40*/  FADD R21, R17, R23.reuse ;  /* 0x0000001711157221 */ /* 0x100fe20000000000 */
[----:B------:R-:W-:Y:S01]  /*1a50*/  FSEL R44, R73, R44, !P6 ;  /* 0x0000002c492c7208 */ /* 0x000fe20007000000 */
[--C-:B------:R-:W-:Y:S01]  /*1a60*/  FADD R73, R19, R23.reuse ;  /* 0x0000001713497221 */ /* 0x100fe20000000000 */
[----:B------:R-:W-:Y:S01]  /*1a70*/  FSEL R29, R30, R29, !P0 ;  /* 0x0000001d1e1d7208 */ /* 0x000fe20004000000 */
[----:B------:R-:W-:Y:S01]  /*1a80*/  FADD R30, R18, R23 ;  /* 0x00000017121e7221 */ /* 0x000fe20000000000 */
[----:B------:R-:W-:Y:S01]  /*1a90*/  FSEL R38, R77, R38, !P4 ;  /* 0x000000264d267208 */ /* 0x000fe20006000000 */
[--C-:B------:R-:W-:Y:S01]  /*1aa0*/  FADD R23, R16, R27.reuse ;  /* 0x0000001b10177221 */ /* 0x100fe20000000000 */
[----:B------:R-:W-:Y:S01]  /*1ab0*/  FSEL R40, R41, R40, !P5 ;  /* 0x0000002829287208 */ /* 0x000fe20006800000 */
[--C-:B------:R-:W-:Y:S01]  /*1ac0*/  FADD R41, R18, R27.reuse ;  /* 0x0000001b12297221 */ /* 0x100fe20000000000 */
[----:B------:R-:W-:Y:S01]  /*1ad0*/  FSEL R33, R24, R33, !P1 ;  /* 0x0000002118217208 */ /* 0x000fe20004800000 */
[--C-:B------:R-:W-:Y:S01]  /*1ae0*/  FADD R24, R17, R27.reuse ;  /* 0x0000001b11187221 */ /* 0x100fe20000000000 */
[----:B------:R-:W-:Y:S01]  /*1af0*/  FSEL R36, R62, R36, !P3 ;  /* 0x000000243e247208 */ /* 0x000fe20005800000 */
[----:B------:R-:W-:Y:S01]  /*1b00*/  FADD R77, R19, R27 ;  /* 0x0000001b134d7221 */ /* 0x000fe20000000000 */
[----:B------:R-:W-:Y:S01]  /*1b10*/  SEL R55, R34, R55, !P3 ;  /* 0x0000003722377207 */ /* 0x000fe20005800000 */
[C---:B------:R-:W-:Y:S01]  /*1b20*/  FADD R27, R16.reuse, R31 ;  /* 0x0000001f101b7221 */ /* 0x040fe20000000000 */
[----:B------:R-:W-:Y:S01]  /*1b30*/  FSETP.GEU.AND P3, PT, R75, R28, PT ;  /* 0x0000001c4b00720b */ /* 0x000fe20003f6e000 */
[----:B------:R-:W-:Y:S01]  /*1b40*/  FADD R16, R16, R35 ;  /* 0x0000002310107221 */ /* 0x000fe20000000000 */
[----:B------:R-:W-:Y:S01]  /*1b50*/  SEL R71, R34, R71, !P2 ;  /* 0x0000004722477207 */ /* 0x000fe20005000000 */
[----:B------:R-:W-:-:S02]  /*1b60*/  VIADD R46, R2, 0x3 ;  /* 0x00000003022e7836 */ /* 0x000fc40000000000 */
[--C-:B------:R-:W-:Y:S01]  /*1b70*/  FADD R26, R17, R31.reuse ;  /* 0x0000001f111a7221 */ /* 0x100fe20000000000 */
[----:B------:R-:W-:Y:S01]  /*1b80*/  FSETP.GEU.AND P2, PT, R20, R50, PT ;  /* 0x000000321400720b */ /* 0x000fe20003f4e000 */
[--C-:B------:R-:W-:Y:S01]  /*1b90*/  FADD R58, R19, R31.reuse ;  /* 0x0000001f133a7221 */ /* 0x100fe20000000000 */
[----:B------:R-:W-:Y:S01]  /*1ba0*/  FSEL R28, R75, R28, !P3 ;  /* 0x0000001c4b1c7208 */ /* 0x000fe20005800000 */
[----:B------:R-:W-:Y:S01]  /*1bb0*/  FADD R75, R18, R31 ;  /* 0x0000001f124b7221 */ /* 0x000fe20000000000 */
[----:B------:R-:W-:Y:S01]  /*1bc0*/  SEL R51, R34, R51, !P4 ;  /* 0x0000003322337207 */ /* 0x000fe20006000000 */
[--C-:B------:R-:W-:Y:S01]  /*1bd0*/  FADD R62, R17, R35.reuse ;  /* 0x00000023113e7221 */ /* 0x100fe20000000000 */
[--C-:B------:R-:W-:Y:S01]  /*1be0*/  FADD R31, R18, R35.reuse ;  /* 0x00000023121f7221 */ /* 0x100fe20000000000 */
[----:B------:R-:W-:Y:S01]  /*1bf0*/  FADD R60, R19, R35 ;  /* 0x00000023133c7221 */ /* 0x000fe20000000000 */
[----:B------:R-:W-:Y:S02]  /*1c00*/  SEL R59, R34, R59, !P3 ;  /* 0x0000003b223b7207 */ /* 0x000fe40005800000 */
[----:B------:R-:W-:-:S02]  /*1c10*/  FSETP.GEU.AND P4, PT, R16, R36, PT ;  /* 0x000000241000720b */ /* 0x000fc40003f8e000 */
[----:B------:R-:W-:Y:S02]  /*1c20*/  FSEL R50, R20, R50, !P2 ;  /* 0x0000003214327208 */ /* 0x000fe40005000000 */
[C---:B------:R-:W-:Y:S02]  /*1c30*/  SEL R35, R34.reuse, R47, !P5 ;  /* 0x0000002f22237207 */ /* 0x040fe40006800000 */
[C---:B------:R-:W-:Y:S02]  /*1c40*/  SEL R69, R34.reuse, R69, !P6 ;  /* 0x0000004522457207 */ /* 0x040fe40007000000 */
[----:B------:R-:W-:Y:S02]  /*1c50*/  FSETP.GEU.AND P3, PT, R21, R48, PT ;  /* 0x000000301500720b */ /* 0x000fe40003f6e000 */
[----:B------:R-:W-:Y:S02]  /*1c60*/  SEL R57, R34, R57, !P0 ;  /* 0x0000003922397207 */ /* 0x000fe40004000000 */
[----:B------:R-:W-:-:S02]  /*1c70*/  SEL R63, R46, R63, !P2 ;  /* 0x0000003f2e3f7207 */ /* 0x000fc40005000000 */
[----:B------:R-:W-:Y:S02]  /*1c80*/  FSETP.GEU.AND P6, PT, R23, R54, PT ;  /* 0x000000361700720b */ /* 0x000fe40003fce000 */
[----:B------:R-:W-:Y:S02]  /*1c90*/  FSETP.GEU.AND P5, PT, R27, R56, PT ;  /* 0x000000381b00720b */ /* 0x000fe40003fae000 */
[----:B------:R-:W-:Y:S02]  /*1ca0*/  FSETP.GEU.AND P0, PT, R24, R52, PT ;  /* 0x000000341800720b */ /* 0x000fe40003f0e000 */
[----:B------:R-:W-:Y:S02]  /*1cb0*/  FSETP.GEU.AND P2, PT, R26, R25, PT ;  /* 0x000000191a00720b */ /* 0x000fe40003f4e000 */
[----:B------:R-:W-:Y:S02]  /*1cc0*/  FSEL R47, R16, R36, !P4 ;  /* 0x00000024102f7208 */ /* 0x000fe40006000000 */
[----:B------:R-:W-:Y:S01]  /*1cd0*/  FSEL R36, R21, R48, !P3 ;  /* 0x0000003015247208 */ /* 0x000fe20005800000 */
[----:B------:R-:W-:Y:S01]  /*1ce0*/  LDS.128 R16, [R3+0x400] ;  /* 0x0004000003107984 */ /* 0x000fe20000000c00 */
[----:B------:R-:W-:-:S02]  /*1cf0*/  FSEL R54, R23, R54, !P6 ;  /* 0x0000003617367208 */ /* 0x000fc40007000000 */
[----:B------:R-:W-:Y:S01]  /*1d00*/  FSEL R56, R27, R56, !P5 ;  /* 0x000000381b387208 */ /* 0x000fe20006800000 */
[----:B------:R-:W0:Y:S01]  /*1d10*/  LDS.128 R20, [R7+0x10] ;  /* 0x0000100007147984 */ /* 0x000e220000000c00 */
[----:B------:R-:W-:Y:S02]  /*1d20*/  FSEL R52, R24, R52, !P0 ;  /* 0x0000003418347208 */ /* 0x000fe40004000000 */
[----:B------:R-:W-:Y:S02]  /*1d30*/  FSEL R48, R26, R25, !P2 ;  /* 0x000000191a307208 */ /* 0x000fe40005000000 */
[----:B------:R-:W1:Y:S01]  /*1d40*/  LDS.128 R24, [R7+0x90] ;  /* 0x0000900007187984 */ /* 0x000e620000000c00 */
[C---:B------:R-:W-:Y:S02]  /*1d50*/  SEL R55, R46.reuse, R55, !P4 ;  /* 0x000000372e377207 */ /* 0x040fe40006000000 */
[----:B------:R-:W-:Y:S02]  /*1d60*/  FSETP.GEU.AND P4, PT, R41, R42, PT ;  /* 0x0000002a2900720b */ /* 0x000fe40003f8e000 */
[----:B------:R-:W-:-:S02]  /*1d70*/  SEL R67, R46, R67, !P5 ;  /* 0x000000432e437207 */ /* 0x000fc40006800000 */
[----:B------:R-:W-:Y:S02]  /*1d80*/  FSETP.GEU.AND P5, PT, R30, R39, PT ;  /* 0x000000271e00720b */ /* 0x000fe40003fae000 */
[----:B------:R-:W-:Y:S02]  /*1d90*/  FSEL R41, R41, R42, !P4 ;  /* 0x0000002a29297208 */ /* 0x000fe40006000000 */
[----:B------:R-:W-:Y:S02]  /*1da0*/  SEL R71, R46, R71, !P4 ;  /* 0x000000472e477207 */ /* 0x000fe40006000000 */
[----:B------:R-:W-:Y:S02]  /*1db0*/  FSETP.GEU.AND P4, PT, R60, R33, PT ;  /* 0x000000213c00720b */ /* 0x000fe40003f8e000 */
[----:B------:R-:W-:Y:S02]  /*1dc0*/  SEL R49, R46, R49, !P6 ;  /* 0x000000312e317207 */ /* 0x000fe40007000000 */
[----:B------:R-:W-:-:S02]  /*1dd0*/  FSETP.GEU.AND P6, PT, R62, R37, PT ;  /* 0x000000253e00720b */ /* 0x000fc40003fce000 */
[----:B------:R-:W-:Y:S02]  /*1de0*/  SEL R45, R46, R45, !P3 ;  /* 0x0000002d2e2d7207 */ /* 0x000fe40005800000 */
[----:B------:R-:W-:Y:S02]  /*1df0*/  FSEL R39, R30, R39, !P5 ;  /* 0x000000271e277208 */ /* 0x000fe40006800000 */
[C---:B------:R-:W-:Y:S02]  /*1e00*/  SEL R65, R46.reuse, R65, !P0 ;  /* 0x000000412e417207 */ /* 0x040fe40004000000 */
[----:B------:R-:W-:Y:S02]  /*1e10*/  SEL R43, R46, R43, !P5 ;  /* 0x0000002b2e2b7207 */ /* 0x000fe40006800000 */
[----:B------:R-:W-:Y:S02]  /*1e20*/  FSETP.GEU.AND P3, PT, R75, R28, PT ;  /* 0x0000001c4b00720b */ /* 0x000fe40003f6e000 */
[----:B------:R-:W-:-:S02]  /*1e30*/  FSETP.GEU.AND P0, PT, R31, R38, PT ;  /* 0x000000261f00720b */ /* 0x000fc40003f0e000 */
[----:B------:R-:W-:Y:S02]  /*1e40*/  FSETP.GEU.AND P5, PT, R58, R29, PT ;  /* 0x0000001d3a00720b */ /* 0x000fe40003fae000 */
[----:B------:R-:W-:Y:S02]  /*1e50*/  SEL R61, R46, R61, !P2 ;  /* 0x0000003d2e3d7207 */ /* 0x000fe40005000000 */
[----:B------:R-:W-:Y:S02]  /*1e60*/  FSEL R62, R62, R37, !P6 ;  /* 0x000000253e3e7208 */ /* 0x000fe40007000000 */
[----:B------:R-:W-:Y:S02]  /*1e70*/  FSETP.GEU.AND P2, PT, R73, R40, PT ;  /* 0x000000284900720b */ /* 0x000fe40003f4e000 */
[----:B------:R-:W-:Y:S02]  /*1e80*/  SEL R53, R46, R53, !P6 ;  /* 0x000000352e357207 */ /* 0x000fe40007000000 */
[----:B------:R-:W-:-:S02]  /*1e90*/  FSEL R75, R75, R28, !P3 ;  /* 0x0000001c4b4b7208 */ /* 0x000fc40005800000 */
[----:B------:R-:W-:Y:S02]  /*1ea0*/  FSETP.GEU.AND P6, PT, R77, R44, PT ;  /* 0x0000002c4d00720b */ /* 0x000fe40003fce000 */
[----:B------:R-:W-:Y:S02]  /*1eb0*/  FSEL R42, R31, R38, !P0 ;  /* 0x000000261f2a7208 */ /* 0x000fe40004000000 */
[----:B------:R-:W-:Y:S02]  /*1ec0*/  FSEL R58, R58, R29, !P5 ;  /* 0x0000001d3a3a7208 */ /* 0x000fe40006800000 */
[----:B------:R-:W2:Y:S01]  /*1ed0*/  LDS.128 R28, [R7+0x110] ;  /* 0x00011000071c7984 */ /* 0x000ea20000000c00 */
[----:B------:R-:W-:Y:S02]  /*1ee0*/  FSEL R73, R73, R40, !P2 ;  /* 0x0000002849497208 */ /* 0x000fe40005000000 */
[----:B------:R-:W-:Y:S01]  /*1ef0*/  FSEL R60, R60, R33, !P4 ;  /* 0x000000213c3c7208 */ /* 0x000fe20006000000 */
[----:B0-----:R-:W-:Y:S01]  /*1f00*/  FADD R33, R16, R20 ;  /* 0x0000001410217221 */ /* 0x001fe20000000000 */
[----:B------:R-:W-:-:S02]  /*1f10*/  SEL R59, R46, R59, !P3 ;  /* 0x0000003b2e3b7207 */ /* 0x000fc40005800000 */
[C---:B------:R-:W-:Y:S02]  /*1f20*/  SEL R51, R46.reuse, R51, !P0 ;  /* 0x000000332e337207 */ /* 0x040fe40004000000 */
[----:B------:R-:W-:Y:S01]  /*1f30*/  SEL R40, R46, R35, !P2 ;  /* 0x000000232e287207 */ /* 0x000fe20005000000 */
[----:B-1----:R-:W-:Y:S01]  /*1f40*/  FADD R35, R16, R24 ;  /* 0x0000001810237221 */ /* 0x002fe20000000000 */
[C---:B------:R-:W-:Y:S02]  /*1f50*/  SEL R69, R46.reuse, R69, !P6 ;  /* 0x000000452e457207 */ /* 0x040fe40007000000 */
[----:B------:R-:W-:Y:S01]  /*1f60*/  SEL R57, R46, R57, !P5 ;  /* 0x000000392e397207 */ /* 0x000fe20006800000 */
[----:B------:R-:W-:Y:S01]  /*1f70*/  FADD R37, R20, R17 ;  /* 0x0000001114257221 */ /* 0x000fe20000000000 */
[----:B------:R-:W-:Y:S01]  /*1f80*/  @P4 SEL R46, R34, R32, !P1 ;  /* 0x00000020222e4207 */ /* 0x000fe20004800000 */
[----:B------:R-:W-:Y:S01]  /*1f90*/  FADD R32, R20, R18 ;  /* 0x0000001214207221 */ /* 0x000fe20000000000 */
[----:B------:R-:W-:-:S02]  /*1fa0*/  FSETP.GEU.AND P3, PT, R33, R50, PT ;  /* 0x000000322100720b */ /* 0x000fc40003f6e000 */
[----:B------:R-:W-:Y:S02]  /*1fb0*/  FSETP.GEU.AND P5, PT, R35, R54, PT ;  /* 0x000000362300720b */ /* 0x000fe40003fae000 */
[----:B------:R-:W-:Y:S02]  /*1fc0*/  FSETP.GEU.AND P0, PT, R37, R36, PT ;  /* 0x000000242500720b */ /* 0x000fe40003f0e000 */
[-C--:B------:R-:W-:Y:S02]  /*1fd0*/  FSETP.GEU.AND P2, PT, R32, R39.reuse, PT ;  /* 0x000000272000720b */ /* 0x080fe40003f4e000 */
[----:B------:R-:W-:Y:S02]  /*1fe0*/  FSEL R64, R33, R50, !P3 ;  /* 0x0000003221407208 */ /* 0x000fe40005800000 */
[----:B------:R-:W-:Y:S01]  /*1ff0*/  FSEL R68, R35, R54, !P5 ;  /* 0x0000003623447208 */ /* 0x000fe20006800000 */
[----:B------:R-:W-:Y:S01]  /*2000*/  VIADD R54, R2, 0x4 ;  /* 0x0000000402367836 */ /* 0x000fe20000000000 */
[----:B------:R-:W-:Y:S01]  /*2010*/  FSEL R66, R37, R36, !P0 ;  /* 0x0000002425427208 */ /* 0x000fe20004000000 */
[----:B------:R-:W-:Y:S01]  /*2020*/  FADD R37, R24, R17 ;  /* 0x0000001118257221 */ /* 0x000fe20000000000 */
[----:B------:R-:W-:Y:S01]  /*2030*/  FSEL R50, R32, R39, !P2 ;  /* 0x0000002720327208 */ /* 0x000fe20005000000 */
[C---:B------:R-:W-:Y:S01]  /*2040*/  FADD R36, R24.reuse, R18 ;  /* 0x0000001218247221 */ /* 0x040fe20000000000 */
[----:B------:R-:W-:Y:S01]  /*2050*/  FADD R39, R24, R19 ;  /* 0x0000001318277221 */ /* 0x000fe20000000000 */
[----:B------:R-:W0:Y:S01]  /*2060*/  LDS.128 R32, [R7+0x190] ;  /* 0x0001900007207984 */ /* 0x000e220000000c00 */
[----:B------:R-:W-:-:S02]  /*2070*/  FSEL R44, R77, R44, !P6 ;  /* 0x0000002c4d2c7208 */ /* 0x000fc40007000000 */
[----:B------:R-:W-:Y:S02]  /*2080*/  SEL R63, R54, R63, !P3 ;  /* 0x0000003f363f7207 */ /* 0x000fe40005800000 */
[----:B------:R-:W-:Y:S02]  /*2090*/  FSETP.GEU.AND P6, PT, R37, R52, PT ;  /* 0x000000342500720b */ /* 0x000fe40003fce000 */
[CC--:B------:R-:W-:Y:S02]  /*20a0*/  FSETP.GEU.AND P4, PT, R36.reuse, R41.reuse, PT ;  /* 0x000000292400720b */ /* 0x0c0fe40003f8e000 */
[----:B------:R-:W-:Y:S02]  /*20b0*/  FSETP.GEU.AND P3, PT, R39, R44, PT ;  /* 0x0000002c2700720b */ /* 0x000fe40003f6e000 */
[----:B------:R-:W-:Y:S02]  /*20c0*/  FSEL R52, R37, R52, !P6 ;  /* 0x0000003425347208 */ /* 0x000fe40007000000 */
[----:B------:R-:W-:-:S02]  /*20d0*/  FSEL R41, R36, R41, !P4 ;  /* 0x0000002924297208 */ /* 0x000fc40006000000 */
[----:B------:R-:W-:Y:S02]  /*20e0*/  FSEL R44, R39, R44, !P3 ;  /* 0x0000002c272c7208 */ /* 0x000fe40005800000 */
[----:B------:R-:W1:Y:S01]  /*20f0*/  LDS.128 R36, [R3+0x500] ;  /* 0x0005000003247984 */ /* 0x000e620000000c00 */
[----:B------:R-:W-:-:S05]  /*2100*/  FADD R20, R20, R19 ;  /* 0x0000001314147221 */ /* 0x000fca0000000000 */
[----:B------:R-:W-:-:S04]  /*2110*/  FSETP.GEU.AND P1, PT, R20, R73, PT ;  /* 0x000000491400720b */ /* 0x000fc80003f2e000 */
[----:B------:R-:W-:Y:S01]  /*2120*/  FSEL R20, R20, R73, !P1 ;  /* 0x0000004914147208 */ /* 0x000fe20004800000 */
[----:B--2---:R-:W-:Y:S01]  /*2130*/  FADD R73, R16, R28 ;  /* 0x0000001c10497221 */ /* 0x004fe20000000000 */
[----:B------:R-:W-:-:S04]  /*2140*/  SEL R45, R54, R45, !P0 ;  /* 0x0000002d362d7207 */ /* 0x000fc80004000000 */
[----:B------:R-:W-:-:S04]  /*2150*/  FSETP.GEU.AND P0, PT, R73, R56, PT ;  /* 0x000000384900720b */ /* 0x000fc80003f0e000 */
[----:B------:R-:W-:Y:S01]  /*2160*/  FSEL R56, R73, R56, !P0 ;  /* 0x0000003849387208 */ /* 0x000fe20004000000 */
[C---:B------:R-:W-:Y:S01]  /*2170*/  FADD R73, R28.reuse, R19 ;  /* 0x000000131c497221 */ /* 0x040fe20000000000 */
[--C-:B------:R-:W-:Y:S01]  /*2180*/  FADD R77, R28, R17.reuse ;  /* 0x000000111c4d7221 */ /* 0x100fe20000000000 */
[----:B------:R-:W-:Y:S01]  /*2190*/  SEL R49, R54, R49, !P5 ;  /* 0x0000003136317207 */ /* 0x000fe20006800000 */
[----:B0-----:R-:W-:Y:S01]  /*21a0*/  FADD R16, R16, R32 ;  /* 0x0000002010107221 */ /* 0x001fe20000000000 */
[C---:B------:R-:W-:Y:S01]  /*21b0*/  FADD R17, R32.reuse, R17 ;  /* 0x0000001120117221 */ /* 0x040fe20000000000 */
[CC--:B------:R-:W-:Y:S01]  /*21c0*/  FSETP.GEU.AND P5, PT, R73.reuse, R58.reuse, PT ;  /* 0x0000003a4900720b */ /* 0x0c0fe20003fae000 */
[----:B------:R-:W-:Y:S01]  /*21d0*/  FADD R19, R32, R19 ;  /* 0x0000001320137221 */ /* 0x000fe20000000000 */
[----:B------:R-:W-:Y:S01]  /*21e0*/  SEL R65, R54, R65, !P6 ;  /* 0x0000004136417207 */ /* 0x000fe20007000000 */
[--C-:B------:R-:W-:Y:S01]  /*21f0*/  FADD R24, R28, R18.reuse ;  /* 0x000000121c187221 */ /* 0x100fe20000000000 */
[----:B------:R-:W-:Y:S01]  /*2200*/  FSEL R58, R73, R58, !P5 ;  /* 0x0000003a493a7208 */ /* 0x000fe20006800000 */
[----:B------:R-:W-:Y:S01]  /*2210*/  FADD R73, R32, R18 ;  /* 0x0000001220497221 */ /* 0x000fe20000000000 */
[----:B------:R-:W-:-:S02]  /*2220*/  SEL R71, R54, R71, !P4 ;  /* 0x0000004736477207 */ /* 0x000fc40006000000 */
[----:B------:R-:W-:Y:S02]  /*2230*/  SEL R67, R54, R67, !P0 ;  /* 0x0000004336437207 */ /* 0x000fe40004000000 */
[-C--:B------:R-:W-:Y:S02]  /*2240*/  FSETP.GEU.AND P6, PT, R16, R47.reuse, PT ;  /* 0x0000002f1000720b */ /* 0x080fe40003fce000 */
[----:B------:R-:W-:Y:S02]  /*2250*/  FSETP.GEU.AND P4, PT, R17, R62, PT ;  /* 0x0000003e1100720b */ /* 0x000fe40003f8e000 */
[----:B------:R-:W-:Y:S01]  /*2260*/  FSETP.GEU.AND P0, PT, R19, R60, PT ;  /* 0x0000003c1300720b */ /* 0x000fe20003f0e000 */
[----:B-1----:R-:W-:Y:S01]  /*2270*/  FADD R18, R36, R25 ;  /* 0x0000001924127221 */ /* 0x002fe20000000000 */
[----:B------:R-:W-:Y:S02]  /*2280*/  SEL R40, R54, R40, !P1 ;  /* 0x0000002836287207 */ /* 0x000fe40004800000 */
[----:B------:R-:W-:Y:S01]  /*2290*/  FSEL R47, R16, R47, !P6 ;  /* 0x0000002f102f7208 */ /* 0x000fe20007000000 */
[----:B------:R-:W-:Y:S01]  /*22a0*/  FADD R16, R36, R29 ;  /* 0x0000001d24107221 */ /* 0x000fe20000000000 */
[----:B------:R-:W-:-:S02]  /*22b0*/  SEL R69, R54, R69, !P3 ;  /* 0x0000004536457207 */ /* 0x000fc40005800000 */
[----:B------:R-:W-:Y:S01]  /*22c0*/  FSEL R62, R17, R62, !P4 ;  /* 0x0000003e113e7208 */ /* 0x000fe20006000000 */
[----:B------:R-:W-:Y:S01]  /*22d0*/  FADD R17, R37, R21 ;  /* 0x0000001525117221 */ /* 0x000fe20000000000 */
[----:B------:R-:W-:Y:S01]  /*22e0*/  FSEL R60, R19, R60, !P0 ;  /* 0x0000003c133c7208 */ /* 0x000fe20004000000 */
[----:B------:R-:W-:Y:S01]  /*22f0*/  FADD R19, R37, R25 ;  /* 0x0000001925137221 */ /* 0x000fe20000000000 */
[CC--:B------:R-:W-:Y:S02]  /*2300*/  FSETP.GEU.AND P1, PT, R24.reuse, R75.reuse, PT ;  /* 0x0000004b1800720b */ /* 0x0c0fe40003f2e000 */
[CC--:B------:R-:W-:Y:S02]  /*2310*/  FSETP.GEU.AND P3, PT, R73.reuse, R42.reuse, PT ;  /* 0x0000002a4900720b */ /* 0x0c0fe40003f6e000 */
[----:B------:R-:W-:Y:S02]  /*2320*/  FSEL R75, R24, R75, !P1 ;  /* 0x0000004b184b7208 */ /* 0x000fe40004800000 */
[----:B------:R-:W-:-:S02]  /*2330*/  FSEL R42, R73, R42, !P3 ;  /* 0x0000002a492a7208 */ /* 0x000fc40005800000 */
[C---:B------:R-:W-:Y:S02]  /*2340*/  SEL R59, R54.reuse, R59, !P1 ;  /* 0x0000003b363b7207 */ /* 0x040fe40004800000 */
[C---:B------:R-:W-:Y:S02]  /*2350*/  SEL R55, R54.reuse, R55, !P6 ;  /* 0x0000003736377207 */ /* 0x040fe40007000000 */
[C---:B------:R-:W-:Y:S02]  /*2360*/  SEL R53, R54.reuse, R53, !P4 ;  /* 0x0000003536357207 */ /* 0x040fe40006000000 */
[----:B------:R-:W-:Y:S02]  /*2370*/  SEL R51, R54, R51, !P3 ;  /* 0x0000003336337207 */ /* 0x000fe40005800000 */
[----:B------:R-:W-:Y:S02]  /*2380*/  FSETP.GEU.AND P1, PT, R18, R68, PT ;  /* 0x000000441200720b */ /* 0x000fe40003f2e000 */
[----:B------:R-:W-:-:S02]  /*2390*/  FSETP.GEU.AND P6, PT, R16, R56, PT ;  /* 0x000000381000720b */ /* 0x000fc40003fce000 */
[----:B------:R-:W-:Y:S02]  /*23a0*/  FSETP.GEU.AND P3, PT, R17, R66, PT ;  /* 0x000000421100720b */ /* 0x000fe40003f6e000 */
[----:B------:R-:W-:Y:S02]  /*23b0*/  FSETP.GEU.AND P4, PT, R19, R52, PT ;  /* 0x000000341300720b */ /* 0x000fe40003f8e000 */
[----:B------:R-:W-:Y:S02]  /*23c0*/  FSEL R68, R18, R68, !P1 ;  /* 0x0000004412447208 */ /* 0x000fe40004800000 */
[----:B------:R-:W-:Y:S02]  /*23d0*/  FSEL R56, R16, R56, !P6 ;  /* 0x0000003810387208 */ /* 0x000fe40007000000 */
[----:B------:R-:W-:Y:S02]  /*23e0*/  FSEL R66, R17, R66, !P3 ;  /* 0x0000004211427208 */ /* 0x000fe40005800000 */
[----:B------:R-:W-:-:S02]  /*23f0*/  FSEL R52, R19, R52, !P4 ;  /* 0x0000003413347208 */ /* 0x000fc40006000000 */
[----:B------:R-:W0:Y:S01]  /*2400*/  LDS.128 R16, [R3+0x600] ;  /* 0x0006000003107984 */ /* 0x000e220000000c00 */
[----:B------:R-:W-:Y:S02]  /*2410*/  SEL R43, R54, R43, !P2 ;  /* 0x0000002b362b7207 */ /* 0x000fe40005000000 */
[----:B------:R-:W-:-:S04]  /*2420*/  FSETP.GEU.AND P2, PT, R77, R48, PT ;  /* 0x000000304d00720b */ /* 0x000fc80003f4e000 */
[----:B------:R-:W-:Y:S01]  /*2430*/  FSEL R48, R77, R48, !P2 ;  /* 0x000000304d307208 */ /* 0x000fe20005000000 */
[----:B------:R-:W-:Y:S01]  /*2440*/  FADD R77, R36, R21 ;  /* 0x00000015244d7221 */ /* 0x000fe20000000000 */
[----:B------:R-:W-:Y:S01]  /*2450*/  SEL R61, R54, R61, !P2 ;  /* 0x0000003d363d7207 */ /* 0x000fe20005000000 */
[----:B------:R-:W-:-:S03]  /*2460*/  VIADD R32, R2, 0x5 ;  /* 0x0000000502207836 */ /* 0x000fc60000000000 */
[CC--:B------:R-:W-:Y:S01]  /*2470*/  FSETP.GEU.AND P2, PT, R77.reuse, R64.reuse, PT ;  /* 0x000000404d00720b */ /* 0x0c0fe20003f4e000 */
[C---:B------:R-:W-:Y:S01]  /*2480*/  FADD R73, R38.reuse, R21 ;  /* 0x0000001526497221 */ /* 0x040fe20000000000 */
[C-C-:B------:R-:W-:Y:S02]  /*2490*/  FADD R24, R38.reuse, R25.reuse ;  /* 0x0000001926187221 */ /* 0x140fe40000000000 */
[----:B------:R-:W-:Y:S01]  /*24a0*/  FSEL R64, R77, R64, !P2 ;  /* 0x000000404d407208 */ /* 0x000fe20005000000 */
[----:B------:R-:W-:Y:S01]  /*24b0*/  FADD R77, R39, R25 ;  /* 0x00000019274d7221 */ /* 0x000fe20000000000 */
[C-C-:B------:R-:W-:Y:S01]  /*24c0*/  FADD R25, R37.reuse, R29.reuse ;  /* 0x0000001d25197221 */ /* 0x140fe20000000000 */
[----:B------:R-:W-:Y:S01]  /*24d0*/  FADD R28, R38, R29 ;  /* 0x0000001d261c7221 */ /* 0x000fe20000000000 */
[--C-:B------:R-:W-:Y:S01]  /*24e0*/  FADD R36, R36, R33.reuse ;  /* 0x0000002124247221 */ /* 0x100fe20000000000 */
        /* <DEDUP_REMOVED lines=10> */
[C---:B------:R-:W-:Y:S01]  /*2590*/  FADD R21, R39.reuse, R21 ;  /* 0x0000001527157221 */ /* 0x040fe20000000000 */
[----:B------:R-:W-:Y:S01]  /*25a0*/  FSEL R47, R36, R47, !P5 ;  /* 0x0000002f242f7208 */ /* 0x000fe20006800000 */
[----:B------:R-:W-:Y:S01]  /*25b0*/  FADD R29, R39, R29 ;  /* 0x0000001d271d7221 */ /* 0x000fe20000000000 */
[----:B------:R-:W-:-:S02]  /*25c0*/  SEL R63, R32, R63, !P2 ;  /* 0x0000003f203f7207 */ /* 0x000fc40005000000 */
[C---:B------:R-:W-:Y:S02]  /*25d0*/  SEL R49, R32.reuse, R49, !P1 ;  /* 0x0000003120317207 */ /* 0x040fe40004800000 */
[----:B------:R-:W-:Y:S02]  /*25e0*/  SEL R55, R32, R55, !P5 ;  /* 0x0000003720377207 */ /* 0x000fe40006800000 */
[----:B------:R-:W-:Y:S02]  /*25f0*/  FSETP.GEU.AND P2, PT, R25, R48, PT ;  /* 0x000000301900720b */ /* 0x000fe40003f4e000 */
[----:B------:R-:W-:Y:S02]  /*2600*/  FSETP.GEU.AND P1, PT, R37, R62, PT ;  /* 0x0000003e2500720b */ /* 0x000fe40003f2e000 */
[----:B------:R-:W-:Y:S02]  /*2610*/  FSETP.GEU.AND P5, PT, R24, R41, PT ;  /* 0x000000291800720b */ /* 0x000fe40003fae000 */
[----:B------:R-:W-:-:S02]  /*2620*/  FSEL R25, R25, R48, !P2 ;  /* 0x0000003019197208 */ /* 0x000fc40005000000 */
[----:B------:R-:W-:Y:S02]  /*2630*/  FSEL R37, R37, R62, !P1 ;  /* 0x0000003e25257208 */ /* 0x000fe40004800000 */
[----:B------:R-:W-:Y:S02]  /*2640*/  SEL R45, R32, R45, !P3 ;  /* 0x0000002d202d7207 */ /* 0x000fe40005800000 */
[----:B------:R-:W-:Y:S02]  /*2650*/  FSEL R24, R24, R41, !P5 ;  /* 0x0000002918187208 */ /* 0x000fe40006800000 */
[C---:B------:R-:W-:Y:S02]  /*2660*/  SEL R65, R32.reuse, R65, !P4 ;  /* 0x0000004120417207 */ /* 0x040fe40006000000 */
[C---:B------:R-:W-:Y:S02]  /*2670*/  SEL R61, R32.reuse, R61, !P2 ;  /* 0x0000003d203d7207 */ /* 0x040fe40005000000 */
[----:B------:R-:W-:-:S02]  /*2680*/  SEL R53, R32, R53, !P1 ;  /* 0x0000003520357207 */ /* 0x000fc40004800000 */
[----:B------:R-:W-:Y:S02]  /*2690*/  SEL R71, R32, R71, !P5 ;  /* 0x0000004720477207 */ /* 0x000fe40006800000 */
[-C--:B------:R-:W-:Y:S02]  /*26a0*/  FSETP.GEU.AND P3, PT, R28, R75.reuse, PT ;  /* 0x0000004b1c00720b */ /* 0x080fe40003f6e000 */
[----:B------:R-:W-:Y:S02]  /*26b0*/  FSETP.GEU.AND P4, PT, R38, R42, PT ;  /* 0x0000002a2600720b */ /* 0x000fe40003f8e000 */
[----:B------:R-:W-:Y:S02]  /*26c0*/  FSETP.GEU.AND P2, PT, R21, R20, PT ;  /* 0x000000141500720b */ /* 0x000fe40003f4e000 */
        /* <DEDUP_REMOVED lines=13> */
[----:B------:R-:W-:Y:S01]  /*27a0*/  SEL R59, R32, R59, !P3 ;  /* 0x0000003b203b7207 */ /* 0x000fe20005800000 */
[--C-:B------:R-:W-:Y:S01]  /*27b0*/  FADD R21, R18, R22.reuse ;  /* 0x0000001612157221 */ /* 0x100fe20000000000 */
[C---:B------:R-:W-:Y:S01]  /*27c0*/  SEL R51, R32.reuse, R51, !P4 ;  /* 0x0000003320337207 */ /* 0x040fe20006000000 */
[----:B------:R-:W-:Y:S01]  /*27d0*/  FADD R39, R19, R22 ;  /* 0x0000001613277221 */ /* 0x000fe20000000000 */
[----:B------:R-:W-:Y:S01]  /*27e0*/  SEL R40, R32, R40, !P2 ;  /* 0x0000002820287207 */ /* 0x000fe20005000000 */
[--C-:B------:R-:W-:Y:S01]  /*27f0*/  FADD R48, R16, R30.reuse ;  /* 0x0000001e10307221 */ /* 0x100fe20000000000 */
[C---:B------:R-:W-:Y:S01]  /*2800*/  SEL R69, R32.reuse, R69, !P1 ;  /* 0x0000004520457207 */ /* 0x040fe20004800000 */
[--C-:B------:R-:W-:Y:S01]  /*2810*/  FADD R26, R17, R30.reuse ;  /* 0x0000001e111a7221 */ /* 0x100fe20000000000 */
[----:B------:R-:W-:Y:S01]  /*2820*/  SEL R57, R32, R57, !P5 ;  /* 0x0000003920397207 */ /* 0x000fe20006800000 */
[--C-:B------:R-:W-:Y:S01]  /*2830*/  FADD R75, R18, R30.reuse ;  /* 0x0000001e124b7221 */ /* 0x100fe20000000000 */
[----:B------:R-:W-:Y:S01]  /*2840*/  FSEL R44, R77, R44, !P1 ;  /* 0x0000002c4d2c7208 */ /* 0x000fe20004800000 */
[----:B------:R-:W-:Y:S01]  /*2850*/  FADD R30, R19, R30 ;  /* 0x0000001e131e7221 */ /* 0x000fe20000000000 */
[----:B------:R-:W-:Y:S01]  /*2860*/  @P6 SEL R32, R54, R46, !P0 ;  /* 0x0000002e36206207 */ /* 0x000fe20004000000 */
        /* <DEDUP_REMOVED lines=12> */
[----:B------:R-:W-:Y:S02]  /*2930*/  SEL R49, R34, R49, !P1 ;  /* 0x0000003122317207 */ /* 0x000fe40004800000 */
[----:B------:R-:W-:Y:S02]  /*2940*/  FSETP.GEU.AND P5, PT, R36, R52, PT ;  /* 0x000000342400720b */ /* 0x000fe40003fae000 */
[----:B------:R-:W-:Y:S02]  /*2950*/  FSETP.GEU.AND P1, PT, R21, R50, PT ;  /* 0x000000321500720b */ /* 0x000fe40003f2e000 */
[----:B------:R-:W-:Y:S02]  /*2960*/  FSEL R37, R46, R37, !P0 ;  /* 0x000000252e257208 */ /* 0x000fe40004000000 */
[----:B------:R-:W-:-:S02]  /*2970*/  SEL R53, R34, R53, !P0 ;  /* 0x0000003522357207 */ /* 0x000fc40004000000 */
[----:B------:R-:W-:Y:S02]  /*2980*/  FSETP.GEU.AND P4, PT, R42, R66, PT ;  /* 0x000000422a00720b */ /* 0x000fe40003f8e000 */
[----:B------:R-:W-:Y:S02]  /*2990*/  FSETP.GEU.AND P6, PT, R26, R25, PT ;  /* 0x000000191a00720b */ /* 0x000fe40003fce000 */
[----:B------:R-:W-:Y:S02]  /*29a0*/  FSEL R52, R36, R52, !P5 ;  /* 0x0000003424347208 */ /* 0x000fe40006800000 */
[----:B------:R-:W-:Y:S02]  /*29b0*/  FSEL R50, R21, R50, !P1 ;  /* 0x0000003215327208 */ /* 0x000fe40004800000 */
[----:B------:R-:W-:Y:S02]  /*29c0*/  SEL R65, R34, R65, !P5 ;  /* 0x0000004122417207 */ /* 0x000fe40006800000 */
[----:B------:R-:W-:-:S02]  /*29d0*/  FSETP.GEU.AND P0, PT, R30, R29, PT ;  /* 0x0000001d1e00720b */ /* 0x000fc40003f0e000 */
[----:B------:R-:W-:Y:S02]  /*29e0*/  SEL R43, R34, R43, !P1 ;  /* 0x0000002b222b7207 */ /* 0x000fe40004800000 */
[----:B------:R-:W-:Y:S02]  /*29f0*/  FSETP.GEU.AND P5, PT, R39, R20, PT ;  /* 0x000000142700720b */ /* 0x000fe40003fae000 */
[----:B------:R-:W-:Y:S02]  /*2a00*/  FSETP.GEU.AND P1, PT, R22, R33, PT ;  /* 0x000000211600720b */ /* 0x000fe40003f2e000 */
[----:B------:R-:W-:Y:S02]  /*2a10*/  FSETP.GEU.AND P2, PT, R48, R56, PT ;  /* 0x000000383000720b */ /* 0x000fe40003f4e000 */
[----:B------:R-:W-:Y:S02]  /*2a20*/  FSEL R66, R42, R66, !P4 ;  /* 0x000000422a427208 */ /* 0x000fe40006000000 */
[----:B------:R-:W-:-:S02]  /*2a30*/  FSEL R25, R26, R25, !P6 ;  /* 0x000000191a197208 */ /* 0x000fc40007000000 */
[C---:B------:R-:W-:Y:S02]  /*2a40*/  SEL R45, R34.reuse, R45, !P4 ;  /* 0x0000002d222d7207 */ /* 0x040fe40006000000 */
[----:B------:R-:W-:Y:S02]  /*2a50*/  SEL R61, R34, R61, !P6 ;  /* 0x0000003d223d7207 */ /* 0x000fe40007000000 */
[----:B------:R-:W-:Y:S01]  /*2a60*/  FSEL R29, R30, R29, !P0 ;  /* 0x0000001d1e1d7208 */ /* 0x000fe20004000000 */
[--C-:B0-----:R-:W-:Y:S01]  /*2a70*/  FADD R21, R17, R23.reuse ;  /* 0x0000001711157221 */ /* 0x101fe20000000000 */
[----:B------:R-:W-:Y:S01]  /*2a80*/  FSETP.GEU.AND P4, PT, R77, R38, PT ;  /* 0x000000264d00720b */ /* 0x000fe20003f8e000 */
[--C-:B------:R-:W-:Y:S01]  /*2a90*/  FADD R36, R19, R23.reuse ;  /* 0x0000001713247221 */ /* 0x100fe20000000000 */
[----:B------:R-:W-:Y:S02]  /*2aa0*/  FSETP.GEU.AND P6, PT, R73, R44, PT ;  /* 0x0000002c4900720b */ /* 0x000fe40003fce000 */
[----:B------:R-:W-:Y:S01]  /*2ab0*/  FSEL R39, R39, R20, !P5 ;  /* 0x0000001427277208 */ /* 0x000fe20006800000 */
[--C-:B------:R-:W-:Y:S01]  /*2ac0*/  FADD R20, R16, R23.reuse ;  /* 0x0000001710147221 */ /* 0x100fe20000000000 */
[----:B------:R-:W-:Y:S01]  /*2ad0*/  FSEL R30, R22, R33, !P1 ;  /* 0x00000021161e7208 */ /* 0x000fe20004800000 */
[----:B------:R-:W-:Y:S01]  /*2ae0*/  FADD R33, R18, R23 ;  /* 0x0000001712217221 */ /* 0x000fe20000000000 */
[----:B------:R-:W-:Y:S01]  /*2af0*/  FSEL R56, R48, R56, !P2 ;  /* 0x0000003830387208 */ /* 0x000fe20005000000 */
[----:B------:R-:W-:Y:S01]  /*2b00*/  FADD R23, R16, R27 ;  /* 0x0000001b10177221 */ /* 0x000fe20000000000 */
[----:B------:R-:W-:-:S02]  /*2b10*/  SEL R67, R34, R67, !P2 ;  /* 0x0000004322437207 */ /* 0x000fc40005000000 */
[-C--:B------:R-:W-:Y:S02]  /*2b20*/  FSETP.GEU.AND P3, PT, R54, R47.reuse, PT ;  /* 0x0000002f3600720b */ /* 0x080fe40003f6e000 */
[----:B------:R-:W-:Y:S01]  /*2b30*/  FSETP.GEU.AND P2, PT, R41, R24, PT ;  /* 0x000000182900720b */ /* 0x000fe20003f4e000 */
[--C-:B------:R-:W-:Y:S01]  /*2b40*/  FADD R42, R18, R27.reuse ;  /* 0x0000001b122a7221 */ /* 0x100fe20000000000 */
[----:B------:R-:W-:Y:S01]  /*2b50*/  FSEL R38, R77, R38, !P4 ;  /* 0x000000264d267208 */ /* 0x000fe20006000000 */
[--C-:B------:R-:W-:Y:S01]  /*2b60*/  FADD R77, R17, R27.reuse ;  /* 0x0000001b114d7221 */ /* 0x100fe20000000000 */
[----:B------:R-:W-:Y:S01]  /*2b70*/  FSEL R44, R73, R44, !P6 ;  /* 0x0000002c492c7208 */ /* 0x000fe20007000000 */
[----:B------:R-:W-:Y:S01]  /*2b80*/  FADD R73, R19, R27 ;  /* 0x0000001b13497221 */ /* 0x000fe20000000000 */
[----:B------:R-:W-:Y:S01]  /*2b90*/  SEL R48, R34, R40, !P5 ;  /* 0x0000002822307207 */ /* 0x000fe20006800000 */
[----:B------:R-:W-:Y:S01]  /*2ba0*/  FADD R27, R16, R31 ;  /* 0x0000001f101b7221 */ /* 0x000fe20000000000 */
[----:B------:R-:W-:Y:S01]  /*2bb0*/  FSEL R47, R54, R47, !P3 ;  /* 0x0000002f362f7208 */ /* 0x000fe20005800000 */
[----:B------:R-:W-:Y:S01]  /*2bc0*/  VIADD R40, R2, 0x7 ;  /* 0x0000000702287836 */ /* 0x000fe20000000000 */
[----:B------:R-:W-:Y:S01]  /*2bd0*/  SEL R55, R34, R55, !P3 ;  /* 0x0000003722377207 */ /* 0x000fe20005800000 */
[----:B------:R-:W-:Y:S01]  /*2be0*/  FADD R16, R16, R35 ;  /* 0x0000002310107221 */ /* 0x000fe20000000000 */
[----:B------:R-:W-:Y:S01]  /*2bf0*/  FSEL R41, R41, R24, !P2 ;  /* 0x0000001829297208 */ /* 0x000fe20005000000 */
[C---:B------:R-:W-:Y:S01]  /*2c00*/  FADD R24, R17.reuse, R31 ;  /* 0x0000001f11187221 */ /* 0x040fe20000000000 */
[C---:B------:R-:W-:Y:S01]  /*2c10*/  SEL R71, R34.reuse, R71, !P2 ;  /* 0x0000004722477207 */ /* 0x040fe20005000000 */
[----:B------:R-:W-:Y:S01]  /*2c20*/  FADD R26, R17, R35 ;  /* 0x00000023111a7221 */ /* 0x000fe20000000000 */
[----:B------:R-:W-:-:S02]  /*2c30*/  SEL R69, R34, R69, !P6 ;  /* 0x0000004522457207 */ /* 0x000fc40007000000 */
[----:B------:R-:W-:Y:S02]  /*2c40*/  FSETP.GEU.AND P3, PT, R75, R28, PT ;  /* 0x0000001c4b00720b */ /* 0x000fe40003f6e000 */
[----:B------:R-:W-:Y:S02]  /*2c50*/  FSETP.GEU.AND P2, PT, R20, R64, PT ;  /* 0x000000401400720b */ /* 0x000fe40003f4e000 */
[----:B------:R-:W-:Y:S02]  /*2c60*/  FSETP.GEU.AND P6, PT, R23, R68, PT ;  /* 0x000000441700720b */ /* 0x000fe40003fce000 */
[----:B------:R-:W-:Y:S02]  /*2c70*/  SEL R57, R34, R57, !P0 ;  /* 0x0000003922397207 */ /* 0x000fe40004000000 */
[----:B------:R-:W-:Y:S02]  /*2c80*/  FSEL R28, R75, R28, !P3 ;  /* 0x0000001c4b1c7208 */ /* 0x000fe40005800000 */
[----:B------:R-:W-:-:S02]  /*2c90*/  FSEL R64, R20, R64, !P2 ;  /* 0x0000004014407208 */ /* 0x000fc40005000000 */
[C---:B------:R-:W-:Y:S02]  /*2ca0*/  SEL R59, R34.reuse, R59, !P3 ;  /* 0x0000003b223b7207 */ /* 0x040fe40005800000 */
[----:B------:R-:W-:Y:S02]  /*2cb0*/  SEL R51, R34, R51, !P4 ;  /* 0x0000003322337207 */ /* 0x000fe40006000000 */
[----:B------:R-:W-:Y:S02]  /*2cc0*/  FSEL R68, R23, R68, !P6 ;  /* 0x0000004417447208 */ /* 0x000fe40007000000 */
[----:B------:R-:W-:Y:S02]  /*2cd0*/  FSETP.GEU.AND P0, PT, R77, R52, PT ;  /* 0x000000344d00720b */ /* 0x000fe40003f0e000 */
[C---:B------:R-:W-:Y:S02]  /*2ce0*/  SEL R63, R40.reuse, R63, !P2 ;  /* 0x0000003f283f7207 */ /* 0x040fe40005000000 */
[----:B------:R-:W-:-:S02]  /*2cf0*/  SEL R49, R40, R49, !P6 ;  /* 0x0000003128317207 */ /* 0x000fc40007000000 */
[----:B------:R-:W-:Y:S02]  /*2d00*/  FSETP.GEU.AND P5, PT, R27, R56, PT ;  /* 0x000000381b00720b */ /* 0x000fe40003fae000 */
[----:B------:R-:W-:Y:S02]  /*2d10*/  FSETP.GEU.AND P4, PT, R16, R47, PT ;  /* 0x0000002f1000720b */ /* 0x000fe40003f8e000 */
[----:B------:R-:W-:Y:S02]  /*2d20*/  FSETP.GEU.AND P3, PT, R21, R66, PT ;  /* 0x000000421500720b */ /* 0x000fe40003f6e000 */
[----:B------:R-:W-:Y:S02]  /*2d30*/  FSETP.GEU.AND P2, PT, R24, R25, PT ;  /* 0x000000191800720b */ /* 0x000fe40003f4e000 */
[----:B------:R-:W-:Y:S01]  /*2d40*/  FSETP.GEU.AND P6, PT, R26, R37, PT ;  /* 0x000000251a00720b */ /* 0x000fe20003fce000 */
[C-C-:B------:R-:W-:Y:S01]  /*2d50*/  FADD R75, R18.reuse, R31.reuse ;  /* 0x0000001f124b7221 */ /* 0x140fe20000000000 */
[----:B------:R-:W-:Y:S01]  /*2d60*/  FADD R46, R19, R31 ;  /* 0x0000001f132e7221 */ /* 0x000fe20000000000 */
[--C-:B------:R-:W-:Y:S01]  /*2d70*/  FADD R31, R18, R35.reuse ;  /* 0x00000023121f7221 */ /* 0x100fe20000000000 */
[----:B------:R-:W-:Y:S01]  /*2d80*/  FSEL R77, R77, R52, !P0 ;  /* 0x000000344d4d7208 */ /* 0x000fe20004000000 */
[----:B------:R-:W-:Y:S01]  /*2d90*/  FADD R35, R19, R35 ;  /* 0x0000002313237221 */ /* 0x000fe20000000000 */
[----:B------:R-:W-:-:S02]  /*2da0*/  FSEL R56, R27, R56, !P5 ;  /* 0x000000381b387208 */ /* 0x000fc40006800000 */
[----:B------:R-:W-:Y:S02]  /*2db0*/  FSEL R47, R16, R47, !P4 ;  /* 0x0000002f102f7208 */ /* 0x000fe40006000000 */
[----:B------:R-:W-:Y:S01]  /*2dc0*/  FSEL R66, R21, R66, !P3 ;  /* 0x0000004215427208 */ /* 0x000fe20005800000 */
[----:B------:R-:W-:Y:S01]  /*2dd0*/  LDS.128 R16, [R3+0x800] ;  /* 0x0008000003107984 */ /* 0x000fe20000000c00 */
[----:B------:R-:W-:Y:S02]  /*2de0*/  FSEL R52, R24, R25, !P2 ;  /* 0x0000001918347208 */ /* 0x000fe40005000000 */
[----:B------:R-:W-:Y:S01]  /*2df0*/  FSEL R54, R26, R37, !P6 ;  /* 0x000000251a367208 */ /* 0x000fe20007000000 */
[----:B------:R-:W-:Y:S04]  /*2e00*/  LDS.128 R20, [R7+0x20] ;  /* 0x0000200007147984 */ /* 0x000fe80000000c00 */
[----:B------:R-:W0:Y:S01]  /*2e10*/  LDS.128 R24, [R7+0xa0] ;  /* 0x0000a00007187984 */ /* 0x000e220000000c00 */
[----:B------:R-:W-:-:S02]  /*2e20*/  SEL R55, R40, R55, !P4 ;  /* 0x0000003728377207 */ /* 0x000fc40006000000 */
[----:B------:R-:W-:-:S04]  /*2e30*/  FSETP.GEU.AND P4, PT, R42, R41, PT ;  /* 0x000000292a00720b */ /* 0x000fc80003f8e000 */
[----:B------:R-:W-:Y:S02]  /*2e40*/  FSEL R41, R42, R41, !P4 ;  /* 0x000000292a297208 */ /* 0x000fe40006000000 */
[C---:B------:R-:W-:Y:S02]  /*2e50*/  SEL R71, R40.reuse, R71, !P4 ;  /* 0x0000004728477207 */ /* 0x040fe40006000000 */
[----:B------:R-:W-:Y:S02]  /*2e60*/  FSETP.GEU.AND P4, PT, R35, R30, PT ;  /* 0x0000001e2300720b */ /* 0x000fe40003f8e000 */
[C---:B------:R-:W-:Y:S02]  /*2e70*/  SEL R67, R40.reuse, R67, !P5 ;  /* 0x0000004328437207 */ /* 0x040fe40006800000 */
[----:B------:R-:W-:Y:S02]  /*2e80*/  FSETP.GEU.AND P5, PT, R33, R50, PT ;  /* 0x000000322100720b */ /* 0x000fe40003fae000 */
[----:B------:R-:W-:-:S02]  /*2e90*/  SEL R45, R40, R45, !P3 ;  /* 0x0000002d282d7207 */ /* 0x000fc40005800000 */
        /* <DEDUP_REMOVED lines=9> */
[----:B------:R-:W-:Y:S02]  /*2f30*/  FSETP.GEU.AND P5, PT, R46, R29, PT ;  /* 0x0000001d2e00720b */ /* 0x000fe40003fae000 */
[C---:B------:R-:W-:Y:S02]  /*2f40*/  SEL R59, R40.reuse, R59, !P3 ;  /* 0x0000003b283b7207 */ /* 0x040fe40005800000 */
[----:B------:R-:W-:-:S02]  /*2f50*/  SEL R51, R40, R51, !P0 ;  /* 0x0000003328337207 */ /* 0x000fc40004000000 */
[C---:B------:R-:W-:Y:S02]  /*2f60*/  SEL R48, R40.reuse, R48, !P2 ;  /* 0x0000003028307207 */ /* 0x040fe40005000000 */
[C---:B------:R-:W-:Y:S02]  /*2f70*/  SEL R69, R40.reuse, R69, !P6 ;  /* 0x0000004528457207 */ /* 0x040fe40007000000 */
[----:B------:R-:W-:Y:S01]  /*2f80*/  SEL R57, R40, R57, !P5 ;  /* 0x0000003928397207 */ /* 0x000fe20006800000 */
[----:B0-----:R-:W-:Y:S01]  /*2f90*/  FADD R37, R16, R24 ;  /* 0x0000001810257221 */ /* 0x001fe20000000000 */
[----:B------:R-:W-:Y:S01]  /*2fa0*/  FSEL R44, R73, R44, !P6 ;  /* 0x0000002c492c7208 */ /* 0x000fe20007000000 */
[----:B------:R-:W-:Y:S01]  /*2fb0*/  FADD R73, R20, R19 ;  /* 0x0000001314497221 */ /* 0x000fe20000000000 */
[----:B------:R-:W-:Y:S01]  /*2fc0*/  FSEL R50, R35, R30, !P4 ;  /* 0x0000001e23327208 */ /* 0x000fe20006000000 */
[----:B------:R-:W-:Y:S01]  /*2fd0*/  FADD R35, R16, R20 ;  /* 0x0000001410237221 */ /* 0x000fe20000000000 */
[----:B------:R-:W-:Y:S01]  /*2fe0*/  @P4 SEL R40, R34, R32, !P1 ;  /* 0x0000002022284207 */ /* 0x000fe20004800000 */
[----:B------:R-:W-:Y:S01]  /*2ff0*/  FADD R32, R20, R18 ;  /* 0x0000001214207221 */ /* 0x000fe20000000000 */
[----:B------:R-:W-:-:S02]  /*3000*/  FSEL R36, R36, R39, !P2 ;  /* 0x0000002724247208 */ /* 0x000fc40005000000 */
[----:B------:R-:W-:Y:S02]  /*3010*/  FSEL R75, R75, R28, !P3 ;  /* 0x0000001c4b4b7208 */ /* 0x000fe40005800000 */
[----:B------:R-:W-:Y:S02]  /*3020*/  FSEL R42, R31, R38, !P0 ;  /* 0x000000261f2a7208 */ /* 0x000fe40004000000 */
[----:B------:R-:W-:Y:S02]  /*3030*/  FSEL R46, R46, R29, !P5 ;  /* 0x0000001d2e2e7208 */ /* 0x000fe40006800000 */
[----:B------:R-:W0:Y:S01]  /*3040*/  LDS.128 R28, [R7+0x120] ;  /* 0x00012000071c7984 */ /* 0x000e220000000c00 */
[----:B------:R-:W-:Y:S02]  /*3050*/  FSETP.GEU.AND P3, PT, R35, R64, PT ;  /* 0x000000402300720b */ /* 0x000fe40003f6e000 */
[----:B------:R-:W-:Y:S02]  /*3060*/  FSETP.GEU.AND P2, PT, R32, R33, PT ;  /* 0x000000212000720b */ /* 0x000fe40003f4e000 */
[----:B------:R-:W-:-:S02]  /*3070*/  FSETP.GEU.AND P1, PT, R73, R36, PT ;  /* 0x000000244900720b */ /* 0x000fc40003f2e000 */
[----:B------:R-:W-:Y:S01]  /*3080*/  FSETP.GEU.AND P5, PT, R37, R68, PT ;  /* 0x000000442500720b */ /* 0x000fe20003fae000 */
[--C-:B------:R-:W-:Y:S01]  /*3090*/  FADD R39, R20, R17.reuse ;  /* 0x0000001114277221 */ /* 0x100fe20000000000 */
[----:B------:R-:W-:Y:S01]  /*30a0*/  FSEL R64, R35, R64, !P3 ;  /* 0x0000004023407208 */ /* 0x000fe20005800000 */
[----:B------:R-:W-:Y:S01]  /*30b0*/  VIADD R60, R2, 0x8 ;  /* 0x00000008023c7836 */ /* 0x000fe20000000000 */
[----:B------:R-:W-:Y:S01]  /*30c0*/  FSEL R20, R32, R33, !P2 ;  /* 0x0000002120147208 */ /* 0x000fe20005000000 */
[C---:B------:R-:W-:Y:S01]  /*30d0*/  FADD R38, R24.reuse, R18 ;  /* 0x0000001218267221 */ /* 0x040fe20000000000 */
[----:B------:R-:W-:Y:S01]  /*30e0*/  FSEL R58, R73, R36, !P1 ;  /* 0x00000024493a7208 */ /* 0x000fe20004800000 */
[C---:B------:R-:W-:Y:S01]  /*30f0*/  FADD R36, R24.reuse, R17 ;  /* 0x0000001118247221 */ /* 0x040fe20000000000 */
[----:B------:R-:W-:Y:S01]  /*3100*/  FSEL R68, R37, R68, !P5 ;  /* 0x0000004425447208 */ /* 0x000fe20006800000 */
[----:B------:R-:W-:Y:S01]  /*3110*/  FADD R37, R24, R19 ;  /* 0x0000001318257221 */ /* 0x000fe20000000000 */
[----:B------:R-:W1:Y:S01]  /*3120*/  LDS.128 R32, [R7+0x1a0] ;  /* 0x0001a00007207984 */ /* 0x000e620000000c00 */
[----:B------:R-:W-:-:S02]  /*3130*/  SEL R63, R60, R63, !P3 ;  /* 0x0000003f3c3f7207 */ /* 0x000fc40005800000 */
[----:B------:R-:W-:Y:S02]  /*3140*/  FSETP.GEU.AND P0, PT, R39, R66, PT ;  /* 0x000000422700720b */ /* 0x000fe40003f0e000 */
[----:B------:R-:W-:Y:S02]  /*3150*/  FSETP.GEU.AND P6, PT, R36, R77, PT ;  /* 0x0000004d2400720b */ /* 0x000fe40003fce000 */
[----:B------:R-:W-:Y:S02]  /*3160*/  FSETP.GEU.AND P4, PT, R38, R41, PT ;  /* 0x000000292600720b */ /* 0x000fe40003f8e000 */
[----:B------:R-:W-:Y:S02]  /*3170*/  FSETP.GEU.AND P3, PT, R37, R44, PT ;  /* 0x0000002c2500720b */ /* 0x000fe40003f6e000 */
[----:B------:R-:W-:Y:S02]  /*3180*/  FSEL R66, R39, R66, !P0 ;  /* 0x0000004227427208 */ /* 0x000fe40004000000 */
[----:B------:R-:W-:-:S02]  /*3190*/  FSEL R77, R36, R77, !P6 ;  /* 0x0000004d244d7208 */ /* 0x000fc40007000000 */
[----:B------:R-:W-:Y:S02]  /*31a0*/  FSEL R41, R38, R41, !P4 ;  /* 0x0000002926297208 */ /* 0x000fe40006000000 */
[----:B------:R-:W-:Y:S02]  /*31b0*/  FSEL R44, R37, R44, !P3 ;  /* 0x0000002c252c7208 */ /* 0x000fe40005800000 */
[----:B------:R-:W2:Y:S01]  /*31c0*/  LDS.128 R36, [R3+0x900] ;  /* 0x0009000003247984 */ /* 0x000ea20000000c00 */
[----:B0-----:R-:W-:Y:S01]  /*31d0*/  FADD R73, R16, R28 ;  /* 0x0000001c10497221 */ /* 0x001fe20000000000 */
[----:B------:R-:W-:-:S04]  /*31e0*/  SEL R45, R60, R45, !P0 ;  /* 0x0000002d3c2d7207 */ /* 0x000fc80004000000 */
[CC--:B------:R-:W-:Y:S01]  /*31f0*/  FSETP.GEU.AND P0, PT, R73.reuse, R56.reuse, PT ;  /* 0x000000384900720b */ /* 0x0c0fe20003f0e000 */
[----:B------:R-:W-:Y:S01]  /*3200*/  FADD R24, R28, R17 ;  /* 0x000000111c187221 */ /* 0x000fe20000000000 */
[----:B------:R-:W-:Y:S02]  /*3210*/  SEL R65, R60, R65, !P6 ;  /* 0x000000413c417207 */ /* 0x000fe40007000000 */
[----:B------:R-:W-:Y:S01]  /*3220*/  FSEL R56, R73, R56, !P0 ;  /* 0x0000003849387208 */ /* 0x000fe20004000000 */
[----:B------:R-:W-:Y:S01]  /*3230*/  FADD R73, R28, R19 ;  /* 0x000000131c497221 */ /* 0x000fe20000000000 */
[----:B-1----:R-:W-:Y:S01]  /*3240*/  FADD R16, R16, R32 ;  /* 0x0000002010107221 */ /* 0x002fe20000000000 */
[----:B------:R-:W-:-:S04]  /*3250*/  SEL R43, R60, R43, !P2 ;  /* 0x0000002b3c2b7207 */ /* 0x000fc80005000000 */
[----:B------:R-:W-:Y:S01]  /*3260*/  FSETP.GEU.AND P6, PT, R16, R47, PT ;  /* 0x0000002f1000720b */ /* 0x000fe20003fce000 */
[----:B------:R-:W-:Y:S01]  /*3270*/  FADD R17, R32, R17 ;  /* 0x0000001120117221 */ /* 0x000fe20000000000 */
[----:B------:R-:W-:Y:S01]  /*3280*/  SEL R49, R60, R49, !P5 ;  /* 0x000000313c317207 */ /* 0x000fe20006800000 */
[----:B------:R-:W-:Y:S01]  /*3290*/  FADD R19, R32, R19 ;  /* 0x0000001320137221 */ /* 0x000fe20000000000 */
[----:B------:R-:W-:Y:S02]  /*32a0*/  FSEL R47, R16, R47, !P6 ;  /* 0x0000002f102f7208 */ /* 0x000fe40007000000 */
[C---:B------:R-:W-:Y:S02]  /*32b0*/  FSETP.GEU.AND P2, PT, R24.reuse, R52, PT ;  /* 0x000000341800720b */ /* 0x040fe40003f4e000 */
[C---:B------:R-:W-:Y:S02]  /*32c0*/  FSETP.GEU.AND P5, PT, R73.reuse, R46, PT ;  /* 0x0000002e4900720b */ /* 0x040fe40003fae000 */
[----:B------:R-:W-:Y:S01]  /*32d0*/  FSEL R52, R24, R52, !P2 ;  /* 0x0000003418347208 */ /* 0x000fe20005000000 */
[----:B--2---:R-:W-:Y:S01]  /*32e0*/  FADD R16, R36, R21 ;  /* 0x0000001524107221 */ /* 0x004fe20000000000 */
[----:B------:R-:W-:Y:S01]  /*32f0*/  FSEL R46, R73, R46, !P5 ;  /* 0x0000002e492e7208 */ /* 0x000fe20006800000 */
[--C-:B------:R-:W-:Y:S01]  /*3300*/  FADD R24, R28, R18.reuse ;  /* 0x000000121c187221 */ /* 0x100fe20000000000 */
[----:B------:R-:W-:Y:S01]  /*3310*/  SEL R71, R60, R71, !P4 ;  /* 0x000000473c477207 */ /* 0x000fe20006000000 */
[----:B------:R-:W-:Y:S01]  /*3320*/  FADD R73, R32, R18 ;  /* 0x0000001220497221 */ /* 0x000fe20000000000 */
[----:B------:R-:W-:-:S02]  /*3330*/  SEL R67, R60, R67, !P0 ;  /* 0x000000433c437207 */ /* 0x000fc40004000000 */
[----:B------:R-:W-:Y:S02]  /*3340*/  SEL R61, R60, R61, !P2 ;  /* 0x0000003d3c3d7207 */ /* 0x000fe40005000000 */
[----:B------:R-:W-:Y:S02]  /*3350*/  FSETP.GEU.AND P4, PT, R17, R54, PT ;  /* 0x000000361100720b */ /* 0x000fe40003f8e000 */
[----:B------:R-:W-:Y:S02]  /*3360*/  FSETP.GEU.AND P0, PT, R19, R50, PT ;  /* 0x000000321300720b */ /* 0x000fe40003f0e000 */
[----:B------:R-:W-:Y:S01]  /*3370*/  FSETP.GEU.AND P2, PT, R16, R64, PT ;  /* 0x000000401000720b */ /* 0x000fe20003f4e000 */
[----:B------:R-:W-:Y:S01]  /*3380*/  FADD R18, R36, R25 ;  /* 0x0000001924127221 */ /* 0x000fe20000000000 */
[C---:B------:R-:W-:Y:S02]  /*3390*/  SEL R48, R60.reuse, R48, !P1 ;  /* 0x000000303c307207 */ /* 0x040fe40004800000 */
[----:B------:R-:W-:-:S02]  /*33a0*/  SEL R69, R60, R69, !P3 ;  /* 0x000000453c457207 */ /* 0x000fc40005800000 */
[----:B------:R-:W-:Y:S01]  /*33b0*/  FSEL R54, R17, R54, !P4 ;  /* 0x0000003611367208 */ /* 0x000fe20006000000 */
[----:B------:R-:W-:Y:S01]  /*33c0*/  FADD R17, R37, R21 ;  /* 0x0000001525117221 */ /* 0x000fe20000000000 */
[----:B------:R-:W-:Y:S01]  /*33d0*/  FSEL R50, R19, R50, !P0 ;  /* 0x0000003213327208 */ /* 0x000fe20004000000 */
[----:B------:R-:W-:Y:S01]  /*33e0*/  FADD R19, R36, R29 ;  /* 0x0000001d24137221 */ /* 0x000fe20000000000 */
[----:B------:R-:W-:Y:S01]  /*33f0*/  FSEL R64, R16, R64, !P2 ;  /* 0x0000004010407208 */ /* 0x000fe20005000000 */
[----:B------:R-:W-:Y:S01]  /*3400*/  FADD R16, R37, R25 ;  /* 0x0000001925107221 */ /* 0x000fe20000000000 */
[CC--:B------:R-:W-:Y:S02]  /*3410*/  FSETP.GEU.AND P1, PT, R24.reuse, R75.reuse, PT ;  /* 0x0000004b1800720b */ /* 0x0c0fe40003f2e000 */
[----:B------:R-:W-:Y:S02]  /*3420*/  FSETP.GEU.AND P3, PT, R73, R42, PT ;  /* 0x0000002a4900720b */ /* 0x000fe40003f6e000 */
        /* <DEDUP_REMOVED lines=15> */
[----:B------:R-:W-:Y:S02]  /*3520*/  VIADD R32, R2, 0x9 ;  /* 0x0000000902207836 */ /* 0x000fe40000000000 */
[C---:B------:R-:W-:Y:S01]  /*3530*/  FADD R73, R38.reuse, R21 ;  /* 0x0000001526497221 */ /* 0x040fe20000000000 */
[C-C-:B------:R-:W-:Y:S01]  /*3540*/  FADD R24, R38.reuse, R25.reuse ;  /* 0x0000001926187221 */ /* 0x140fe20000000000 */
        /* <DEDUP_REMOVED lines=31> */
[----:B------:R-:W-:Y:S02]  /*3740*/  FSETP.GEU.AND P3, PT, R62, R75, PT ;  /* 0x0000004b3e00720b */ /* 0x000fe40003f6e000 */
[----:B------:R-:W-:Y:S02]  /*3750*/  FSETP.GEU.AND P4, PT, R38, R42, PT ;  /* 0x0000002a2600720b */ /* 0x000fe40003f8e000 */
[----:B------:R-:W-:Y:S02]  /*3760*/  FSETP.GEU.AND P2, PT, R21, R58, PT ;  /* 0x0000003a1500720b */ /* 0x000fe40003f4e000 */
[----:B------:R-:W-:Y:S02]  /*3770*/  FSETP.GEU.AND P1, PT, R28, R44, PT ;  /* 0x0000002c1c00720b */ /* 0x000fe40003f2e000 */
[----:B------:R-:W-:-:S02]  /*3780*/  FSETP.GEU.AND P5, PT, R29, R46, PT ;  /* 0x0000002e1d00720b */ /* 0x000fc40003fae000 */
[C---:B------:R-:W-:Y:S02]  /*3790*/  SEL R59, R32.reuse, R59, !P3 ;  /* 0x0000003b203b7207 */ /* 0x040fe40005800000 */
[C---:B------:R-:W-:Y:S02]  /*37a0*/  SEL R51, R32.reuse, R51, !P4 ;  /* 0x0000003320337207 */ /* 0x040fe40006000000 */
[C---:B------:R-:W-:Y:S02]  /*37b0*/  SEL R48, R32.reuse, R48, !P2 ;  /* 0x0000003020307207 */ /* 0x040fe40005000000 */
[C---:B------:R-:W-:Y:S02]  /*37c0*/  SEL R69, R32.reuse, R69, !P1 ;  /* 0x0000004520457207 */ /* 0x040fe40004800000 */
[----:B------:R-:W-:Y:S01]  /*37d0*/  SEL R57, R32, R57, !P5 ;  /* 0x0000003920397207 */ /* 0x000fe20006800000 */
[--C-:B0-----:R-:W-:Y:S01]  /*37e0*/  FADD R54, R16, R22.reuse ;  /* 0x0000001610367221 */ /* 0x101fe20000000000 */
[----:B------:R-:W-:Y:S01]  /*37f0*/  FSEL R62, R62, R75, !P3 ;  /* 0x0000004b3e3e7208 */ /* 0x000fe20005800000 */
[----:B------:R-:W-:Y:S01]  /*3800*/  FADD R39, R18, R22 ;  /* 0x0000001612277221 */ /* 0x000fe20000000000 */
[----:B------:R-:W-:Y:S01]  /*3810*/  FSEL R38, R38, R42, !P4 ;  /* 0x0000002a26267208 */ /* 0x000fe20006000000 */
[--C-:B------:R-:W-:Y:S01]  /*3820*/  FADD R42, R17, R26.reuse ;  /* 0x0000001a112a7221 */ /* 0x100fe20000000000 */
[----:B------:R-:W-:Y:S01]  /*3830*/  FSEL R21, R21, R58, !P2 ;  /* 0x0000003a15157208 */ /* 0x000fe20005000000 */
[----:B------:R-:W-:Y:S01]  /*3840*/  FADD R58, R16, R26 ;  /* 0x0000001a103a7221 */ /* 0x000fe20000000000 */
[----:B------:R-:W-:Y:S01]  /*3850*/  FSEL R28, R28, R44, !P1 ;  /* 0x0000002c1c1c7208 */ /* 0x000fe20004800000 */
[----:B------:R-:W-:Y:S01]  /*3860*/  FADD R44, R17, R22 ;  /* 0x00000016112c7221 */ /* 0x000fe20000000000 */
[----:B------:R-:W-:Y:S01]  /*3870*/  FSEL R33, R33, R50, !P6 ;  /* 0x0000003221217208 */ /* 0x000fe20007000000 */
[--C-:B------:R-:W-:Y:S01]  /*3880*/  FADD R41, R18, R26.reuse ;  /* 0x0000001a12297221 */ /* 0x100fe20000000000 */
[----:B------:R-:W-:Y:S01]  /*3890*/  @P6 SEL R32, R60, R40, !P0 ;  /* 0x000000283c206207 */ /* 0x000fe20004000000 */
[----:B------:R-:W-:Y:S01]  /*38a0*/  FADD R73, R19, R26 ;  /* 0x0000001a13497221 */ /* 0x000fe20000000000 */
[----:B------:R-:W-:Y:S01]  /*38b0*/  FSEL R29, R29, R46, !P5 ;  /* 0x0000002e1d1d7208 */ /* 0x000fe20006800000 */
[--C-:B------:R-:W-:Y:S01]  /*38c0*/  FADD R50, R16, R30.reuse ;  /* 0x0000001e10327221 */ /* 0x100fe20000000000 */
[--C-:B------:R-:W-:Y:S01]  /*38d0*/  FADD R40, R17, R30.reuse ;  /* 0x0000001e11287221 */ /* 0x100fe20000000000 */
[----:B------:R-:W-:Y:S01]  /*38e0*/  FADD R75, R18, R30 ;  /* 0x0000001e124b7221 */ /* 0x000fe20000000000 */
[C---:B------:R-:W-:Y:S01]  /*38f0*/  FADD R22, R19.reuse, R22 ;  /* 0x0000001613167221 */ /* 0x040fe20000000000 */
        /* <DEDUP_REMOVED lines=10> */
[----:B------:R-:W-:Y:S02]  /*39a0*/  FSETP.GEU.AND P4, PT, R44, R66, PT ;  /* 0x000000422c00720b */ /* 0x000fe40003f8e000 */
[----:B------:R-:W-:-:S02]  /*39b0*/  SEL R63, R34, R63, !P0 ;  /* 0x0000003f223f7207 */ /* 0x000fc40004000000 */
[----:B------:R-:W-:Y:S02]  /*39c0*/  FSETP.GEU.AND P5, PT, R42, R77, PT ;  /* 0x0000004d2a00720b */ /* 0x000fe40003fae000 */
[----:B------:R-:W-:Y:S02]  /*39d0*/  FSETP.GEU.AND P6, PT, R40, R25, PT ;  /* 0x000000192800720b */ /* 0x000fe40003fce000 */
[----:B------:R-:W-:Y:S02]  /*39e0*/  FSETP.GEU.AND P0, PT, R46, R37, PT ;  /* 0x000000252e00720b */ /* 0x000fe40003f0e000 */
[----:B------:R-:W-:Y:S02]  /*39f0*/  FSETP.GEU.AND P2, PT, R50, R56, PT ;  /* 0x000000383200720b */ /* 0x000fe40003f4e000 */
[----:B------:R-:W-:Y:S02]  /*3a00*/  FSETP.GEU.AND P3, PT, R52, R47, PT ;  /* 0x0000002f3400720b */ /* 0x000fe40003f6e000 */
[----:B------:R-:W-:-:S02]  /*3a10*/  FSEL R68, R58, R68, !P1 ;  /* 0x000000443a447208 */ /* 0x000fc40004800000 */
[----:B------:R-:W-:Y:S02]  /*3a20*/  SEL R49, R34, R49, !P1 ;  /* 0x0000003122317207 */ /* 0x000fe40004800000 */
[----:B------:R-:W-:Y:S02]  /*3a30*/  FSEL R66, R44, R66, !P4 ;  /* 0x000000422c427208 */ /* 0x000fe40006000000 */
[----:B------:R-:W-:Y:S02]  /*3a40*/  FSETP.GEU.AND P1, PT, R39, R20, PT ;  /* 0x000000142700720b */ /* 0x000fe40003f2e000 */
[----:B------:R-:W-:Y:S02]  /*3a50*/  SEL R45, R34, R45, !P4 ;  /* 0x0000002d222d7207 */ /* 0x000fe40006000000 */
[----:B------:R-:W-:Y:S02]  /*3a60*/  FSEL R77, R42, R77, !P5 ;  /* 0x0000004d2a4d7208 */ /* 0x000fe40006800000 */
[----:B------:R-:W-:-:S02]  /*3a70*/  FSEL R25, R40, R25, !P6 ;  /* 0x0000001928197208 */ /* 0x000fc40007000000 */
[----:B------:R-:W-:Y:S02]  /*3a80*/  FSEL R37, R46, R37, !P0 ;  /* 0x000000252e257208 */ /* 0x000fe40004000000 */
[----:B------:R-:W-:Y:S02]  /*3a90*/  FSETP.GEU.AND P4, PT, R36, R38, PT ;  /* 0x000000262400720b */ /* 0x000fe40003f8e000 */
[C---:B------:R-:W-:Y:S02]  /*3aa0*/  SEL R65, R34.reuse, R65, !P5 ;  /* 0x0000004122417207 */ /* 0x040fe40006800000 */
[C---:B------:R-:W-:Y:S02]  /*3ab0*/  SEL R61, R34.reuse, R61, !P6 ;  /* 0x0000003d223d7207 */ /* 0x040fe40007000000 */
[----:B------:R-:W-:Y:S02]  /*3ac0*/  SEL R53, R34, R53, !P0 ;  /* 0x0000003522357207 */ /* 0x000fe40004000000 */
[----:B------:R-:W-:-:S02]  /*3ad0*/  FSEL R56, R50, R56, !P2 ;  /* 0x0000003832387208 */ /* 0x000fc40005000000 */
[----:B------:R-:W-:Y:S02]  /*3ae0*/  FSEL R47, R52, R47, !P3 ;  /* 0x0000002f342f7208 */ /* 0x000fe40005800000 */
[C---:B------:R-:W-:Y:S02]  /*3af0*/  SEL R67, R34.reuse, R67, !P2 ;  /* 0x0000004322437207 */ /* 0x040fe40005000000 */
[----:B------:R-:W-:Y:S02]  /*3b00*/  SEL R55, R34, R55, !P3 ;  /* 0x0000003722377207 */ /* 0x000fe40005800000 */
[----:B------:R-:W-:Y:S02]  /*3b10*/  FSETP.GEU.AND P5, PT, R22, R21, PT ;  /* 0x000000151600720b */ /* 0x000fe40003fae000 */
[----:B------:R-:W-:Y:S02]  /*3b20*/  FSETP.GEU.AND P6, PT, R73, R28, PT ;  /* 0x0000001c4900720b */ /* 0x000fe40003fce000 */
[----:B------:R-:W-:-:S02]  /*3b30*/  FSETP.GEU.AND P0, PT, R30, R29, PT ;  /* 0x0000001d1e00720b */ /* 0x000fc40003f0e000 */
[----:B------:R-:W-:Y:S02]  /*3b40*/  FSETP.GEU.AND P2, PT, R41, R24, PT ;  /* 0x000000182900720b */ /* 0x000fe40003f4e000 */
[----:B------:R-:W-:Y:S02]  /*3b50*/  FSETP.GEU.AND P3, PT, R75, R62, PT ;  /* 0x0000003e4b00720b */ /* 0x000fe40003f6e000 */
[----:B------:R-:W-:Y:S01]  /*3b60*/  FSEL R39, R39, R20, !P1 ;  /* 0x0000001427277208 */ /* 0x000fe20004800000 */
[----:B0-----:R-:W-:Y:S01]  /*3b70*/  FADD R20, R16, R23 ;  /* 0x0000001710147221 */ /* 0x001fe20000000000 */
[----:B------:R-:W-:Y:S02]  /*3b80*/  SEL R43, R34, R43, !P1 ;  /* 0x0000002b222b7207 */ /* 0x000fe40004800000 */
[----:B------:R-:W-:Y:S02]  /*3b90*/  FSEL R38, R36, R38, !P4 ;  /* 0x0000002624267208 */ /* 0x000fe40006000000 */
[----:B------:R-:W-:-:S02]  /*3ba0*/  FSETP.GEU.AND P1, PT, R26, R33, PT ;  /* 0x000000211a00720b */ /* 0x000fc40003f2e000 */
        /* <DEDUP_REMOVED lines=13> */
[----:B------:R-:W-:Y:S01]  /*3c80*/  FADD R27, R16, R31 ;  /* 0x0000001f101b7221 */ /* 0x000fe20000000000 */
[----:B------:R-:W-:Y:S01]  /*3c90*/  SEL R71, R34, R71, !P2 ;  /* 0x0000004722477207 */ /* 0x000fe20005000000 */
[----:B------:R-:W-:-:S02]  /*3ca0*/  VIADD R44, R2, 0xb ;  /* 0x0000000b022c7836 */ /* 0x000fc40000000000 */
[----:B------:R-:W-:Y:S01]  /*3cb0*/  FADD R26, R17, R31 ;  /* 0x0000001f111a7221 */ /* 0x000fe20000000000 */
[----:B------:R-:W-:Y:S01]  /*3cc0*/  FADD R16, R16, R35 ;  /* 0x0000002310107221 */ /* 0x000fe20000000000 */
[-C--:B------:R-:W-:Y:S01]  /*3cd0*/  FSETP.GEU.AND P2, PT, R20, R64.reuse, PT ;  /* 0x000000401400720b */ /* 0x080fe20003f4e000 */
[C-C-:B------:R-:W-:Y:S01]  /*3ce0*/  FADD R42, R18.reuse, R31.reuse ;  /* 0x0000001f122a7221 */ /* 0x140fe20000000000 */
[----:B------:R-:W-:Y:S01]  /*3cf0*/  FADD R46, R19, R31 ;  /* 0x0000001f132e7221 */ /* 0x000fe20000000000 */
[--C-:B------:R-:W-:Y:S01]  /*3d00*/  FADD R52, R17, R35.reuse ;  /* 0x0000002311347221 */ /* 0x100fe20000000000 */
[--C-:B------:R-:W-:Y:S01]  /*3d10*/  FADD R31, R18, R35.reuse ;  /* 0x00000023121f7221 */ /* 0x100fe20000000000 */
[----:B------:R-:W-:Y:S01]  /*3d20*/  FADD R50, R19, R35 ;  /* 0x0000002313327221 */ /* 0x000fe20000000000 */
[----:B------:R-:W-:Y:S02]  /*3d30*/  FSEL R64, R20, R64, !P2 ;  /* 0x0000004014407208 */ /* 0x000fe40005000000 */
[----:B------:R-:W-:-:S02]  /*3d40*/  SEL R59, R34, R59, !P3 ;  /* 0x0000003b223b7207 */ /* 0x000fc40005800000 */
[C---:B------:R-:W-:Y:S02]  /*3d50*/  SEL R51, R34.reuse, R51, !P4 ;  /* 0x0000003322337207 */ /* 0x040fe40006000000 */
[C---:B------:R-:W-:Y:S02]  /*3d60*/  SEL R35, R34.reuse, R48, !P5 ;  /* 0x0000003022237207 */ /* 0x040fe40006800000 */
[C---:B------:R-:W-:Y:S02]  /*3d70*/  SEL R69, R34.reuse, R69, !P6 ;  /* 0x0000004522457207 */ /* 0x040fe40007000000 */
[----:B------:R-:W-:Y:S02]  /*3d80*/  SEL R57, R34, R57, !P0 ;  /* 0x0000003922397207 */ /* 0x000fe40004000000 */
[----:B------:R-:W-:Y:S02]  /*3d90*/  SEL R63, R44, R63, !P2 ;  /* 0x0000003f2c3f7207 */ /* 0x000fe40005000000 */
[----:B------:R-:W-:-:S02]  /*3da0*/  FSETP.GEU.AND P6, PT, R23, R68, PT ;  /* 0x000000441700720b */ /* 0x000fc40003fce000 */
[----:B------:R-:W-:Y:S02]  /*3db0*/  FSETP.GEU.AND P5, PT, R27, R56, PT ;  /* 0x000000381b00720b */ /* 0x000fe40003fae000 */
[----:B------:R-:W-:Y:S02]  /*3dc0*/  FSETP.GEU.AND P4, PT, R16, R47, PT ;  /* 0x0000002f1000720b */ /* 0x000fe40003f8e000 */
[----:B------:R-:W-:Y:S02]  /*3dd0*/  FSETP.GEU.AND P3, PT, R21, R66, PT ;  /* 0x000000421500720b */ /* 0x000fe40003f6e000 */
[----:B------:R-:W-:Y:S02]  /*3de0*/  FSETP.GEU.AND P0, PT, R24, R77, PT ;  /* 0x0000004d1800720b */ /* 0x000fe40003f0e000 */
[----:B------:R-:W-:Y:S02]  /*3df0*/  FSETP.GEU.AND P2, PT, R26, R25, PT ;  /* 0x000000191a00720b */ /* 0x000fe40003f4e000 */
[----:B------:R-:W-:-:S02]  /*3e00*/  FSEL R68, R23, R68, !P6 ;  /* 0x0000004417447208 */ /* 0x000fc40007000000 */
[----:B------:R-:W-:Y:S02]  /*3e10*/  FSEL R56, R27, R56, !P5 ;  /* 0x000000381b387208 */ /* 0x000fe40006800000 */
[----:B------:R-:W-:Y:S02]  /*3e20*/  FSEL R47, R16, R47, !P4 ;  /* 0x0000002f102f7208 */ /* 0x000fe40006000000 */
[----:B------:R-:W-:Y:S01]  /*3e30*/  FSEL R66, R21, R66, !P3 ;  /* 0x0000004215427208 */ /* 0x000fe20005800000 */
[----:B------:R-:W-:Y:S01]  /*3e40*/  LDS.128 R16, [R3+0xc00] ;  /* 0x000c000003107984 */ /* 0x000fe20000000c00 */
[----:B------:R-:W-:Y:S02]  /*3e50*/  FSEL R77, R24, R77, !P0 ;  /* 0x0000004d184d7208 */ /* 0x000fe40004000000 */
[----:B------:R-:W-:Y:S01]  /*3e60*/  FSEL R48, R26, R25, !P2 ;  /* 0x000000191a307208 */ /* 0x000fe20005000000 */
[----:B------:R-:W0:Y:S04]  /*3e70*/  LDS.128 R20, [R7+0x30] ;  /* 0x0000300007147984 */ /* 0x000e280000000c00 */
[----:B------:R-:W1:Y:S01]  /*3e80*/  LDS.128 R24, [R7+0xb0] ;  /* 0x0000b00007187984 */ /* 0x000e620000000c00 */
[----:B------:R-:W-:-:S02]  /*3e90*/  SEL R55, R44, R55, !P4 ;  /* 0x000000372c377207 */ /* 0x000fc40006000000 */
[----:B------:R-:W-:Y:S02]  /*3ea0*/  FSETP.GEU.AND P4, PT, R40, R41, PT ;  /* 0x000000292800720b */ /* 0x000fe40003f8e000 */
[----:B------:R-:W-:Y:S02]  /*3eb0*/  SEL R49, R44, R49, !P6 ;  /* 0x000000312c317207 */ /* 0x000fe40007000000 */
[----:B------:R-:W-:Y:S02]  /*3ec0*/  FSEL R40, R40, R41, !P4 ;  /* 0x0000002928287208 */ /* 0x000fe40006000000 */
[----:B------:R-:W-:Y:S02]  /*3ed0*/  SEL R71, R44, R71, !P4 ;  /* 0x000000472c477207 */ /* 0x000fe40006000000 */
[----:B------:R-:W-:Y:S02]  /*3ee0*/  FSETP.GEU.AND P4, PT, R50, R33, PT ;  /* 0x000000213200720b */ /* 0x000fe40003f8e000 */
[----:B------:R-:W-:-:S02]  /*3ef0*/  SEL R67, R44, R67, !P5 ;  /* 0x000000432c437207 */ /* 0x000fc40006800000 */
[----:B------:R-:W-:Y:S02]  /*3f00*/  FSETP.GEU.AND P6, PT, R52, R37, PT ;  /* 0x000000253400720b */ /* 0x000fe40003fce000 */
[----:B------:R-:W-:Y:S02]  /*3f10*/  FSETP.GEU.AND P5, PT, R30, R39, PT ;  /* 0x000000271e00720b */ /* 0x000fe40003fae000 */
[----:B------:R-:W-:Y:S02]  /*3f20*/  FSEL R52, R52, R37, !P6 ;  /* 0x0000002534347208 */ /* 0x000fe40007000000 */
[----:B------:R-:W-:Y:S02]  /*3f30*/  FSEL R39, R30, R39, !P5 ;  /* 0x000000271e277208 */ /* 0x000fe40006800000 */
[C---:B------:R-:W-:Y:S02]  /*3f40*/  SEL R65, R44.reuse, R65, !P0 ;  /* 0x000000412c417207 */ /* 0x040fe40004000000 */
[----:B------:R-:W-:-:S02]  /*3f50*/  SEL R53, R44, R53, !P6 ;  /* 0x000000352c357207 */ /* 0x000fc40007000000 */
[C---:B------:R-:W-:Y:S02]  /*3f60*/  SEL R43, R44.reuse, R43, !P5 ;  /* 0x0000002b2c2b7207 */ /* 0x040fe40006800000 */
[C---:B------:R-:W-:Y:S02]  /*3f70*/  SEL R45, R44.reuse, R45, !P3 ;  /* 0x0000002d2c2d7207 */ /* 0x040fe40005800000 */
[----:B------:R-:W-:Y:S02]  /*3f80*/  FSETP.GEU.AND P0, PT, R31, R38, PT ;  /* 0x000000261f00720b */ /* 0x000fe40003f0e000 */
        /* <DEDUP_REMOVED lines=8> */
[----:B------:R-:W2:Y:S01]  /*4010*/  LDS.128 R28, [R7+0x130] ;  /* 0x00013000071c7984 */ /* 0x000ea20000000c00 */
[----:B------:R-:W-:-:S02]  /*4020*/  SEL R59, R44, R59, !P3 ;  /* 0x0000003b2c3b7207 */ /* 0x000fc40005800000 */
[C---:B------:R-:W-:Y:S02]  /*4030*/  SEL R51, R44.reuse, R51, !P0 ;  /* 0x000000332c337207 */ /* 0x040fe40004000000 */
[C---:B------:R-:W-:Y:S02]  /*4040*/  SEL R54, R44.reuse, R35, !P2 ;  /* 0x000000232c367207 */ /* 0x040fe40005000000 */
[C---:B------:R-:W-:Y:S02]  /*4050*/  SEL R69, R44.reuse, R69, !P6 ;  /* 0x000000452c457207 */ /* 0x040fe40007000000 */
[----:B------:R-:W-:Y:S01]  /*4060*/  SEL R57, R44, R57, !P5 ;  /* 0x000000392c397207 */ /* 0x000fe20006800000 */
[C---:B0-----:R-:W-:Y:S01]  /*4070*/  FADD R37, R20.reuse, R17 ;  /* 0x0000001114257221 */ /* 0x041fe20000000000 */
[----:B------:R-:W-:Y:S01]  /*4080*/  FSEL R36, R73, R36, !P2 ;  /* 0x0000002449247208 */ /* 0x000fe20005000000 */
[----:B------:R-:W-:Y:S01]  /*4090*/  FADD R73, R20, R19 ;  /* 0x0000001314497221 */ /* 0x000fe20000000000 */
[----:B------:R-:W-:Y:S01]  /*40a0*/  FSEL R50, R50, R33, !P4 ;  /* 0x0000002132327208 */ /* 0x000fe20006000000 */
[----:B------:R-:W-:Y:S01]  /*40b0*/  FADD R33, R16, R20 ;  /* 0x0000001410217221 */ /* 0x000fe20000000000 */
[----:B------:R-:W-:Y:S01]  /*40c0*/  @P4 SEL R44, R34, R32, !P1 ;  /* 0x00000020222c4207 */ /* 0x000fe20004800000 */
[----:B------:R-:W-:Y:S01]  /*40d0*/  FADD R32, R20, R18 ;  /* 0x0000001214207221 */ /* 0x000fe20000000000 */
[----:B-1----:R-:W-:Y:S01]  /*40e0*/  FADD R35, R16, R24 ;  /* 0x0000001810237221 */ /* 0x002fe20000000000 */
[----:B------:R-:W-:-:S02]  /*40f0*/  FSEL R42, R42, R62, !P3 ;  /* 0x0000003e2a2a7208 */ /* 0x000fc40005800000 */
[----:B------:R-:W-:Y:S02]  /*4100*/  FSETP.GEU.AND P3, PT, R33, R64, PT ;  /* 0x000000402100720b */ /* 0x000fe40003f6e000 */
[----:B------:R-:W-:Y:S02]  /*4110*/  FSETP.GEU.AND P0, PT, R37, R66, PT ;  /* 0x000000422500720b */ /* 0x000fe40003f0e000 */
[----:B------:R-:W-:Y:S02]  /*4120*/  FSETP.GEU.AND P2, PT, R32, R39, PT ;  /* 0x000000272000720b */ /* 0x000fe40003f4e000 */
[----:B------:R-:W-:Y:S02]  /*4130*/  FSETP.GEU.AND P1, PT, R73, R36, PT ;  /* 0x000000244900720b */ /* 0x000fe40003f2e000 */
[----:B------:R-:W-:Y:S02]  /*4140*/  FSETP.GEU.AND P5, PT, R35, R68, PT ;  /* 0x000000442300720b */ /* 0x000fe40003fae000 */
[----:B------:R-:W-:-:S02]  /*4150*/  FSEL R64, R33, R64, !P3 ;  /* 0x0000004021407208 */ /* 0x000fc40005800000 */
[----:B------:R-:W-:Y:S01]  /*4160*/  FSEL R66, R37, R66, !P0 ;  /* 0x0000004225427208 */ /* 0x000fe20004000000 */
[----:B------:R-:W-:Y:S01]  /*4170*/  FADD R37, R24, R18 ;  /* 0x0000001218257221 */ /* 0x000fe20000000000 */
[----:B------:R-:W-:Y:S02]  /*4180*/  FSEL R20, R32, R39, !P2 ;  /* 0x0000002720147208 */ /* 0x000fe40005000000 */
[----:B------:R-:W-:Y:S01]  /*4190*/  FSEL R58, R73, R36, !P1 ;  /* 0x00000024493a7208 */ /* 0x000fe20004800000 */
[----:B------:R-:W-:Y:S01]  /*41a0*/  FADD R36, R24, R17 ;  /* 0x0000001118247221 */ /* 0x000fe20000000000 */
[----:B------:R-:W-:Y:S02]  /*41b0*/  FSEL R68, R35, R68, !P5 ;  /* 0x0000004423447208 */ /* 0x000fe40006800000 */
[----:B------:R-:W0:Y:S01]  /*41c0*/  LDS.128 R32, [R7+0x1b0] ;  /* 0x0001b00007207984 */ /* 0x000e220000000c00 */
[----:B------:R-:W-:Y:S02]  /*41d0*/  FSETP.GEU.AND P4, PT, R37, R40, PT ;  /* 0x000000282500720b */ /* 0x000fe40003f8e000 */
[----:B------:R-:W-:-:S02]  /*41e0*/  FSETP.GEU.AND P6, PT, R36, R77, PT ;  /* 0x0000004d2400720b */ /* 0x000fc40003fce000 */
[----:B------:R-:W-:Y:S02]  /*41f0*/  FSEL R40, R37, R40, !P4 ;  /* 0x0000002825287208 */ /* 0x000fe40006000000 */
[----:B------:R-:W-:Y:S02]  /*4200*/  FSEL R77, R36, R77, !P6 ;  /* 0x0000004d244d7208 */ /* 0x000fe40007000000 */
[----:B------:R-:W1:Y:S01]  /*4210*/  LDS.128 R36, [R3+0xd00] ;  /* 0x000d000003247984 */ /* 0x000e620000000c00 */
[----:B------:R-:W-:Y:S02]  /*4220*/  VIADD R60, R2, 0xc ;  /* 0x0000000c023c7836 */ /* 0x000fe40000000000 */
[----:B------:R-:W-:Y:S01]  /*4230*/  FADD R24, R24, R19 ;  /* 0x0000001318187221 */ /* 0x000fe20000000000 */
[----:B--2---:R-:W-:Y:S02]  /*4240*/  FADD R73, R16, R28 ;  /* 0x0000001c10497221 */ /* 0x004fe40000000000 */
[----:B------:R-:W-:-:S02]  /*4250*/  SEL R63, R60, R63, !P3 ;  /* 0x0000003f3c3f7207 */ /* 0x000fc40005800000 */
[----:B------:R-:W-:Y:S02]  /*4260*/  SEL R45, R60, R45, !P0 ;  /* 0x0000002d3c2d7207 */ /* 0x000fe40004000000 */
[CC--:B------:R-:W-:Y:S02]  /*4270*/  FSETP.GEU.AND P3, PT, R24.reuse, R75.reuse, PT ;  /* 0x0000004b1800720b */ /* 0x0c0fe40003f6e000 */
[CC--:B------:R-:W-:Y:S02]  /*4280*/  FSETP.GEU.AND P0, PT, R73.reuse, R56.reuse, PT ;  /* 0x000000384900720b */ /* 0x0c0fe40003f0e000 */
[----:B------:R-:W-:Y:S01]  /*4290*/  FSEL R75, R24, R75, !P3 ;  /* 0x0000004b184b7208 */ /* 0x000fe20005800000 */
[C---:B------:R-:W-:Y:S01]  /*42a0*/  FADD R24, R28.reuse, R17 ;  /* 0x000000111c187221 */ /* 0x040fe20000000000 */
[----:B------:R-:W-:Y:S01]  /*42b0*/  FSEL R56, R73, R56, !P0 ;  /* 0x0000003849387208 */ /* 0x000fe20004000000 */
[C---:B------:R-:W-:Y:S01]  /*42c0*/  FADD R73, R28.reuse, R18 ;  /* 0x000000121c497221 */ /* 0x040fe20000000000 */
[----:B------:R-:W-:Y:S01]  /*42d0*/  FADD R28, R28, R19 ;  /* 0x000000131c1c7221 */ /* 0x000fe20000000000 */
[----:B------:R-:W-:-:S02]  /*42e0*/  SEL R65, R60, R65, !P6 ;  /* 0x000000413c417207 */ /* 0x000fc40007000000 */
[C---:B------:R-:W-:Y:S02]  /*42f0*/  SEL R71, R60.reuse, R71, !P4 ;  /* 0x000000473c477207 */ /* 0x040fe40006000000 */
[C---:B------:R-:W-:Y:S02]  /*4300*/  SEL R69, R60.reuse, R69, !P3 ;  /* 0x000000453c457207 */ /* 0x040fe40005800000 */
[----:B------:R-:W-:Y:S01]  /*4310*/  SEL R67, R60, R67, !P0 ;  /* 0x000000433c437207 */ /* 0x000fe20004000000 */
[----:B0-----:R-:W-:Y:S01]  /*4320*/  FADD R16, R16, R32 ;  /* 0x0000002010107221 */ /* 0x001fe20000000000 */
[C---:B------:R-:W-:Y:S01]  /*4330*/  FADD R17, R32.reuse, R17 ;  /* 0x0000001120117221 */ /* 0x040fe20000000000 */
[C---:B------:R-:W-:Y:S01]  /*4340*/  FADD R18, R32.reuse, R18 ;  /* 0x0000001220127221 */ /* 0x040fe20000000000 */
[----:B------:R-:W-:Y:S02]  /*4350*/  FADD R19, R32, R19 ;  /* 0x0000001320137221 */ /* 0x000fe40000000000 */
[----:B------:R-:W-:-:S02]  /*4360*/  FSETP.GEU.AND P6, PT, R16, R47, PT ;  /* 0x0000002f1000720b */ /* 0x000fc40003fce000 */
[----:B------:R-:W-:Y:S02]  /*4370*/  FSETP.GEU.AND P4, PT, R17, R52, PT ;  /* 0x000000341100720b */ /* 0x000fe40003f8e000 */
[----:B------:R-:W-:Y:S02]  /*4380*/  FSETP.GEU.AND P3, PT, R18, R41, PT ;  /* 0x000000291200720b */ /* 0x000fe40003f6e000 */
[----:B------:R-:W-:Y:S02]  /*4390*/  FSETP.GEU.AND P0, PT, R19, R50, PT ;  /* 0x000000321300720b */ /* 0x000fe40003f0e000 */
[----:B------:R-:W-:Y:S02]  /*43a0*/  SEL R54, R60, R54, !P1 ;  /* 0x000000363c367207 */ /* 0x000fe40004800000 */
[----:B------:R-:W-:Y:S01]  /*43b0*/  FSEL R47, R16, R47, !P6 ;  /* 0x0000002f102f7208 */ /* 0x000fe20007000000 */
[----:B-1----:R-:W-:Y:S01]  /*43c0*/  FADD R16, R37, R25 ;  /* 0x0000001925107221 */ /* 0x002fe20000000000 */
[----:B------:R-:W-:Y:S01]  /*43d0*/  FSEL R52, R17, R52, !P4 ;  /* 0x0000003411347208 */ /* 0x000fe20006000000 */
[----:B------:R-:W-:Y:S01]  /*43e0*/  FADD R17, R37, R21 ;  /* 0x0000001525117221 */ /* 0x000fe20000000000 */
[----:B------:R-:W-:Y:S01]  /*43f0*/  FSEL R41, R18, R41, !P3 ;  /* 0x0000002912297208 */ /* 0x000fe20005800000 */
[C---:B------:R-:W-:Y:S01]  /*4400*/  FADD R18, R36.reuse, R25 ;  /* 0x0000001924127221 */ /* 0x040fe20000000000 */
[----:B------:R-:W-:Y:S01]  /*4410*/  FSEL R50, R19, R50, !P0 ;  /* 0x0000003213327208 */ /* 0x000fe20004000000 */
[----:B------:R-:W-:Y:S01]  /*4420*/  FADD R19, R36, R29 ;  /* 0x0000001d24137221 */ /* 0x000fe20000000000 */
[----:B------:R-:W-:-:S02]  /*4430*/  FSETP.GEU.AND P1, PT, R73, R42, PT ;  /* 0x0000002a4900720b */ /* 0x000fc40003f2e000 */
[C---:B------:R-:W-:Y:S02]  /*4440*/  SEL R55, R60.reuse, R55, !P6 ;  /* 0x000000373c377207 */ /* 0x040fe40007000000 */
[----:B------:R-:W-:Y:S02]  /*4450*/  FSEL R42, R73, R42, !P1 ;  /* 0x0000002a492a7208 */ /* 0x000fe40004800000 */
        /* <DEDUP_REMOVED lines=12> */
[----:B------:R-:W-:Y:S01]  /*4520*/  SEL R43, R60, R43, !P2 ;  /* 0x0000002b3c2b7207 */ /* 0x000fe20005000000 */
[----:B------:R-:W-:Y:S01]  /*4530*/  FADD R73, R36, R21 ;  /* 0x0000001524497221 */ /* 0x000fe20000000000 */
[-C--:B------:R-:W-:Y:S02]  /*4540*/  FSETP.GEU.AND P2, PT, R24, R48.reuse, PT ;  /* 0x000000301800720b */ /* 0x080fe40003f4e000 */
[----:B------:R-:W-:Y:S02]  /*4550*/  SEL R49, R60, R49, !P5 ;  /* 0x000000313c317207 */ /* 0x000fe40006800000 */
[----:B------:R-:W-:Y:S02]  /*4560*/  FSEL R48, R24, R48, !P2 ;  /* 0x0000003018307208 */ /* 0x000fe40005000000 */
[----:B------:R-:W-:-:S02]  /*4570*/  SEL R61, R60, R61, !P2 ;  /* 0x0000003d3c3d7207 */ /* 0x000fc40005000000 */
[C---:B------:R-:W-:Y:S02]  /*4580*/  FSETP.GEU.AND P2, PT, R73.reuse, R64, PT ;  /* 0x000000404900720b */ /* 0x040fe40003f4e000 */
[----:B------:R-:W-:Y:S01]  /*4590*/  FSETP.GEU.AND P5, PT, R28, R46, PT ;  /* 0x0000002e1c00720b */ /* 0x000fe20003fae000 */
[----:B------:R-:W-:Y:S01]  /*45a0*/  VIADD R32, R2, 0xd ;  /* 0x0000000d02207836 */ /* 0x000fe20000000000 */
[----:B------:R-:W-:Y:S01]  /*45b0*/  FSEL R64, R73, R64, !P2 ;  /* 0x0000004049407208 */ /* 0x000fe20005000000 */
[----:B------:R-:W-:Y:S01]  /*45c0*/  FADD R73, R38, R21 ;  /* 0x0000001526497221 */ /* 0x000fe20000000000 */
[----:B------:R-:W-:Y:S01]  /*45d0*/  FSEL R46, R28, R46, !P5 ;  /* 0x0000002e1c2e7208 */ /* 0x000fe20006800000 */
        /* <DEDUP_REMOVED lines=53> */
[----:B------:R-:W-:Y:S01]  /*4930*/  @P6 SEL R32, R60, R44, !P0 ;  /* 0x0000002c3c206207 */ /* 0x000fe20004000000 */
[--C-:B------:R-:W-:Y:S01]  /*4940*/  FADD R60, R16, R26.reuse ;  /* 0x0000001a103c7221 */ /* 0x100fe20000000000 */
[C---:B------:R-:W-:Y:S01]  /*4950*/  FADD R44, R17.reuse, R26 ;  /* 0x0000001a112c7221 */ /* 0x040fe20000000000 */
        /* <DEDUP_REMOVED lines=19> */
[----:B------:R-:W-:Y:S02]  /*4a90*/  FSEL R68, R60, R68, !P1 ;  /* 0x000000443c447208 */ /* 0x000fe40004800000 */
[----:B------:R-:W-:-:S02]  /*4aa0*/  SEL R49, R34, R49, !P1 ;  /* 0x0000003122317207 */ /* 0x000fc40004800000 */
[----:B------:R-:W-:Y:S02]  /*4ab0*/  FSEL R66, R46, R66, !P4 ;  /* 0x000000422e427208 */ /* 0x000fe40006000000 */
[----:B------:R-:W-:Y:S02]  /*4ac0*/  FSETP.GEU.AND P1, PT, R39, R20, PT ;  /* 0x000000142700720b */ /* 0x000fe40003f2e000 */
[----:B------:R-:W-:Y:S02]  /*4ad0*/  SEL R45, R34, R45, !P4 ;  /* 0x0000002d222d7207 */ /* 0x000fe40006000000 */
[----:B------:R-:W-:Y:S02]  /*4ae0*/  FSEL R42, R62, R42, !P3 ;  /* 0x0000002a3e2a7208 */ /* 0x000fe40005800000 */
[----:B------:R-:W-:Y:S02]  /*4af0*/  FSEL R77, R44, R77, !P5 ;  /* 0x0000004d2c4d7208 */ /* 0x000fe40006800000 */
[----:B------:R-:W-:-:S02]  /*4b00*/  FSEL R25, R40, R25, !P6 ;  /* 0x0000001928197208 */ /* 0x000fc40007000000 */
[----:B------:R-:W-:Y:S02]  /*4b10*/  FSEL R37, R48, R37, !P0 ;  /* 0x0000002530257208 */ /* 0x000fe40004000000 */
[----:B------:R-:W-:Y:S02]  /*4b20*/  FSETP.GEU.AND P4, PT, R36, R38, PT ;  /* 0x000000262400720b */ /* 0x000fe40003f8e000 */
[C---:B------:R-:W-:Y:S02]  /*4b30*/  SEL R65, R34.reuse, R65, !P5 ;  /* 0x0000004122417207 */ /* 0x040fe40006800000 */
[C---:B------:R-:W-:Y:S02]  /*4b40*/  SEL R61, R34.reuse, R61, !P6 ;  /* 0x0000003d223d7207 */ /* 0x040fe40007000000 */
[----:B------:R-:W-:Y:S02]  /*4b50*/  SEL R53, R34, R53, !P0 ;  /* 0x0000003522357207 */ /* 0x000fe40004000000 */
[----:B------:R-:W-:-:S02]  /*4b60*/  FSETP.GEU.AND P3, PT, R52, R47, PT ;  /* 0x0000002f3400720b */ /* 0x000fc40003f6e000 */
[----:B------:R-:W-:Y:S02]  /*4b70*/  FSEL R56, R50, R56, !P2 ;  /* 0x0000003832387208 */ /* 0x000fe40005000000 */
[----:B------:R-:W-:Y:S02]  /*4b80*/  SEL R67, R34, R67, !P2 ;  /* 0x0000004322437207 */ /* 0x000fe40005000000 */
[----:B------:R-:W-:Y:S02]  /*4b90*/  FSETP.GEU.AND P5, PT, R22, R21, PT ;  /* 0x000000151600720b */ /* 0x000fe40003fae000 */
[----:B------:R-:W-:Y:S02]  /*4ba0*/  FSETP.GEU.AND P6, PT, R73, R28, PT ;  /* 0x0000001c4900720b */ /* 0x000fe40003fce000 */
[----:B------:R-:W-:Y:S02]  /*4bb0*/  FSETP.GEU.AND P0, PT, R30, R29, PT ;  /* 0x0000001d1e00720b */ /* 0x000fe40003f0e000 */
[----:B------:R-:W-:-:S02]  /*4bc0*/  FSETP.GEU.AND P2, PT, R41, R24, PT ;  /* 0x000000182900720b */ /* 0x000fc40003f4e000 */
[----:B------:R-:W-:Y:S01]  /*4bd0*/  FSEL R39, R39, R20, !P1 ;  /* 0x0000001427277208 */ /* 0x000fe20004800000 */
[----:B0-----:R-:W-:Y:S01]  /*4be0*/  FADD R20, R16, R23 ;  /* 0x0000001710147221 */ /* 0x001fe20000000000 */
[----:B------:R-:W-:Y:S02]  /*4bf0*/  SEL R43, R34, R43, !P1 ;  /* 0x0000002b222b7207 */ /* 0x000fe40004800000 */
[----:B------:R-:W-:Y:S02]  /*4c00*/  FSEL R38, R36, R38, !P4 ;  /* 0x0000002624267208 */ /* 0x000fe40006000000 */
[----:B------:R-:W-:Y:S02]  /*4c10*/  FSETP.GEU.AND P1, PT, R26, R33, PT ;  /* 0x000000211a00720b */ /* 0x000fe40003f2e000 */
[----:B------:R-:W-:Y:S02]  /*4c20*/  FSEL R47, R52, R47, !P3 ;  /* 0x0000002f342f7208 */ /* 0x000fe40005800000 */
[----:B------:R-:W-:-:S02]  /*4c30*/  SEL R55, R34, R55, !P3 ;  /* 0x0000003722377207 */ /* 0x000fc40005800000 */
[----:B------:R-:W-:Y:S01]  /*4c40*/  FSEL R36, R22, R21, !P5 ;  /* 0x0000001516247208 */ /* 0x000fe20006800000 */
[--C-:B------:R-:W-:Y:S01]  /*4c50*/  FADD R21, R17, R23.reuse ;  /* 0x0000001711157221 */ /* 0x100fe20000000000 */
[----:B------:R-:W-:Y:S01]  /*4c60*/  FSEL R28, R73, R28, !P6 ;  /* 0x0000001c491c7208 */ /* 0x000fe20007000000 */
[--C-:B------:R-:W-:Y:S01]  /*4c70*/  FADD R73, R19, R23.reuse ;  /* 0x0000001713497221 */ /* 0x100fe20000000000 */
[----:B------:R-:W-:Y:S01]  /*4c80*/  FSEL R29, R30, R29, !P0 ;  /* 0x0000001d1e1d7208 */ /* 0x000fe20004000000 */
[----:B------:R-:W-:Y:S01]  /*4c90*/  FADD R30, R18, R23 ;  /* 0x00000017121e7221 */ /* 0x000fe20000000000 */
[----:B------:R-:W-:Y:S01]  /*4ca0*/  FSETP.GEU.AND P3, PT, R75, R42, PT ;  /* 0x0000002a4b00720b */ /* 0x000fe20003f6e000 */
        /* <DEDUP_REMOVED lines=11> */
[----:B------:R-:W-:Y:S01]  /*4d60*/  FSETP.GEU.AND P2, PT, R20, R64, PT ;  /* 0x000000401400720b */ /* 0x000fe20003f4e000 */
[--C-:B------:R-:W-:Y:S01]  /*4d70*/  FADD R48, R19, R31.reuse ;  /* 0x0000001f13307221 */ /* 0x100fe20000000000 */
[----:B------:R-:W-:Y:S01]  /*4d80*/  FSEL R42, R75, R42, !P3 ;  /* 0x0000002a4b2a7208 */ /* 0x000fe20005800000 */
[C---:B------:R-:W-:Y:S01]  /*4d90*/  FADD R75, R18.reuse, R31 ;  /* 0x0000001f124b7221 */ /* 0x040fe20000000000 */
        /* <DEDUP_REMOVED lines=27> */
[C---:B------:R-:W-:Y:S02]  /*4f50*/  SEL R49, R46.reuse, R49, !P6 ;  /* 0x000000312e317207 */ /* 0x040fe40007000000 */
[----:B------:R-:W-:Y:S02]  /*4f60*/  SEL R67, R46, R67, !P5 ;  /* 0x000000432e437207 */ /* 0x000fe40006800000 */
[----:B------:R-:W-:Y:S02]  /*4f70*/  FSETP.GEU.AND P6, PT, R52, R37, PT ;  /* 0x000000253400720b */ /* 0x000fe40003fce000 */
[----:B------:R-:W-:Y:S02]  /*4f80*/  FSETP.GEU.AND P5, PT, R30, R39, PT ;  /* 0x000000271e00720b */ /* 0x000fe40003fae000 */
[----:B------:R-:W-:-:S02]  /*4f90*/  FSEL R40, R40, R41, !P4 ;  /* 0x0000002928287208 */ /* 0x000fc40006000000 */
[----:B------:R-:W-:Y:S02]  /*4fa0*/  SEL R71, R46, R71, !P4 ;  /* 0x000000472e477207 */ /* 0x000fe40006000000 */
[----:B------:R-:W-:Y:S02]  /*4fb0*/  FSETP.GEU.AND P4, PT, R50, R33, PT ;  /* 0x000000213200720b */ /* 0x000fe40003f8e000 */
[----:B------:R-:W-:Y:S02]  /*4fc0*/  FSEL R52, R52, R37, !P6 ;  /* 0x0000002534347208 */ /* 0x000fe40007000000 */
[----:B------:R-:W-:Y:S02]  /*4fd0*/  FSEL R39, R30, R39, !P5 ;  /* 0x000000271e277208 */ /* 0x000fe40006800000 */
[C---:B------:R-:W-:Y:S02]  /*4fe0*/  SEL R65, R46.reuse, R65, !P0 ;  /* 0x000000412e417207 */ /* 0x040fe40004000000 */
[----:B------:R-:W-:-:S02]  /*4ff0*/  SEL R53, R46, R53, !P6 ;  /* 0x000000352e357207 */ /* 0x000fc40007000000 */
[C---:B------:R-:W-:Y:S02]  /*5000*/  SEL R43, R46.reuse, R43, !P5 ;  /* 0x0000002b2e2b7207 */ /* 0x040fe40006800000 */
[----:B------:R-:W-:Y:S02]  /*5010*/  FSETP.GEU.AND P0, PT, R31, R38, PT ;  /* 0x000000261f00720b */ /* 0x000fe40003f0e000 */
[----:B------:R-:W-:Y:S02]  /*5020*/  SEL R61, R46, R61, !P2 ;  /* 0x0000003d2e3d7207 */ /* 0x000fe40005000000 */
[----:B------:R-:W-:Y:S02]  /*5030*/  FSETP.GEU.AND P6, PT, R44, R28, PT ;  /* 0x0000001c2c00720b */ /* 0x000fe40003fce000 */
[----:B------:R-:W-:Y:S02]  /*5040*/  FSETP.GEU.AND P5, PT, R48, R29, PT ;  /* 0x0000001d3000720b */ /* 0x000fe40003fae000 */
[----:B------:R-:W-:-:S02]  /*5050*/  FSETP.GEU.AND P2, PT, R73, R36, PT ;  /* 0x000000244900720b */ /* 0x000fc40003f4e000 */
[----:B------:R-:W-:Y:S02]  /*5060*/  SEL R45, R46, R45, !P3 ;  /* 0x0000002d2e2d7207 */ /* 0x000fe40005800000 */
[----:B------:R-:W-:Y:S02]  /*5070*/  FSEL R41, R31, R38, !P0 ;  /* 0x000000261f297208 */ /* 0x000fe40004000000 */
[----:B------:R-:W-:Y:S02]  /*5080*/  FSEL R44, R44, R28, !P6 ;  /* 0x0000001c2c2c7208 */ /* 0x000fe40007000000 */
[----:B------:R-:W-:Y:S01]  /*5090*/  FSEL R48, R48, R29, !P5 ;  /* 0x0000001d30307208 */ /* 0x000fe20006800000 */
[C---:B0-----:R-:W-:Y:S01]  /*50a0*/  FADD R37, R20.reuse, R17 ;  /* 0x0000001114257221 */ /* 0x041fe20000000000 */
[----:B------:R-:W-:Y:S01]  /*50b0*/  FSETP.GEU.AND P3, PT, R75, R42, PT ;  /* 0x0000002a4b00720b */ /* 0x000fe20003f6e000 */
[----:B------:R-:W0:Y:S01]  /*50c0*/  LDS.128 R28, [R7+0x140] ;  /* 0x00014000071c7984 */ /* 0x000e220000000c00 */
[----:B------:R-:W-:Y:S01]  /*50d0*/  FSEL R36, R73, R36, !P2 ;  /* 0x0000002449247208 */ /* 0x000fe20005000000 */
[----:B------:R-:W-:Y:S01]  /*50e0*/  FADD R60, R20, R18 ;  /* 0x00000012143c7221 */ /* 0x000fe20000000000 */
[----:B------:R-:W-:Y:S01]  /*50f0*/  FSEL R50, R50, R33, !P4 ;  /* 0x0000002132327208 */ /* 0x000fe20006000000 */
[----:B------:R-:W-:Y:S01]  /*5100*/  FADD R33, R16, R20 ;  /* 0x0000001410217221 */ /* 0x000fe20000000000 */
[----:B------:R-:W-:Y:S01]  /*5110*/  SEL R58, R46, R35, !P2 ;  /* 0x000000232e3a7207 */ /* 0x000fe20005000000 */
[----:B------:R-:W-:Y:S01]  /*5120*/  FADD R73, R20, R19 ;  /* 0x0000001314497221 */ /* 0x000fe20000000000 */
[----:B-1----:R-:W-:Y:S01]  /*5130*/  FADD R35, R16, R24 ;  /* 0x0000001810237221 */ /* 0x002fe20000000000 */
[----:B------:R-:W-:-:S02]  /*5140*/  SEL R59, R46, R59, !P3 ;  /* 0x0000003b2e3b7207 */ /* 0x000fc40005800000 */
[C---:B------:R-:W-:Y:S02]  /*5150*/  SEL R51, R46.reuse, R51, !P0 ;  /* 0x000000332e337207 */ /* 0x040fe40004000000 */
[C---:B------:R-:W-:Y:S02]  /*5160*/  SEL R69, R46.reuse, R69, !P6 ;  /* 0x000000452e457207 */ /* 0x040fe40007000000 */
[----:B------:R-:W-:Y:S02]  /*5170*/  SEL R57, R46, R57, !P5 ;  /* 0x000000392e397207 */ /* 0x000fe40006800000 */
[----:B------:R-:W-:Y:S02]  /*5180*/  FSEL R42, R75, R42, !P3 ;  /* 0x0000002a4b2a7208 */ /* 0x000fe40005800000 */
[----:B------:R-:W-:Y:S02]  /*5190*/  @P4 SEL R46, R34, R32, !P1 ;  /* 0x00000020222e4207 */ /* 0x000fe40004800000 */
[----:B------:R-:W-:-:S02]  /*51a0*/  FSETP.GEU.AND P3, PT, R33, R64, PT ;  /* 0x000000402100720b */ /* 0x000fc40003f6e000 */
[----:B------:R-:W-:Y:S02]  /*51b0*/  FSETP.GEU.AND P0, PT, R37, R66, PT ;  /* 0x000000422500720b */ /* 0x000fe40003f0e000 */
[-C--:B------:R-:W-:Y:S02]  /*51c0*/  FSETP.GEU.AND P2, PT, R60, R39.reuse, PT ;  /* 0x000000273c00720b */ /* 0x080fe40003f4e000 */
[----:B------:R-:W-:Y:S02]  /*51d0*/  FSETP.GEU.AND P1, PT, R73, R36, PT ;  /* 0x000000244900720b */ /* 0x000fe40003f2e000 */
[----:B------:R-:W-:Y:S01]  /*51e0*/  FSETP.GEU.AND P5, PT, R35, R68, PT ;  /* 0x000000442300720b */ /* 0x000fe20003fae000 */
[----:B------:R-:W-:Y:S01]  /*51f0*/  VIADD R62, R2, 0x10 ;  /* 0x00000010023e7836 */ /* 0x000fe20000000000 */
[----:B------:R-:W-:Y:S02]  /*5200*/  FSEL R64, R33, R64, !P3 ;  /* 0x0000004021407208 */ /* 0x000fe40005800000 */
[----:B------:R-:W-:Y:S01]  /*5210*/  FSEL R66, R37, R66, !P0 ;  /* 0x0000004225427208 */ /* 0x000fe20004000000 */
[----:B------:R-:W-:Y:S01]  /*5220*/  FADD R37, R24, R18 ;  /* 0x0000001218257221 */ /* 0x000fe20000000000 */
[----:B------:R-:W-:Y:S01]  /*5230*/  FSEL R60, R60, R39, !P2 ;  /* 0x000000273c3c7208 */ /* 0x000fe20005000000 */
[C---:B------:R-:W-:Y:S01]  /*5240*/  FADD R39, R24.reuse, R19 ;  /* 0x0000001318277221 */ /* 0x040fe20000000000 */
[----:B------:R-:W-:Y:S01]  /*5250*/  FSEL R20, R73, R36, !P1 ;  /* 0x0000002449147208 */ /* 0x000fe20004800000 */
[----:B------:R-:W-:Y:S01]  /*5260*/  FADD R36, R24, R17 ;  /* 0x0000001118247221 */ /* 0x000fe20000000000 */
[----:B------:R-:W-:-:S02]  /*5270*/  FSEL R68, R35, R68, !P5 ;  /* 0x0000004423447208 */ /* 0x000fc40006800000 */
[----:B------:R-:W1:Y:S01]  /*5280*/  LDS.128 R32, [R7+0x1c0] ;  /* 0x0001c00007207984 */ /* 0x000e620000000c00 */
[----:B------:R-:W-:Y:S02]  /*5290*/  SEL R63, R62, R63, !P3 ;  /* 0x0000003f3e3f7207 */ /* 0x000fe40005800000 */
[CC--:B------:R-:W-:Y:S02]  /*52a0*/  FSETP.GEU.AND P6, PT, R36.reuse, R77.reuse, PT ;  /* 0x0000004d2400720b */ /* 0x0c0fe40003fce000 */
[----:B------:R-:W-:Y:S02]  /*52b0*/  FSETP.GEU.AND P4, PT, R37, R40, PT ;  /* 0x000000282500720b */ /* 0x000fe40003f8e000 */
[----:B------:R-:W-:Y:S02]  /*52c0*/  FSETP.GEU.AND P3, PT, R39, R44, PT ;  /* 0x0000002c2700720b */ /* 0x000fe40003f6e000 */
[----:B------:R-:W-:Y:S02]  /*52d0*/  FSEL R77, R36, R77, !P6 ;  /* 0x0000004d244d7208 */ /* 0x000fe40007000000 */
[----:B------:R-:W-:-:S02]  /*52e0*/  FSEL R40, R37, R40, !P4 ;  /* 0x0000002825287208 */ /* 0x000fc40006000000 */
[----:B------:R-:W-:Y:S02]  /*52f0*/  FSEL R44, R39, R44, !P3 ;  /* 0x0000002c272c7208 */ /* 0x000fe40005800000 */
[----:B------:R-:W2:Y:S01]  /*5300*/  LDS.128 R36, [R3+0x1100] ;  /* 0x0011000003247984 */ /* 0x000ea20000000c00 */
[----:B0-----:R-:W-:Y:S01]  /*5310*/  FADD R73, R16, R28 ;  /* 0x0000001c10497221 */ /* 0x001fe20000000000 */
[----:B------:R-:W-:Y:S01]  /*5320*/  FADD R75, R28, R17 ;  /* 0x000000111c4b7221 */ /* 0x000fe20000000000 */
[C---:B------:R-:W-:Y:S02]  /*5330*/  SEL R45, R62.reuse, R45, !P0 ;  /* 0x0000002d3e2d7207 */ /* 0x040fe40004000000 */
[----:B------:R-:W-:Y:S02]  /*5340*/  SEL R43, R62, R43, !P2 ;  /* 0x0000002b3e2b7207 */ /* 0x000fe40005000000 */
[----:B------:R-:W-:Y:S02]  /*5350*/  FSETP.GEU.AND P0, PT, R73, R56, PT ;  /* 0x000000384900720b */ /* 0x000fe40003f0e000 */
[----:B------:R-:W-:-:S02]  /*5360*/  FSETP.GEU.AND P2, PT, R75, R54, PT ;  /* 0x000000364b00720b */ /* 0x000fc40003f4e000 */
[----:B------:R-:W-:Y:S01]  /*5370*/  FSEL R56, R73, R56, !P0 ;  /* 0x0000003849387208 */ /* 0x000fe20004000000 */
[C---:B------:R-:W-:Y:S01]  /*5380*/  FADD R73, R28.reuse, R18 ;  /* 0x000000121c497221 */ /* 0x040fe20000000000 */
[----:B------:R-:W-:Y:S01]  /*5390*/  FSEL R54, R75, R54, !P2 ;  /* 0x000000364b367208 */ /* 0x000fe20005000000 */
[----:B------:R-:W-:Y:S01]  /*53a0*/  FADD R75, R28, R19 ;  /* 0x000000131c4b7221 */ /* 0x000fe20000000000 */
[C---:B------:R-:W-:Y:S02]  /*53b0*/  SEL R65, R62.reuse, R65, !P6 ;  /* 0x000000413e417207 */ /* 0x040fe40007000000 */
[C---:B------:R-:W-:Y:S02]  /*53c0*/  SEL R71, R62.reuse, R71, !P4 ;  /* 0x000000473e477207 */ /* 0x040fe40006000000 */
[C---:B------:R-:W-:Y:S02]  /*53d0*/  SEL R69, R62.reuse, R69, !P3 ;  /* 0x000000453e457207 */ /* 0x040fe40005800000 */
[----:B------:R-:W-:Y:S01]  /*53e0*/  SEL R67, R62, R67, !P0 ;  /* 0x000000433e437207 */ /* 0x000fe20004000000 */
[----:B-1----:R-:W-:Y:S01]  /*53f0*/  FADD R16, R16, R32 ;  /* 0x0000002010107221 */ /* 0x002fe20000000000 */
[C---:B------:R-:W-:Y:S01]  /*5400*/  FADD R17, R32.reuse, R17 ;  /* 0x0000001120117221 */ /* 0x040fe20000000000 */
[C---:B------:R-:W-:Y:S01]  /*5410*/  FADD R18, R32.reuse, R18 ;  /* 0x0000001220127221 */ /* 0x040fe20000000000 */
[----:B------:R-:W-:-:S02]  /*5420*/  FADD R19, R32, R19 ;  /* 0x0000001320137221 */ /* 0x000fc40000000000 */
[----:B------:R-:W-:Y:S02]  /*5430*/  FSETP.GEU.AND P6, PT, R16, R47, PT ;  /* 0x0000002f1000720b */ /* 0x000fe40003fce000 */
[----:B------:R-:W-:Y:S02]  /*5440*/  FSETP.GEU.AND P4, PT, R17, R52, PT ;  /* 0x000000341100720b */ /* 0x000fe40003f8e000 */
[----:B------:R-:W-:Y:S02]  /*5450*/  FSETP.GEU.AND P3, PT, R18, R41, PT ;  /* 0x000000291200720b */ /* 0x000fe40003f6e000 */
[----:B------:R-:W-:Y:S02]  /*5460*/  FSETP.GEU.AND P0, PT, R19, R50, PT ;  /* 0x000000321300720b */ /* 0x000fe40003f0e000 */
[----:B------:R-:W-:Y:S02]  /*5470*/  SEL R58, R62, R58, !P1 ;  /* 0x0000003a3e3a7207 */ /* 0x000fe40004800000 */
[----:B------:R-:W-:Y:S01]  /*5480*/  FSEL R47, R16, R47, !P6 ;  /* 0x0000002f102f7208 */ /* 0x000fe20007000000 */
[----:B--2---:R-:W-:Y:S01]  /*5490*/  FADD R16, R37, R25 ;  /* 0x0000001925107221 */ /* 0x004fe20000000000 */
        /* <DEDUP_REMOVED lines=21> */
[--C-:B------:R-:W-:Y:S01]  /*55f0*/  FADD R73, R36, R21.reuse ;  /* 0x0000001524497221 */ /* 0x100fe20000000000 */
[C---:B------:R-:W-:Y:S02]  /*5600*/  SEL R61, R62.reuse, R61, !P2 ;  /* 0x0000003d3e3d7207 */ /* 0x040fe40005000000 */
[----:B------:R-:W-:Y:S02]  /*5610*/  SEL R49, R62, R49, !P5 ;  /* 0x000000313e317207 */ /* 0x000fe40006800000 */
[----:B------:R-:W-:Y:S02]  /*5620*/  FSETP.GEU.AND P2, PT, R73, R64, PT ;  /* 0x000000404900720b */ /* 0x000fe40003f4e000 */
[----:B------:R-:W-:Y:S01]  /*5630*/  FSETP.GEU.AND P5, PT, R75, R48, PT ;  /* 0x000000304b00720b */ /* 0x000fe20003fae000 */
[----:B------:R-:W-:Y:S01]  /*5640*/  VIADD R32, R2, 0x11 ;  /* 0x0000001102207836 */ /* 0x000fe20000000000 */
[----:B------:R-:W-:Y:S01]  /*5650*/  FSEL R64, R73, R64, !P2 ;  /* 0x0000004049407208 */ /* 0x000fe20005000000 */
[C---:B------:R-:W-:Y:S01]  /*5660*/  FADD R73, R38.reuse, R21 ;  /* 0x0000001526497221 */ /* 0x040fe20000000000 */
        /* <DEDUP_REMOVED lines=27> */
[C---:B------:R-:W-:Y:S02]  /*5820*/  SEL R45, R32.reuse, R45, !P3 ;  /* 0x0000002d202d7207 */ /* 0x040fe40005800000 */
[----:B------:R-:W-:Y:S02]  /*5830*/  FSEL R40, R75, R40, !P5 ;  /* 0x000000284b287208 */ /* 0x000fe40006800000 */
[C---:B------:R-:W-:Y:S02]  /*5840*/  SEL R65, R32.reuse, R65, !P4 ;  /* 0x0000004120417207 */ /* 0x040fe40006000000 */
[C---:B------:R-:W-:Y:S02]  /*5850*/  SEL R61, R32.reuse, R61, !P2 ;  /* 0x0000003d203d7207 */ /* 0x040fe40005000000 */
[----:B------:R-:W-:-:S02]  /*5860*/  SEL R53, R32, R53, !P1 ;  /* 0x0000003520357207 */ /* 0x000fc40004800000 */
[----:B------:R-:W-:Y:S02]  /*5870*/  SEL R71, R32, R71, !P5 ;  /* 0x0000004720477207 */ /* 0x000fe40006800000 */
[----:B------:R-:W-:Y:S02]  /*5880*/  FSETP.GEU.AND P3, PT, R28, R42, PT ;  /* 0x0000002a1c00720b */ /* 0x000fe40003f6e000 */
[-C--:B------:R-:W-:Y:S02]  /*5890*/  FSETP.GEU.AND P4, PT, R38, R41.reuse, PT ;  /* 0x000000292600720b */ /* 0x080fe40003f8e000 */
[----:B------:R-:W-:Y:S02]  /*58a0*/  FSETP.GEU.AND P2, PT, R21, R20, PT ;  /* 0x000000141500720b */ /* 0x000fe40003f4e000 */
[----:B------:R-:W-:Y:S02]  /*58b0*/  FSETP.GEU.AND P1, PT, R24, R44, PT ;  /* 0x0000002c1800720b */ /* 0x000fe40003f2e000 */
[----:B------:R-:W-:Y:S01]  /*58c0*/  FSETP.GEU.AND P5, PT, R29, R48, PT ;  /* 0x000000301d00720b */ /* 0x000fe20003fae000 */
[--C-:B0-----:R-:W-:Y:S01]  /*58d0*/  FADD R52, R16, R22.reuse ;  /* 0x0000001610347221 */ /* 0x101fe20000000000 */
[----:B------:R-:W-:Y:S01]  /*58e0*/  FSEL R28, R28, R42, !P3 ;  /* 0x0000002a1c1c7208 */ /* 0x000fe20005800000 */
[----:B------:R-:W-:Y:S01]  /*58f0*/  FADD R39, R19, R22 ;  /* 0x0000001613277221 */ /* 0x000fe20000000000 */
[----:B------:R-:W-:Y:S01]  /*5900*/  FSEL R38, R38, R41, !P4 ;  /* 0x0000002926267208 */ /* 0x000fe20006000000 */
[----:B------:R-:W-:Y:S01]  /*5910*/  FADD R54, R16, R26 ;  /* 0x0000001a10367221 */ /* 0x000fe20000000000 */
[----:B------:R-:W-:Y:S01]  /*5920*/  FSEL R20, R21, R20, !P2 ;  /* 0x0000001415147208 */ /* 0x000fe20005000000 */
[--C-:B------:R-:W-:Y:S01]  /*5930*/  FADD R21, R18, R22.reuse ;  /* 0x0000001612157221 */ /* 0x100fe20000000000 */
[----:B------:R-:W-:Y:S01]  /*5940*/  FSEL R24, R24, R44, !P1 ;  /* 0x0000002c18187208 */ /* 0x000fe20004800000 */
[----:B------:R-:W-:Y:S01]  /*5950*/  FADD R44, R17, R22 ;  /* 0x00000016112c7221 */ /* 0x000fe20000000000 */
        /* <DEDUP_REMOVED lines=28> */
[----:B------:R-:W-:Y:S02]  /*5b20*/  SEL R49, R34, R49, !P1 ;  /* 0x0000003122317207 */ /* 0x000fe40004800000 */
[----:B------:R-:W-:Y:S02]  /*5b30*/  FSETP.GEU.AND P1, PT, R21, R60, PT ;  /* 0x0000003c1500720b */ /* 0x000fe40003f2e000 */
[----:B------:R-:W-:Y:S02]  /*5b40*/  FSETP.GEU.AND P2, PT, R48, R56, PT ;  /* 0x000000383000720b */ /* 0x000fe40003f4e000 */
[----:B------:R-:W-:-:S02]  /*5b50*/  FSETP.GEU.AND P6, PT, R36, R25, PT ;  /* 0x000000192400720b */ /* 0x000fc40003fce000 */
[----:B------:R-:W-:Y:S02]  /*5b60*/  FSEL R77, R42, R77, !P5 ;  /* 0x0000004d2a4d7208 */ /* 0x000fe40006800000 */
[----:B------:R-:W-:Y:S02]  /*5b70*/  FSEL R37, R46, R37, !P0 ;  /* 0x000000252e257208 */ /* 0x000fe40004000000 */
[C---:B------:R-:W-:Y:S02]  /*5b80*/  SEL R65, R34.reuse, R65, !P5 ;  /* 0x0000004122417207 */ /* 0x040fe40006800000 */
[----:B------:R-:W-:Y:S02]  /*5b90*/  SEL R53, R34, R53, !P0 ;  /* 0x0000003522357207 */ /* 0x000fe40004000000 */
[----:B------:R-:W-:Y:S02]  /*5ba0*/  FSETP.GEU.AND P4, PT, R44, R66, PT ;  /* 0x000000422c00720b */ /* 0x000fe40003f8e000 */
[----:B------:R-:W-:-:S02]  /*5bb0*/  FSEL R60, R21, R60, !P1 ;  /* 0x0000003c153c7208 */ /* 0x000fc40004800000 */
[----:B------:R-:W-:Y:S02]  /*5bc0*/  FSETP.GEU.AND P5, PT, R39, R20, PT ;  /* 0x000000142700720b */ /* 0x000fe40003fae000 */
[----:B------:R-:W-:Y:S02]  /*5bd0*/  FSETP.GEU.AND P0, PT, R30, R29, PT ;  /* 0x0000001d1e00720b */ /* 0x000fe40003f0e000 */
[----:B------:R-:W-:Y:S02]  /*5be0*/  SEL R43, R34, R43, !P1 ;  /* 0x0000002b222b7207 */ /* 0x000fe40004800000 */
[----:B------:R-:W-:Y:S02]  /*5bf0*/  FSEL R56, R48, R56, !P2 ;  /* 0x0000003830387208 */ /* 0x000fe40005000000 */
[----:B------:R-:W-:Y:S02]  /*5c00*/  FSEL R25, R36, R25, !P6 ;  /* 0x0000001924197208 */ /* 0x000fe40007000000 */
[----:B------:R-:W-:-:S02]  /*5c10*/  SEL R67, R34, R67, !P2 ;  /* 0x0000004322437207 */ /* 0x000fc40005000000 */
[----:B------:R-:W-:Y:S02]  /*5c20*/  SEL R61, R34, R61, !P6 ;  /* 0x0000003d223d7207 */ /* 0x000fe40007000000 */
[----:B------:R-:W-:Y:S02]  /*5c30*/  FSETP.GEU.AND P1, PT, R22, R33, PT ;  /* 0x000000211600720b */ /* 0x000fe40003f2e000 */
[----:B------:R-:W-:Y:S02]  /*5c40*/  FSETP.GEU.AND P2, PT, R41, R40, PT ;  /* 0x000000282900720b */ /* 0x000fe40003f4e000 */
[----:B------:R-:W-:Y:S02]  /*5c50*/  FSETP.GEU.AND P6, PT, R73, R24, PT ;  /* 0x000000184900720b */ /* 0x000fe40003fce000 */
[----:B------:R-:W-:Y:S02]  /*5c60*/  FSETP.GEU.AND P3, PT, R50, R47, PT ;  /* 0x0000002f3200720b */ /* 0x000fe40003f6e000 */
[----:B------:R-:W-:-:S02]  /*5c70*/  FSEL R66, R44, R66, !P4 ;  /* 0x000000422c427208 */ /* 0x000fc40006000000 */
[----:B------:R-:W-:Y:S02]  /*5c80*/  SEL R45, R34, R45, !P4 ;  /* 0x0000002d222d7207 */ /* 0x000fe40006000000 */
[----:B------:R-:W-:Y:S01]  /*5c90*/  FSEL R39, R39, R20, !P5 ;  /* 0x0000001427277208 */ /* 0x000fe20006800000 */
[--C-:B0-----:R-:W-:Y:S01]  /*5ca0*/  FADD R20, R16, R23.reuse ;  /* 0x0000001710147221 */ /* 0x101fe20000000000 */
[----:B------:R-:W-:Y:S01]  /*5cb0*/  FSEL R29, R30, R29, !P0 ;  /* 0x0000001d1e1d7208 */ /* 0x000fe20004000000 */
[--C-:B------:R-:W-:Y:S01]  /*5cc0*/  FADD R21, R17, R23.reuse ;  /* 0x0000001711157221 */ /* 0x100fe20000000000 */
[----:B------:R-:W-:Y:S01]  /*5cd0*/  FSETP.GEU.AND P4, PT, R26, R38, PT ;  /* 0x000000261a00720b */ /* 0x000fe20003f8e000 */
        /* <DEDUP_REMOVED lines=12> */
[----:B------:R-:W-:Y:S01]  /*5da0*/  FADD R16, R16, R35 ;  /* 0x0000002310107221 */ /* 0x000fe20000000000 */
[----:B------:R-:W-:Y:S01]  /*5db0*/  FSETP.GEU.AND P3, PT, R75, R28, PT ;  /* 0x0000001c4b00720b */ /* 0x000fe20003f6e000 */
[----:B------:R-:W-:Y:S01]  /*5dc0*/  VIADD R44, R2, 0x13 ;  /* 0x00000013022c7836 */ /* 0x000fe20000000000 */
[----:B------:R-:W-:Y:S01]  /*5dd0*/  FSEL R38, R26, R38, !P4 ;  /* 0x000000261a267208 */ /* 0x000fe20006000000 */
[----:B------:R-:W-:Y:S01]  /*5de0*/  FADD R26, R17, R31 ;  /* 0x0000001f111a7221 */ /* 0x000fe20000000000 */
[----:B------:R-:W-:-:S02]  /*5df0*/  SEL R71, R34, R71, !P2 ;  /* 0x0000004722477207 */ /* 0x000fc40005000000 */
[----:B------:R-:W-:Y:S02]  /*5e00*/  FSETP.GEU.AND P2, PT, R20, R64, PT ;  /* 0x000000401400720b */ /* 0x000fe40003f4e000 */
[----:B------:R-:W-:Y:S02]  /*5e10*/  FSEL R28, R75, R28, !P3 ;  /* 0x0000001c4b1c7208 */ /* 0x000fe40005800000 */
[C---:B------:R-:W-:Y:S02]  /*5e20*/  SEL R59, R34.reuse, R59, !P3 ;  /* 0x0000003b223b7207 */ /* 0x040fe40005800000 */
[C---:B------:R-:W-:Y:S02]  /*5e30*/  SEL R51, R34.reuse, R51, !P4 ;  /* 0x0000003322337207 */ /* 0x040fe40006000000 */
[----:B------:R-:W-:Y:S02]  /*5e40*/  SEL R69, R34, R69, !P6 ;  /* 0x0000004522457207 */ /* 0x000fe40007000000 */
[----:B------:R-:W-:-:S02]  /*5e50*/  FSEL R64, R20, R64, !P2 ;  /* 0x0000004014407208 */ /* 0x000fc40005000000 */
[----:B------:R-:W-:Y:S02]  /*5e60*/  SEL R58, R34, R58, !P5 ;  /* 0x0000003a223a7207 */ /* 0x000fe40006800000 */
[----:B------:R-:W-:Y:S02]  /*5e70*/  FSETP.GEU.AND P6, PT, R23, R68, PT ;  /* 0x000000441700720b */ /* 0x000fe40003fce000 */
[----:B------:R-:W-:Y:S02]  /*5e80*/  FSETP.GEU.AND P4, PT, R16, R47, PT ;  /* 0x0000002f1000720b */ /* 0x000fe40003f8e000 */
[----:B------:R-:W-:Y:S02]  /*5e90*/  FSETP.GEU.AND P3, PT, R21, R66, PT ;  /* 0x000000421500720b */ /* 0x000fe40003f6e000 */
[----:B------:R-:W-:Y:S02]  /*5ea0*/  SEL R57, R34, R57, !P0 ;  /* 0x0000003922397207 */ /* 0x000fe40004000000 */
[----:B------:R-:W-:Y:S01]  /*5eb0*/  SEL R63, R44, R63, !P2 ;  /* 0x0000003f2c3f7207 */ /* 0x000fe20005000000 */
[--C-:B------:R-:W-:Y:S01]  /*5ec0*/  FADD R75, R18, R31.reuse ;  /* 0x0000001f124b7221 */ /* 0x100fe20000000000 */
[----:B------:R-:W-:Y:S01]  /*5ed0*/  FSETP.GEU.AND P5, PT, R27, R56, PT ;  /* 0x000000381b00720b */ /* 0x000fe20003fae000 */
[----:B------:R-:W-:Y:S01]  /*5ee0*/  FADD R46, R19, R31 ;  /* 0x0000001f132e7221 */ /* 0x000fe20000000000 */
[----:B------:R-:W-:-:S02]  /*5ef0*/  FSETP.GEU.AND P0, PT, R24, R77, PT ;  /* 0x0000004d1800720b */ /* 0x000fc40003f0e000 */
[----:B------:R-:W-:Y:S01]  /*5f00*/  FSETP.GEU.AND P2, PT, R26, R25, PT ;  /* 0x000000191a00720b */ /* 0x000fe20003f4e000 */
[--C-:B------:R-:W-:Y:S01]  /*5f10*/  FADD R48, R17, R35.reuse ;  /* 0x0000002311307221 */ /* 0x100fe20000000000 */
[--C-:B------:R-:W-:Y:S01]  /*5f20*/  FADD R31, R18, R35.reuse ;  /* 0x00000023121f7221 */ /* 0x100fe20000000000 */
[----:B------:R-:W-:Y:S01]  /*5f30*/  FADD R35, R19, R35 ;  /* 0x0000002313237221 */ /* 0x000fe20000000000 */
[----:B------:R-:W-:Y:S02]  /*5f40*/  FSEL R68, R23, R68, !P6 ;  /* 0x0000004417447208 */ /* 0x000fe40007000000 */
[----:B------:R-:W-:Y:S02]  /*5f50*/  FSEL R47, R16, R47, !P4 ;  /* 0x0000002f102f7208 */ /* 0x000fe40006000000 */
[----:B------:R-:W-:Y:S01]  /*5f60*/  FSEL R66, R21, R66, !P3 ;  /* 0x0000004215427208 */ /* 0x000fe20005800000 */
[----:B------:R-:W-:Y:S01]  /*5f70*/  LDS.128 R16, [R3+0x1400] ;  /* 0x0014000003107984 */ /* 0x000fe20000000c00 */
[----:B------:R-:W-:-:S02]  /*5f80*/  FSEL R56, R27, R56, !P5 ;  /* 0x000000381b387208 */ /* 0x000fc40006800000 */
[----:B------:R-:W-:Y:S01]  /*5f90*/  FSEL R77, R24, R77, !P0 ;  /* 0x0000004d184d7208 */ /* 0x000fe20004000000 */
[----:B------:R-:W0:Y:S01]  /*5fa0*/  LDS.128 R20, [R7+0x50] ;  /* 0x0000500007147984 */ /* 0x000e220000000c00 */
[----:B------:R-:W-:-:S03]  /*5fb0*/  FSEL R50, R26, R25, !P2 ;  /* 0x000000191a327208 */ /* 0x000fc60005000000 */
[----:B------:R-:W1:Y:S01]  /*5fc0*/  LDS.128 R24, [R7+0xd0] ;  /* 0x0000d00007187984 */ /* 0x000e620000000c00 */
[C---:B------:R-:W-:Y:S02]  /*5fd0*/  SEL R55, R44.reuse, R55, !P4 ;  /* 0x000000372c377207 */ /* 0x040fe40006000000 */
[CC--:B------:R-:W-:Y:S02]  /*5fe0*/  FSETP.GEU.AND P4, PT, R41.reuse, R40.reuse, PT ;  /* 0x000000282900720b */ /* 0x0c0fe40003f8e000 */
[----:B------:R-:W-:Y:S02]  /*5ff0*/  SEL R49, R44, R49, !P6 ;  /* 0x000000312c317207 */ /* 0x000fe40007000000 */
[----:B------:R-:W-:Y:S02]  /*6000*/  FSETP.GEU.AND P6, PT, R48, R37, PT ;  /* 0x000000253000720b */ /* 0x000fe40003fce000 */
[----:B------:R-:W-:Y:S02]  /*6010*/  FSEL R40, R41, R40, !P4 ;  /* 0x0000002829287208 */ /* 0x000fe40006000000 */
[----:B------:R-:W-:-:S02]  /*6020*/  SEL R71, R44, R71, !P4 ;  /* 0x000000472c477207 */ /* 0x000fc40006000000 */
[----:B------:R-:W-:Y:S02]  /*6030*/  FSETP.GEU.AND P4, PT, R35, R30, PT ;  /* 0x0000001e2300720b */ /* 0x000fe40003f8e000 */
[----:B------:R-:W-:Y:S02]  /*6040*/  FSEL R48, R48, R37, !P6 ;  /* 0x0000002530307208 */ /* 0x000fe40007000000 */
[C---:B------:R-:W-:Y:S02]  /*6050*/  SEL R53, R44.reuse, R53, !P6 ;  /* 0x000000352c357207 */ /* 0x040fe40007000000 */
[C---:B------:R-:W-:Y:S02]  /*6060*/  SEL R67, R44.reuse, R67, !P5 ;  /* 0x000000432c437207 */ /* 0x040fe40006800000 */
[----:B------:R-:W-:Y:S02]  /*6070*/  SEL R61, R44, R61, !P2 ;  /* 0x0000003d2c3d7207 */ /* 0x000fe40005000000 */
[----:B------:R-:W-:-:S02]  /*6080*/  FSETP.GEU.AND P6, PT, R42, R73, PT ;  /* 0x000000492a00720b */ /* 0x000fc40003fce000 */
[CC--:B------:R-:W-:Y:S02]  /*6090*/  FSETP.GEU.AND P5, PT, R33.reuse, R60.reuse, PT ;  /* 0x0000003c2100720b */ /* 0x0c0fe40003fae000 */
[----:B------:R-:W-:Y:S02]  /*60a0*/  FSETP.GEU.AND P2, PT, R36, R39, PT ;  /* 0x000000272400720b */ /* 0x000fe40003f4e000 */
[----:B------:R-:W-:Y:S02]  /*60b0*/  FSEL R73, R42, R73, !P6 ;  /* 0x000000492a497208 */ /* 0x000fe40007000000 */
[C---:B------:R-:W-:Y:S02]  /*60c0*/  SEL R45, R44.reuse, R45, !P3 ;  /* 0x0000002d2c2d7207 */ /* 0x040fe40005800000 */
[----:B------:R-:W-:Y:S02]  /*60d0*/  FSEL R33, R33, R60, !P5 ;  /* 0x0000003c21217208 */ /* 0x000fe40006800000 */
[----:B------:R-:W-:Y:S01]  /*60e0*/  SEL R65, R44, R65, !P0 ;  /* 0x000000412c417207 */ /* 0x000fe20004000000 */
[----:B0-----:R-:W-:Y:S01]  /*60f0*/  FADD R52, R20, R18 ;  /* 0x0000001214347221 */ /* 0x001fe20000000000 */
[----:B------:R-:W-:-:S02]  /*6100*/  SEL R43, R44, R43, !P5 ;  /* 0x0000002b2c2b7207 */ /* 0x000fc40006800000 */
[----:B------:R-:W-:Y:S01]  /*6110*/  FSEL R36, R36, R39, !P2 ;  /* 0x0000002724247208 */ /* 0x000fe20005000000 */
[----:B------:R-:W-:Y:S01]  /*6120*/  FADD R39, R20, R17 ;  /* 0x0000001114277221 */ /* 0x000fe20000000000 */
[----:B------:R-:W-:Y:S01]  /*6130*/  FSEL R42, R35, R30, !P4 ;  /* 0x0000001e232a7208 */ /* 0x000fe20006000000 */
[----:B------:R-:W-:Y:S01]  /*6140*/  FADD R35, R16, R20 ;  /* 0x0000001410237221 */ /* 0x000fe20000000000 */
[----:B------:R-:W-:Y:S01]  /*6150*/  FSETP.GEU.AND P3, PT, R75, R28, PT ;  /* 0x0000001c4b00720b */ /* 0x000fe20003f6e000 */
[----:B------:R-:W-:Y:S01]  /*6160*/  FADD R20, R20, R19 ;  /* 0x0000001314147221 */ /* 0x000fe20000000000 */
[----:B------:R-:W-:Y:S01]  /*6170*/  FSETP.GEU.AND P0, PT, R31, R38, PT ;  /* 0x000000261f00720b */ /* 0x000fe20003f0e000 */
[----:B-1----:R-:W-:Y:S01]  /*6180*/  FADD R37, R16, R24 ;  /* 0x0000001810257221 */ /* 0x002fe20000000000 */
[----:B------:R-:W-:Y:S02]  /*6190*/  FSETP.GEU.AND P5, PT, R46, R29, PT ;  /* 0x0000001d2e00720b */ /* 0x000fe40003fae000 */
[----:B------:R-:W-:-:S02]  /*61a0*/  SEL R59, R44, R59, !P3 ;  /* 0x0000003b2c3b7207 */ /* 0x000fc40005800000 */
[C---:B------:R-:W-:Y:S02]  /*61b0*/  SEL R51, R44.reuse, R51, !P0 ;  /* 0x000000332c337207 */ /* 0x040fe40004000000 */
[C---:B------:R-:W-:Y:S02]  /*61c0*/  SEL R58, R44.reuse, R58, !P2 ;  /* 0x0000003a2c3a7207 */ /* 0x040fe40005000000 */
[C---:B------:R-:W-:Y:S02]  /*61d0*/  SEL R69, R44.reuse, R69, !P6 ;  /* 0x000000452c457207 */ /* 0x040fe40007000000 */
[----:B------:R-:W-:Y:S02]  /*61e0*/  SEL R57, R44, R57, !P5 ;  /* 0x000000392c397207 */ /* 0x000fe40006800000 */
[----:B------:R-:W-:Y:S02]  /*61f0*/  FSEL R75, R75, R28, !P3 ;  /* 0x0000001c4b4b7208 */ /* 0x000fe40005800000 */
[----:B------:R-:W-:-:S02]  /*6200*/  FSEL R46, R46, R29, !P5 ;  /* 0x0000001d2e2e7208 */ /* 0x000fc40006800000 */
[----:B------:R-:W-:Y:S02]  /*6210*/  @P4 SEL R44, R34, R32, !P1 ;  /* 0x00000020222c4207 */ /* 0x000fe40004800000 */
[----:B------:R-:W-:Y:S02]  /*6220*/  FSETP.GEU.AND P3, PT, R35, R64, PT ;  /* 0x000000402300720b */ /* 0x000fe40003f6e000 */
[----:B------:R-:W-:Y:S02]  /*6230*/  FSETP.GEU.AND P2, PT, R52, R33, PT ;  /* 0x000000213400720b */ /* 0x000fe40003f4e000 */
[----:B------:R-:W-:Y:S02]  /*6240*/  FSETP.GEU.AND P1, PT, R20, R36, PT ;  /* 0x000000241400720b */ /* 0x000fe40003f2e000 */
[----:B------:R-:W-:Y:S02]  /*6250*/  FSETP.GEU.AND P5, PT, R37, R68, PT ;  /* 0x000000442500720b */ /* 0x000fe40003fae000 */
[----:B------:R-:W-:-:S02]  /*6260*/  FSEL R41, R31, R38, !P0 ;  /* 0x000000261f297208 */ /* 0x000fc40004000000 */
[----:B------:R-:W0:Y:S01]  /*6270*/  LDS.128 R28, [R7+0x150] ;  /* 0x00015000071c7984 */ /* 0x000e220000000c00 */
[----:B------:R-:W-:Y:S02]  /*6280*/  FSEL R64, R35, R64, !P3 ;  /* 0x0000004023407208 */ /* 0x000fe40005800000 */
[----:B------:R-:W-:Y:S02]  /*6290*/  FSEL R52, R52, R33, !P2 ;  /* 0x0000002134347208 */ /* 0x000fe40005000000 */
[----:B------:R-:W-:Y:S01]  /*62a0*/  FSEL R20, R20, R36, !P1 ;  /* 0x0000002414147208 */ /* 0x000fe20004800000 */
[C---:B------:R-:W-:Y:S01]  /*62b0*/  FADD R36, R24.reuse, R17 ;  /* 0x0000001118247221 */ /* 0x040fe20000000000 */
[----:B------:R-:W-:Y:S01]  /*62c0*/  FSEL R68, R37, R68, !P5 ;  /* 0x0000004425447208 */ /* 0x000fe20006800000 */
[----:B------:R-:W-:Y:S01]  /*62d0*/  FADD R37, R24, R18 ;  /* 0x0000001218257221 */ /* 0x000fe20000000000 */
[----:B------:R-:W1:Y:S01]  /*62e0*/  LDS.128 R32, [R7+0x1d0] ;  /* 0x0001d00007207984 */ /* 0x000e620000000c00 */
[----:B------:R-:W-:-:S02]  /*62f0*/  FSETP.GEU.AND P0, PT, R39, R66, PT ;  /* 0x000000422700720b */ /* 0x000fc40003f0e000 */
[CC--:B------:R-:W-:Y:S02]  /*6300*/  FSETP.GEU.AND P6, PT, R36.reuse, R77.reuse, PT ;  /* 0x0000004d2400720b */ /* 0x0c0fe40003fce000 */
[----:B------:R-:W-:Y:S02]  /*6310*/  FSETP.GEU.AND P4, PT, R37, R40, PT ;  /* 0x000000282500720b */ /* 0x000fe40003f8e000 */
[----:B------:R-:W-:Y:S02]  /*6320*/  FSEL R66, R39, R66, !P0 ;  /* 0x0000004227427208 */ /* 0x000fe40004000000 */
[----:B------:R-:W-:Y:S02]  /*6330*/  FSEL R77, R36, R77, !P6 ;  /* 0x0000004d244d7208 */ /* 0x000fe40007000000 */
[----:B------:R-:W-:Y:S02]  /*6340*/  FSEL R40, R37, R40, !P4 ;  /* 0x0000002825287208 */ /* 0x000fe40006000000 */
[----:B------:R-:W2:Y:S01]  /*6350*/  LDS.128 R36, [R3+0x1500] ;  /* 0x0015000003247984 */ /* 0x000ea20000000c00 */
[----:B------:R-:W-:-:S02]  /*6360*/  VIADD R54, R2, 0x14 ;  /* 0x0000001402367836 */ /* 0x000fc40000000000 */
[----:B------:R-:W-:-:S03]  /*6370*/  FADD R24, R24, R19 ;  /* 0x0000001318187221 */ /* 0x000fc60000000000 */
[----:B------:R-:W-:Y:S02]  /*6380*/  SEL R63, R54, R63, !P3 ;  /* 0x0000003f363f7207 */ /* 0x000fe40005800000 */
[----:B------:R-:W-:-:S04]  /*6390*/  FSETP.GEU.AND P3, PT, R24, R73, PT ;  /* 0x000000491800720b */ /* 0x000fc80003f6e000 */
[----:B------:R-:W-:Y:S02]  /*63a0*/  FSEL R73, R24, R73, !P3 ;  /* 0x0000004918497208 */ /* 0x000fe40005800000 */
[----:B------:R-:W-:Y:S01]  /*63b0*/  SEL R45, R54, R45, !P0 ;  /* 0x0000002d362d7207 */ /* 0x000fe20004000000 */
[----:B0-----:R-:W-:Y:S01]  /*63c0*/  FADD R24, R16, R28 ;  /* 0x0000001c10187221 */ /* 0x001fe20000000000 */
[----:B------:R-:W-:Y:S01]  /*63d0*/  SEL R65, R54, R65, !P6 ;  /* 0x0000004136417207 */ /* 0x000fe20007000000 */
[----:B------:R-:W-:-:S03]  /*63e0*/  FADD R60, R28, R17 ;  /* 0x000000111c3c7221 */ /* 0x000fc60000000000 */
[----:B------:R-:W-:Y:S01]  /*63f0*/  FSETP.GEU.AND P0, PT, R24, R56, PT ;  /* 0x000000381800720b */ /* 0x000fe20003f0e000 */
[----:B-1----:R-:W-:-:S03]  /*6400*/  FADD R16, R16, R32 ;  /* 0x0000002010107221 */ /* 0x002fc60000000000 */
[----:B------:R-:W-:Y:S01]  /*6410*/  FSEL R56, R24, R56, !P0 ;  /* 0x0000003818387208 */ /* 0x000fe20004000000 */
[--C-:B------:R-:W-:Y:S01]  /*6420*/  FADD R24, R28, R18.reuse ;  /* 0x000000121c187221 */ /* 0x100fe20000000000 */
[----:B------:R-:W-:Y:S01]  /*6430*/  FSETP.GEU.AND P6, PT, R16, R47, PT ;  /* 0x0000002f1000720b */ /* 0x000fe20003fce000 */
[----:B------:R-:W-:Y:S01]  /*6440*/  FADD R28, R28, R19 ;  /* 0x000000131c1c7221 */ /* 0x000fe20000000000 */
[----:B------:R-:W-:Y:S01]  /*6450*/  SEL R43, R54, R43, !P2 ;  /* 0x0000002b362b7207 */ /* 0x000fe20005000000 */
[----:B------:R-:W-:Y:S01]  /*6460*/  FADD R17, R32, R17 ;  /* 0x0000001120117221 */ /* 0x000fe20000000000 */
[----:B------:R-:W-:Y:S01]  /*6470*/  FSEL R47, R16, R47, !P6 ;  /* 0x0000002f102f7208 */ /* 0x000fe20007000000 */
[----:B------:R-:W-:Y:S01]  /*6480*/  FADD R18, R32, R18 ;  /* 0x0000001220127221 */ /* 0x000fe20000000000 */
[----:B------:R-:W-:Y:S01]  /*6490*/  FSETP.GEU.AND P2, PT, R60, R50, PT ;  /* 0x000000323c00720b */ /* 0x000fe20003f4e000 */
[----:B------:R-:W-:Y:S01]  /*64a0*/  FADD R19, R32, R19 ;  /* 0x0000001320137221 */ /* 0x000fe20000000000 */
[----:B--2---:R-:W-:Y:S01]  /*64b0*/  FADD R16, R36, R21 ;  /* 0x0000001524107221 */ /* 0x004fe20000000000 */
[----:B------:R-:W-:-:S02]  /*64c0*/  SEL R71, R54, R71, !P4 ;  /* 0x0000004736477207 */ /* 0x000fc40006000000 */
[----:B------:R-:W-:Y:S02]  /*64d0*/  FSEL R50, R60, R50, !P2 ;  /* 0x000000323c327208 */ /* 0x000fe40005000000 */
[C---:B------:R-:W-:Y:S02]  /*64e0*/  SEL R69, R54.reuse, R69, !P3 ;  /* 0x0000004536457207 */ /* 0x040fe40005800000 */
[C---:B------:R-:W-:Y:S02]  /*64f0*/  SEL R67, R54.reuse, R67, !P0 ;  /* 0x0000004336437207 */ /* 0x040fe40004000000 */
[----:B------:R-:W-:Y:S02]  /*6500*/  SEL R61, R54, R61, !P2 ;  /* 0x0000003d363d7207 */ /* 0x000fe40005000000 */
[----:B------:R-:W-:Y:S02]  /*6510*/  FSETP.GEU.AND P4, PT, R17, R48, PT ;  /* 0x000000301100720b */ /* 0x000fe40003f8e000 */
[----:B------:R-:W-:-:S02]  /*6520*/  FSETP.GEU.AND P3, PT, R18, R41, PT ;  /* 0x000000291200720b */ /* 0x000fc40003f6e000 */
[----:B------:R-:W-:Y:S02]  /*6530*/  FSETP.GEU.AND P0, PT, R19, R42, PT ;  /* 0x0000002a1300720b */ /* 0x000fe40003f0e000 */
[----:B------:R-:W-:Y:S02]  /*6540*/  FSETP.GEU.AND P2, PT, R16, R64, PT ;  /* 0x000000401000720b */ /* 0x000fe40003f4e000 */
[----:B------:R-:W-:Y:S02]  /*6550*/  SEL R58, R54, R58, !P1 ;  /* 0x0000003a363a7207 */ /* 0x000fe40004800000 */
[----:B------:R-:W-:Y:S01]  /*6560*/  FSEL R48, R17, R48, !P4 ;  /* 0x0000003011307208 */ /* 0x000fe20006000000 */
[----:B------:R-:W-:Y:S01]  /*6570*/  FADD R17, R37, R21 ;  /* 0x0000001525117221 */ /* 0x000fe20000000000 */
[----:B------:R-:W-:Y:S01]  /*6580*/  FSEL R41, R18, R41, !P3 ;  /* 0x0000002912297208 */ /* 0x000fe20005800000 */
[C---:B------:R-:W-:Y:S01]  /*6590*/  FADD R18, R36.reuse, R25 ;  /* 0x0000001924127221 */ /* 0x040fe20000000000 */
[----:B------:R-:W-:Y:S01]  /*65a0*/  FSEL R42, R19, R42, !P0 ;  /* 0x0000002a132a7208 */ /* 0x000fe20004000000 */
[----:B------:R-:W-:Y:S01]  /*65b0*/  FADD R19, R36, R29 ;  /* 0x0000001d24137221 */ /* 0x000fe20000000000 */
[----:B------:R-:W-:Y:S01]  /*65c0*/  FSEL R64, R16, R64, !P2 ;  /* 0x0000004010407208 */ /* 0x000fe20005000000 */
[----:B------:R-:W-:Y:S01]  /*65d0*/  FADD R16, R37, R25 ;  /* 0x0000001925107221 */ /* 0x000fe20000000000 */
[----:B------:R-:W-:-:S02]  /*65e0*/  FSETP.GEU.AND P1, PT, R24, R75, PT ;  /* 0x0000004b1800720b */ /* 0x000fc40003f2e000 */
[----:B------:R-:W-:Y:S02]  /*65f0*/  SEL R55, R54, R55, !P6 ;  /* 0x0000003736377207 */ /* 0x000fe40007000000 */
        /* <DEDUP_REMOVED lines=14> */
[-C--:B------:R-:W-:Y:S01]  /*66e0*/  FSETP.GEU.AND P5, PT, R28, R46.reuse, PT ;  /* 0x0000002e1c00720b */ /* 0x080fe20003fae000 */
[----:B------:R-:W-:Y:S02]  /*66f0*/  VIADD R32, R2, 0x15 ;  /* 0x0000001502207836 */ /* 0x000fe40000000000 */
[----:B------:R-:W-:Y:S01]  /*6700*/  FADD R24, R38, R21 ;  /* 0x0000001526187221 */ /* 0x000fe20000000000 */
[--C-:B------:R-:W-:Y:S01]  /*6710*/  FADD R60, R39, R25.reuse ;  /* 0x00000019273c7221 */ /* 0x100fe20000000000 */
[----:B------:R-:W-:Y:S01]  /*6720*/  FSEL R46, R28, R46, !P5 ;  /* 0x0000002e1c2e7208 */ /* 0x000fe20006800000 */
[C---:B------:R-:W-:Y:S01]  /*6730*/  FADD R28, R38.reuse, R25 ;  /* 0x00000019261c7221 */ /* 0x040fe20000000000 */
        /* <DEDUP_REMOVED lines=56> */
[----:B------:R-:W-:Y:S01]  /*6ac0*/  SEL R57, R32, R57, !P5 ;  /* 0x0000003920397207 */ /* 0x000fe20006800000 */
        /* <DEDUP_REMOVED lines=8> */
[-C--:B------:R-:W-:Y:S02]  /*6b50*/  FSETP.GEU.AND P0, PT, R50, R64.reuse, PT ;  /* 0x000000403200720b */ /* 0x080fe40003f0e000 */
[----:B------:R-:W-:Y:S02]  /*6b60*/  FSETP.GEU.AND P5, PT, R40, R77, PT ;  /* 0x0000004d2800720b */ /* 0x000fe40003fae000 */
[----:B------:R-:W-:Y:S02]  /*6b70*/  FSEL R64, R50, R64, !P0 ;  /* 0x0000004032407208 */ /* 0x000fe40004000000 */
[----:B------:R-:W-:Y:S02]  /*6b80*/  SEL R63, R34, R63, !P0 ;  /* 0x0000003f223f7207 */ /* 0x000fe40004000000 */
[----:B------:R-:W-:-:S02]  /*6b90*/  FSETP.GEU.AND P1, PT, R52, R68, PT ;  /* 0x000000443400720b */ /* 0x000fc40003f2e000 */
[----:B------:R-:W-:Y:S02]  /*6ba0*/  FSETP.GEU.AND P2, PT, R46, R56, PT ;  /* 0x000000382e00720b */ /* 0x000fe40003f4e000 */
[----:B------:R-:W-:Y:S02]  /*6bb0*/  FSETP.GEU.AND P0, PT, R44, R37, PT ;  /* 0x000000252c00720b */ /* 0x000fe40003f0e000 */
        /* <DEDUP_REMOVED lines=8> */
[----:B------:R-:W-:Y:S02]  /*6c40*/  FSEL R37, R44, R37, !P0 ;  /* 0x000000252c257208 */ /* 0x000fe40004000000 */
[----:B------:R-:W-:-:S02]  /*6c50*/  SEL R49, R34, R49, !P1 ;  /* 0x0000003122317207 */ /* 0x000fc40004800000 */
[C---:B------:R-:W-:Y:S02]  /*6c60*/  SEL R67, R34.reuse, R67, !P2 ;  /* 0x0000004322437207 */ /* 0x040fe40005000000 */
[----:B------:R-:W-:Y:S02]  /*6c70*/  SEL R53, R34, R53, !P0 ;  /* 0x0000003522357207 */ /* 0x000fe40004000000 */
[----:B------:R-:W-:Y:S02]  /*6c80*/  FSEL R47, R48, R47, !P3 ;  /* 0x0000002f302f7208 */ /* 0x000fe40005800000 */
[----:B------:R-:W-:Y:S02]  /*6c90*/  FSEL R25, R36, R25, !P6 ;  /* 0x0000001924197208 */ /* 0x000fe40007000000 */
[----:B------:R-:W-:Y:S02]  /*6ca0*/  FSETP.GEU.AND P1, PT, R21, R24, PT ;  /* 0x000000181500720b */ /* 0x000fe40003f2e000 */
[----:B------:R-:W-:-:S02]  /*6cb0*/  FSETP.GEU.AND P2, PT, R41, R28, PT ;  /* 0x0000001c2900720b */ /* 0x000fc40003f4e000 */
[C---:B------:R-:W-:Y:S02]  /*6cc0*/  SEL R55, R34.reuse, R55, !P3 ;  /* 0x0000003722377207 */ /* 0x040fe40005800000 */
[----:B------:R-:W-:Y:S02]  /*6cd0*/  SEL R61, R34, R61, !P6 ;  /* 0x0000003d223d7207 */ /* 0x000fe40007000000 */
[----:B------:R-:W-:Y:S02]  /*6ce0*/  FSETP.GEU.AND P0, PT, R30, R29, PT ;  /* 0x0000001d1e00720b */ /* 0x000fe40003f0e000 */
[----:B------:R-:W-:Y:S02]  /*6cf0*/  FSETP.GEU.AND P3, PT, R75, R62, PT ;  /* 0x0000003e4b00720b */ /* 0x000fe40003f6e000 */
[----:B------:R-:W-:Y:S02]  /*6d00*/  FSETP.GEU.AND P6, PT, R73, R60, PT ;  /* 0x0000003c4900720b */ /* 0x000fe40003fce000 */
[----:B------:R-:W-:-:S02]  /*6d10*/  FSEL R66, R42, R66, !P4 ;  /* 0x000000422a427208 */ /* 0x000fc40006000000 */
[----:B------:R-:W-:Y:S02]  /*6d20*/  SEL R45, R34, R45, !P4 ;  /* 0x0000002d222d7207 */ /* 0x000fe40006000000 */
[----:B------:R-:W-:Y:S01]  /*6d30*/  FSEL R39, R39, R20, !P5 ;  /* 0x0000001427277208 */ /* 0x000fe20006800000 */
[--C-:B0-----:R-:W-:Y:S01]  /*6d40*/  FADD R20, R16, R23.reuse ;  /* 0x0000001710147221 */ /* 0x101fe20000000000 */
[----:B------:R-:W-:Y:S02]  /*6d50*/  FSETP.GEU.AND P4, PT, R26, R38, PT ;  /* 0x000000261a00720b */ /* 0x000fe40003f8e000 */
        /* <DEDUP_REMOVED lines=24> */
[----:B------:R-:W-:Y:S02]  /*6ee0*/  SEL R43, R34, R43, !P1 ;  /* 0x0000002b222b7207 */ /* 0x000fe40004800000 */
[----:B------:R-:W-:-:S02]  /*6ef0*/  FSEL R64, R20, R64, !P2 ;  /* 0x0000004014407208 */ /* 0x000fc40005000000 */
[C---:B------:R-:W-:Y:S02]  /*6f00*/  SEL R59, R34.reuse, R59, !P3 ;  /* 0x0000003b223b7207 */ /* 0x040fe40005800000 */
[C---:B------:R-:W-:Y:S02]  /*6f10*/  SEL R51, R34.reuse, R51, !P4 ;  /* 0x0000003322337207 */ /* 0x040fe40006000000 */
[C---:B------:R-:W-:Y:S02]  /*6f20*/  SEL R35, R34.reuse, R58, !P5 ;  /* 0x0000003a22237207 */ /* 0x040fe40006800000 */
[C---:B------:R-:W-:Y:S02]  /*6f30*/  SEL R69, R34.reuse, R69, !P6 ;  /* 0x0000004522457207 */ /* 0x040fe40007000000 */
[----:B------:R-:W-:Y:S02]  /*6f40*/  SEL R57, R34, R57, !P0 ;  /* 0x0000003922397207 */ /* 0x000fe40004000000 */
[----:B------:R-:W-:-:S02]  /*6f50*/  SEL R63, R42, R63, !P2 ;  /* 0x0000003f2a3f7207 */ /* 0x000fc40005000000 */
[----:B------:R-:W-:Y:S02]  /*6f60*/  FSETP.GEU.AND P1, PT, R22, R33, PT ;  /* 0x000000211600720b */ /* 0x000fe40003f2e000 */
[----:B------:R-:W-:Y:S02]  /*6f70*/  FSETP.GEU.AND P6, PT, R23, R68, PT ;  /* 0x000000441700720b */ /* 0x000fe40003fce000 */
[----:B------:R-:W-:Y:S02]  /*6f80*/  FSETP.GEU.AND P5, PT, R27, R56, PT ;  /* 0x000000381b00720b */ /* 0x000fe40003fae000 */
[----:B------:R-:W-:Y:S02]  /*6f90*/  FSETP.GEU.AND P4, PT, R16, R47, PT ;  /* 0x0000002f1000720b */ /* 0x000fe40003f8e000 */
[----:B------:R-:W-:Y:S02]  /*6fa0*/  FSETP.GEU.AND P3, PT, R21, R66, PT ;  /* 0x000000421500720b */ /* 0x000fe40003f6e000 */
[----:B------:R-:W-:-:S02]  /*6fb0*/  FSETP.GEU.AND P0, PT, R24, R77, PT ;  /* 0x0000004d1800720b */ /* 0x000fc40003f0e000 */
[----:B------:R-:W-:Y:S02]  /*6fc0*/  FSETP.GEU.AND P2, PT, R26, R25, PT ;  /* 0x000000191a00720b */ /* 0x000fe40003f4e000 */
[----:B------:R-:W-:Y:S02]  /*6fd0*/  FSEL R33, R22, R33, !P1 ;  /* 0x0000002116217208 */ /* 0x000fe40004800000 */
[----:B------:R-:W-:Y:S02]  /*6fe0*/  FSEL R68, R23, R68, !P6 ;  /* 0x0000004417447208 */ /* 0x000fe40007000000 */
[----:B------:R-:W-:Y:S02]  /*6ff0*/  FSEL R56, R27, R56, !P5 ;  /* 0x000000381b387208 */ /* 0x000fe40006800000 */
[----:B------:R-:W-:Y:S02]  /*7000*/  FSEL R47, R16, R47, !P4 ;  /* 0x0000002f102f7208 */ /* 0x000fe40006000000 */
[----:B------:R-:W-:Y:S01]  /*7010*/  FSEL R66, R21, R66, !P3 ;  /* 0x0000004215427208 */ /* 0x000fe20005800000 */
[----:B------:R-:W-:Y:S01]  /*7020*/  LDS.128 R16, [R3+0x1800] ;  /* 0x0018000003107984 */ /* 0x000fe20000000c00 */
[----:B------:R-:W-:-:S02]  /*7030*/  FSEL R77, R24, R77, !P0 ;  /* 0x0000004d184d7208 */ /* 0x000fc40004000000 */
[----:B------:R-:W-:Y:S01]  /*7040*/  FSEL R50, R26, R25, !P2 ;  /* 0x000000191a327208 */ /* 0x000fe20005000000 */
[----:B------:R-:W0:Y:S04]  /*7050*/  LDS.128 R20, [R7+0x60] ;  /* 0x0000600007147984 */ /* 0x000e280000000c00 */
[----:B------:R-:W1:Y:S01]  /*7060*/  LDS.128 R24, [R7+0xe0] ;  /* 0x0000e00007187984 */ /* 0x000e620000000c00 */
[C---:B------:R-:W-:Y:S02]  /*7070*/  SEL R67, R42.reuse, R67, !P5 ;  /* 0x000000432a437207 */ /* 0x040fe40006800000 */
[----:B------:R-:W-:Y:S02]  /*7080*/  FSETP.GEU.AND P5, PT, R41, R36, PT ;  /* 0x000000242900720b */ /* 0x000fe40003fae000 */
[----:B------:R-:W-:-:S02]  /*7090*/  SEL R49, R42, R49, !P6 ;  /* 0x000000312a317207 */ /* 0x000fc40007000000 */
[----:B------:R-:W-:Y:S02]  /*70a0*/  SEL R55, R42, R55, !P4 ;  /* 0x000000372a377207 */ /* 0x000fe40006000000 */
[----:B------:R-:W-:Y:S02]  /*70b0*/  FSETP.GEU.AND P6, PT, R48, R37, PT ;  /* 0x000000253000720b */ /* 0x000fe40003fce000 */
[----:B------:R-:W-:Y:S02]  /*70c0*/  FSETP.GEU.AND P4, PT, R73, R28, PT ;  /* 0x0000001c4900720b */ /* 0x000fe40003f8e000 */
[----:B------:R-:W-:Y:S02]  /*70d0*/  FSEL R36, R41, R36, !P5 ;  /* 0x0000002429247208 */ /* 0x000fe40006800000 */
[C---:B------:R-:W-:Y:S02]  /*70e0*/  SEL R65, R42.reuse, R65, !P0 ;  /* 0x000000412a417207 */ /* 0x040fe40004000000 */
[----:B------:R-:W-:-:S02]  /*70f0*/  SEL R61, R42, R61, !P2 ;  /* 0x0000003d2a3d7207 */ /* 0x000fc40005000000 */
        /* <DEDUP_REMOVED lines=8> */
[----:B------:R-:W-:Y:S02]  /*7180*/  FSETP.GEU.AND P6, PT, R75, R60, PT ;  /* 0x0000003c4b00720b */ /* 0x000fe40003fce000 */
[----:B------:R-:W-:Y:S02]  /*7190*/  FSETP.GEU.AND P4, PT, R46, R33, PT ;  /* 0x000000212e00720b */ /* 0x000fe40003f8e000 */
[----:B------:R-:W-:Y:S02]  /*71a0*/  FSEL R41, R31, R38, !P0 ;  /* 0x000000261f297208 */ /* 0x000fe40004000000 */
[----:B------:R-:W-:-:S02]  /*71b0*/  FSEL R39, R30, R39, !P2 ;  /* 0x000000271e277208 */ /* 0x000fc40005000000 */
[----:B------:R-:W-:Y:S02]  /*71c0*/  FSEL R44, R44, R29, !P5 ;  /* 0x0000001d2c2c7208 */ /* 0x000fe40006800000 */
[----:B------:R-:W2:Y:S01]  /*71d0*/  LDS.128 R28, [R7+0x160] ;  /* 0x00016000071c7984 */ /* 0x000ea20000000c00 */
[----:B------:R-:W-:Y:S01]  /*71e0*/  SEL R45, R42, R45, !P3 ;  /* 0x0000002d2a2d7207 */ /* 0x000fe20005800000 */
[C---:B0-----:R-:W-:Y:S01]  /*71f0*/  FADD R37, R20.reuse, R17 ;  /* 0x0000001114257221 */ /* 0x041fe20000000000 */
[----:B------:R-:W-:Y:S01]  /*7200*/  FSEL R60, R75, R60, !P6 ;  /* 0x0000003c4b3c7208 */ /* 0x000fe20007000000 */
[----:B------:R-:W-:Y:S01]  /*7210*/  FADD R75, R20, R18 ;  /* 0x00000012144b7221 */ /* 0x000fe20000000000 */
[----:B------:R-:W-:Y:S01]  /*7220*/  FSEL R46, R46, R33, !P4 ;  /* 0x000000212e2e7208 */ /* 0x000fe20006000000 */
[----:B------:R-:W-:Y:S01]  /*7230*/  FADD R33, R16, R20 ;  /* 0x0000001410217221 */ /* 0x000fe20000000000 */
[----:B------:R-:W-:Y:S01]  /*7240*/  SEL R52, R42, R35, !P2 ;  /* 0x000000232a347207 */ /* 0x000fe20005000000 */
[----:B-1----:R-:W-:Y:S01]  /*7250*/  FADD R35, R16, R24 ;  /* 0x0000001810237221 */ /* 0x002fe20000000000 */
        /* <DEDUP_REMOVED lines=8> */
[----:B------:R-:W-:Y:S01]  /*72e0*/  FSETP.GEU.AND P5, PT, R35, R68, PT ;  /* 0x000000442300720b */ /* 0x000fe20003fae000 */
[--C-:B------:R-:W-:Y:S01]  /*72f0*/  FADD R54, R20, R19.reuse ;  /* 0x0000001314367221 */ /* 0x100fe20000000000 */
[----:B------:R-:W-:Y:S01]  /*7300*/  SEL R69, R42, R69, !P6 ;  /* 0x000000452a457207 */ /* 0x000fe20007000000 */
[----:B------:R-:W-:Y:S01]  /*7310*/  VIADD R58, R2, 0x18 ;  /* 0x00000018023a7836 */ /* 0x000fe20000000000 */
[----:B------:R-:W-:Y:S01]  /*7320*/  @P4 SEL R42, R34, R32, !P1 ;  /* 0x00000020222a4207 */ /* 0x000fe20004800000 */
[C---:B------:R-:W-:Y:S01]  /*7330*/  FADD R38, R24.reuse, R18 ;  /* 0x0000001218267221 */ /* 0x040fe20000000000 */
[----:B------:R-:W-:Y:S02]  /*7340*/  FSEL R64, R33, R64, !P3 ;  /* 0x0000004021407208 */ /* 0x000fe40005800000 */
[----:B------:R-:W-:Y:S01]  /*7350*/  FSEL R66, R37, R66, !P0 ;  /* 0x0000004225427208 */ /* 0x000fe20004000000 */
[C---:B------:R-:W-:Y:S01]  /*7360*/  FADD R37, R24.reuse, R19 ;  /* 0x0000001318257221 */ /* 0x040fe20000000000 */
[----:B------:R-:W-:Y:S01]  /*7370*/  FSEL R20, R75, R36, !P2 ;  /* 0x000000244b147208 */ /* 0x000fe20005000000 */
[----:B------:R-:W-:Y:S01]  /*7380*/  FADD R36, R24, R17 ;  /* 0x0000001118247221 */ /* 0x000fe20000000000 */
[----:B------:R-:W-:-:S02]  /*7390*/  FSEL R68, R35, R68, !P5 ;  /* 0x0000004423447208 */ /* 0x000fc40006800000 */
[----:B------:R-:W0:Y:S01]  /*73a0*/  LDS.128 R32, [R7+0x1e0] ;  /* 0x0001e00007207984 */ /* 0x000e220000000c00 */
[----:B------:R-:W-:Y:S02]  /*73b0*/  SEL R63, R58, R63, !P3 ;  /* 0x0000003f3a3f7207 */ /* 0x000fe40005800000 */
[----:B------:R-:W-:Y:S02]  /*73c0*/  FSETP.GEU.AND P1, PT, R54, R39, PT ;  /* 0x000000273600720b */ /* 0x000fe40003f2e000 */
[----:B------:R-:W-:Y:S02]  /*73d0*/  FSETP.GEU.AND P6, PT, R36, R77, PT ;  /* 0x0000004d2400720b */ /* 0x000fe40003fce000 */
[----:B------:R-:W-:Y:S02]  /*73e0*/  FSETP.GEU.AND P4, PT, R38, R73, PT ;  /* 0x000000492600720b */ /* 0x000fe40003f8e000 */
[----:B------:R-:W-:Y:S02]  /*73f0*/  FSETP.GEU.AND P3, PT, R37, R60, PT ;  /* 0x0000003c2500720b */ /* 0x000fe40003f6e000 */
[----:B------:R-:W-:-:S02]  /*7400*/  FSEL R54, R54, R39, !P1 ;  /* 0x0000002736367208 */ /* 0x000fc40004800000 */
[----:B------:R-:W-:Y:S02]  /*7410*/  FSEL R77, R36, R77, !P6 ;  /* 0x0000004d244d7208 */ /* 0x000fe40007000000 */
[----:B------:R-:W-:Y:S02]  /*7420*/  FSEL R73, R38, R73, !P4 ;  /* 0x0000004926497208 */ /* 0x000fe40006000000 */
[----:B------:R-:W-:Y:S02]  /*7430*/  FSEL R60, R37, R60, !P3 ;  /* 0x0000003c253c7208 */ /* 0x000fe40005800000 */
[----:B------:R-:W1:Y:S01]  /*7440*/  LDS.128 R36, [R3+0x1900] ;  /* 0x0019000003247984 */ /* 0x000e620000000c00 */
[----:B--2---:R-:W-:Y:S01]  /*7450*/  FADD R75, R16, R28 ;  /* 0x0000001c104b7221 */ /* 0x004fe20000000000 */
[----:B------:R-:W-:-:S04]  /*7460*/  SEL R45, R58, R45, !P0 ;  /* 0x0000002d3a2d7207 */ /* 0x000fc80004000000 */
[----:B------:R-:W-:Y:S01]  /*7470*/  FSETP.GEU.AND P0, PT, R75, R56, PT ;  /* 0x000000384b00720b */ /* 0x000fe20003f0e000 */
[----:B------:R-:W-:-:S03]  /*7480*/  FADD R24, R28, R17 ;  /* 0x000000111c187221 */ /* 0x000fc60000000000 */
[----:B------:R-:W-:Y:S01]  /*7490*/  FSEL R56, R75, R56, !P0 ;  /* 0x000000384b387208 */ /* 0x000fe20004000000 */
[C---:B------:R-:W-:Y:S01]  /*74a0*/  FADD R75, R28.reuse, R18 ;  /* 0x000000121c4b7221 */ /* 0x040fe20000000000 */
[----:B------:R-:W-:Y:S01]  /*74b0*/  FADD R28, R28, R19 ;  /* 0x000000131c1c7221 */ /* 0x000fe20000000000 */
[C---:B------:R-:W-:Y:S02]  /*74c0*/  SEL R65, R58.reuse, R65, !P6 ;  /* 0x000000413a417207 */ /* 0x040fe40007000000 */
[C---:B------:R-:W-:Y:S02]  /*74d0*/  SEL R71, R58.reuse, R71, !P4 ;  /* 0x000000473a477207 */ /* 0x040fe40006000000 */
[----:B------:R-:W-:Y:S01]  /*74e0*/  SEL R69, R58, R69, !P3 ;  /* 0x000000453a457207 */ /* 0x000fe20005800000 */
[----:B0-----:R-:W-:Y:S01]  /*74f0*/  FADD R16, R16, R32 ;  /* 0x0000002010107221 */ /* 0x001fe20000000000 */
[C---:B------:R-:W-:Y:S01]  /*7500*/  FADD R17, R32.reuse, R17 ;  /* 0x0000001120117221 */ /* 0x040fe20000000000 */
[C---:B------:R-:W-:Y:S01]  /*7510*/  FADD R18, R32.reuse, R18 ;  /* 0x0000001220127221 */ /* 0x040fe20000000000 */
[----:B------:R-:W-:Y:S01]  /*7520*/  FADD R19, R32, R19 ;  /* 0x0000001320137221 */ /* 0x000fe20000000000 */
[----:B------:R-:W-:-:S02]  /*7530*/  SEL R67, R58, R67, !P0 ;  /* 0x000000433a437207 */ /* 0x000fc40004000000 */
[----:B------:R-:W-:Y:S02]  /*7540*/  FSETP.GEU.AND P6, PT, R16, R47, PT ;  /* 0x0000002f1000720b */ /* 0x000fe40003fce000 */
[----:B------:R-:W-:Y:S02]  /*7550*/  FSETP.GEU.AND P4, PT, R17, R48, PT ;  /* 0x000000301100720b */ /* 0x000fe40003f8e000 */
[----:B------:R-:W-:Y:S02]  /*7560*/  FSETP.GEU.AND P3, PT, R18, R41, PT ;  /* 0x000000291200720b */ /* 0x000fe40003f6e000 */
[----:B------:R-:W-:Y:S02]  /*7570*/  FSETP.GEU.AND P0, PT, R19, R46, PT ;  /* 0x0000002e1300720b */ /* 0x000fe40003f0e000 */
[----:B------:R-:W-:Y:S02]  /*7580*/  SEL R52, R58, R52, !P1 ;  /* 0x000000343a347207 */ /* 0x000fe40004800000 */
[----:B------:R-:W-:-:S02]  /*7590*/  FSEL R47, R16, R47, !P6 ;  /* 0x0000002f102f7208 */ /* 0x000fc40007000000 */
[----:B------:R-:W-:Y:S01]  /*75a0*/  FSEL R48, R17, R48, !P4 ;  /* 0x0000003011307208 */ /* 0x000fe20006000000 */
[----:B-1----:R-:W-:Y:S01]  /*75b0*/  FADD R17, R37, R21 ;  /* 0x0000001525117221 */ /* 0x002fe20000000000 */
[----:B------:R-:W-:Y:S01]  /*75c0*/  FSEL R41, R18, R41, !P3 ;  /* 0x0000002912297208 */ /* 0x000fe20005800000 */
[C-C-:B------:R-:W-:Y:S01]  /*75d0*/  FADD R18, R36.reuse, R25.reuse ;  /* 0x0000001924127221 */ /* 0x140fe20000000000 */
[----:B------:R-:W-:Y:S01]  /*75e0*/  FSEL R46, R19, R46, !P0 ;  /* 0x0000002e132e7208 */ /* 0x000fe20004000000 */
[----:B------:R-:W-:Y:S01]  /*75f0*/  FADD R16, R37, R25 ;  /* 0x0000001925107221 */ /* 0x000fe20000000000 */
[CC--:B------:R-:W-:Y:S01]  /*7600*/  FSETP.GEU.AND P1, PT, R75.reuse, R40.reuse, PT ;  /* 0x000000284b00720b */ /* 0x0c0fe20003f2e000 */
[----:B------:R-:W-:Y:S01]  /*7610*/  FADD R19, R36, R29 ;  /* 0x0000001d24137221 */ /* 0x000fe20000000000 */
[----:B------:R-:W-:Y:S02]  /*7620*/  SEL R55, R58, R55, !P6 ;  /* 0x000000373a377207 */ /* 0x000fe40007000000 */
[----:B------:R-:W-:-:S02]  /*7630*/  FSEL R40, R75, R40, !P1 ;  /* 0x000000284b287208 */ /* 0x000fc40004800000 */
[C---:B------:R-:W-:Y:S02]  /*7640*/  SEL R59, R58.reuse, R59, !P1 ;  /* 0x0000003b3a3b7207 */ /* 0x040fe40004800000 */
[C---:B------:R-:W-:Y:S02]  /*7650*/  SEL R53, R58.reuse, R53, !P4 ;  /* 0x000000353a357207 */ /* 0x040fe40006000000 */
[----:B------:R-:W-:Y:S02]  /*7660*/  SEL R51, R58, R51, !P3 ;  /* 0x000000333a337207 */ /* 0x000fe40005800000 */
[----:B------:R-:W-:Y:S02]  /*7670*/  FSETP.GEU.AND P1, PT, R18, R68, PT ;  /* 0x000000441200720b */ /* 0x000fe40003f2e000 */
[----:B------:R-:W-:Y:S02]  /*7680*/  FSETP.GEU.AND P6, PT, R19, R56, PT ;  /* 0x000000381300720b */ /* 0x000fe40003fce000 */
[----:B------:R-:W-:-:S02]  /*7690*/  FSETP.GEU.AND P3, PT, R17, R66, PT ;  /* 0x000000421100720b */ /* 0x000fc40003f6e000 */
[-C--:B------:R-:W-:Y:S02]  /*76a0*/  FSETP.GEU.AND P4, PT, R16, R77.reuse, PT ;  /* 0x0000004d1000720b */ /* 0x080fe40003f8e000 */
[----:B------:R-:W-:Y:S02]  /*76b0*/  FSEL R68, R18, R68, !P1 ;  /* 0x0000004412447208 */ /* 0x000fe40004800000 */
[----:B------:R-:W-:Y:S02]  /*76c0*/  FSEL R56, R19, R56, !P6 ;  /* 0x0000003813387208 */ /* 0x000fe40007000000 */
[----:B------:R-:W-:Y:S02]  /*76d0*/  FSEL R66, R17, R66, !P3 ;  /* 0x0000004211427208 */ /* 0x000fe40005800000 */
[----:B------:R-:W-:Y:S02]  /*76e0*/  FSEL R77, R16, R77, !P4 ;  /* 0x0000004d104d7208 */ /* 0x000fe40006000000 */
[----:B------:R-:W0:Y:S01]  /*76f0*/  LDS.128 R16, [R3+0x1a00] ;  /* 0x001a000003107984 */ /* 0x000e220000000c00 */
[----:B------:R-:W-:Y:S01]  /*7700*/  SEL R43, R58, R43, !P2 ;  /* 0x0000002b3a2b7207 */ /* 0x000fe20005000000 */
[----:B------:R-:W-:Y:S01]  /*7710*/  FADD R75, R36, R21 ;  /* 0x00000015244b7221 */ /* 0x000fe20000000000 */
[----:B------:R-:W-:-:S02]  /*7720*/  FSETP.GEU.AND P2, PT, R24, R50, PT ;  /* 0x000000321800720b */ /* 0x000fc40003f4e000 */
[----:B------:R-:W-:Y:S02]  /*7730*/  SEL R49, R58, R49, !P5 ;  /* 0x000000313a317207 */ /* 0x000fe40006800000 */
[----:B------:R-:W-:Y:S02]  /*7740*/  FSEL R50, R24, R50, !P2 ;  /* 0x0000003218327208 */ /* 0x000fe40005000000 */
[----:B------:R-:W-:Y:S02]  /*7750*/  SEL R61, R58, R61, !P2 ;  /* 0x0000003d3a3d7207 */ /* 0x000fe40005000000 */
        /* <DEDUP_REMOVED lines=57> */
[----:B------:R-:W-:Y:S01]  /*7af0*/  @P6 SEL R32, R58, R42, !P0 ;  /* 0x0000002a3a206207 */ /* 0x000fe20004000000 */
[C---:B------:R-:W-:Y:S01]  /*7b00*/  FADD R58, R16.reuse, R22 ;  /* 0x00000016103a7221 */ /* 0x040fe20000000000 */
[----:B------:R-:W-:Y:S01]  /*7b10*/  FSEL R21, R21, R54, !P2 ;  /* 0x0000003615157208 */ /* 0x000fe20005000000 */
[----:B------:R-:W-:Y:S01]  /*7b20*/  FADD R73, R19, R26 ;  /* 0x0000001a13497221 */ /* 0x000fe20000000000 */
        /* <DEDUP_REMOVED lines=16> */
[----:B------:R-:W-:Y:S02]  /*7c30*/  FSEL R40, R62, R40, !P3 ;  /* 0x000000283e287208 */ /* 0x000fe40005800000 */
[----:B------:R-:W-:Y:S02]  /*7c40*/  FSETP.GEU.AND P5, PT, R44, R77, PT ;  /* 0x0000004d2c00720b */ /* 0x000fe40003fae000 */
[----:B------:R-:W-:Y:S02]  /*7c50*/  FSETP.GEU.AND P6, PT, R42, R25, PT ;  /* 0x000000192a00720b */ /* 0x000fe40003fce000 */
[----:B------:R-:W-:Y:S02]  /*7c60*/  FSETP.GEU.AND P0, PT, R48, R37, PT ;  /* 0x000000253000720b */ /* 0x000fe40003f0e000 */
[----:B------:R-:W-:Y:S02]  /*7c70*/  FSETP.GEU.AND P2, PT, R50, R56, PT ;  /* 0x000000383200720b */ /* 0x000fe40003f4e000 */
[----:B------:R-:W-:-:S02]  /*7c80*/  FSETP.GEU.AND P3, PT, R54, R47, PT ;  /* 0x0000002f3600720b */ /* 0x000fc40003f6e000 */
[----:B------:R-:W-:Y:S02]  /*7c90*/  FSEL R68, R60, R68, !P1 ;  /* 0x000000443c447208 */ /* 0x000fe40004800000 */
[----:B------:R-:W-:Y:S02]  /*7ca0*/  SEL R49, R34, R49, !P1 ;  /* 0x0000003122317207 */ /* 0x000fe40004800000 */
[----:B------:R-:W-:Y:S02]  /*7cb0*/  FSEL R66, R46, R66, !P4 ;  /* 0x000000422e427208 */ /* 0x000fe40006000000 */
[----:B------:R-:W-:Y:S02]  /*7cc0*/  FSETP.GEU.AND P1, PT, R39, R20, PT ;  /* 0x000000142700720b */ /* 0x000fe40003f2e000 */
[----:B------:R-:W-:Y:S02]  /*7cd0*/  SEL R45, R34, R45, !P4 ;  /* 0x0000002d222d7207 */ /* 0x000fe40006000000 */
[----:B------:R-:W-:-:S02]  /*7ce0*/  FSEL R77, R44, R77, !P5 ;  /* 0x0000004d2c4d7208 */ /* 0x000fc40006800000 */
[----:B------:R-:W-:Y:S02]  /*7cf0*/  FSEL R25, R42, R25, !P6 ;  /* 0x000000192a197208 */ /* 0x000fe40007000000 */
[----:B------:R-:W-:Y:S02]  /*7d00*/  FSEL R37, R48, R37, !P0 ;  /* 0x0000002530257208 */ /* 0x000fe40004000000 */
[----:B------:R-:W-:Y:S02]  /*7d10*/  FSETP.GEU.AND P4, PT, R36, R38, PT ;  /* 0x000000262400720b */ /* 0x000fe40003f8e000 */
[C---:B------:R-:W-:Y:S02]  /*7d20*/  SEL R65, R34.reuse, R65, !P5 ;  /* 0x0000004122417207 */ /* 0x040fe40006800000 */
[C---:B------:R-:W-:Y:S02]  /*7d30*/  SEL R61, R34.reuse, R61, !P6 ;  /* 0x0000003d223d7207 */ /* 0x040fe40007000000 */
[----:B------:R-:W-:-:S02]  /*7d40*/  SEL R53, R34, R53, !P0 ;  /* 0x0000003522357207 */ /* 0x000fc40004000000 */
[----:B------:R-:W-:Y:S02]  /*7d50*/  FSEL R56, R50, R56, !P2 ;  /* 0x0000003832387208 */ /* 0x000fe40005000000 */
[----:B------:R-:W-:Y:S02]  /*7d60*/  FSEL R47, R54, R47, !P3 ;  /* 0x0000002f362f7208 */ /* 0x000fe40005800000 */
[C---:B------:R-:W-:Y:S02]  /*7d70*/  SEL R67, R34.reuse, R67, !P2 ;  /* 0x0000004322437207 */ /* 0x040fe40005000000 */
[----:B------:R-:W-:Y:S02]  /*7d80*/  SEL R55, R34, R55, !P3 ;  /* 0x0000003722377207 */ /* 0x000fe40005800000 */
[----:B------:R-:W-:Y:S02]  /*7d90*/  FSETP.GEU.AND P5, PT, R22, R21, PT ;  /* 0x000000151600720b */ /* 0x000fe40003fae000 */
[----:B------:R-:W-:-:S02]  /*7da0*/  FSETP.GEU.AND P6, PT, R73, R28, PT ;  /* 0x0000001c4900720b */ /* 0x000fc40003fce000 */
[----:B------:R-:W-:Y:S02]  /*7db0*/  FSETP.GEU.AND P0, PT, R30, R29, PT ;  /* 0x0000001d1e00720b */ /* 0x000fe40003f0e000 */
[----:B------:R-:W-:Y:S02]  /*7dc0*/  FSETP.GEU.AND P2, PT, R41, R24, PT ;  /* 0x000000182900720b */ /* 0x000fe40003f4e000 */
[----:B------:R-:W-:Y:S02]  /*7dd0*/  FSETP.GEU.AND P3, PT, R75, R40, PT ;  /* 0x000000284b00720b */ /* 0x000fe40003f6e000 */
[----:B------:R-:W-:Y:S01]  /*7de0*/  FSEL R39, R39, R20, !P1 ;  /* 0x0000001427277208 */ /* 0x000fe20004800000 */
[----:B0-----:R-:W-:Y:S01]  /*7df0*/  FADD R20, R16, R23 ;  /* 0x0000001710147221 */ /* 0x001fe20000000000 */
[----:B------:R-:W-:Y:S02]  /*7e00*/  SEL R43, R34, R43, !P1 ;  /* 0x0000002b222b7207 */ /* 0x000fe40004800000 */
[----:B------:R-:W-:-:S02]  /*7e10*/  FSEL R38, R36, R38, !P4 ;  /* 0x0000002624267208 */ /* 0x000fc40006000000 */
        /* <DEDUP_REMOVED lines=48> */
[----:B------:R-:W-:-:S04]  /*8120*/  FSETP.GEU.AND P4, PT, R42, R41, PT ;  /* 0x000000292a00720b */ /* 0x000fc80003f8e000 */
[----:B------:R-:W-:Y:S02]  /*8130*/  FSEL R41, R42, R41, !P4 ;  /* 0x000000292a297208 */ /* 0x000fe40006000000 */
[----:B------:R-:W-:Y:S02]  /*8140*/  SEL R71, R46, R71, !P4 ;  /* 0x000000472e477207 */ /* 0x000fe40006000000 */
[----:B------:R-:W-:Y:S02]  /*8150*/  FSETP.GEU.AND P4, PT, R50, R33, PT ;  /* 0x000000213200720b */ /* 0x000fe40003f8e000 */
[C---:B------:R-:W-:Y:S02]  /*8160*/  SEL R49, R46.reuse, R49, !P6 ;  /* 0x000000312e317207 */ /* 0x040fe40007000000 */
[C---:B------:R-:W-:Y:S02]  /*8170*/  SEL R67, R46.reuse, R67, !P5 ;  /* 0x000000432e437207 */ /* 0x040fe40006800000 */
[----:B------:R-:W-:-:S02]  /*8180*/  SEL R45, R46, R45, !P3 ;  /* 0x0000002d2e2d7207 */ /* 0x000fc40005800000 */
[----:B------:R-:W-:Y:S02]  /*8190*/  FSETP.GEU.AND P6, PT, R54, R37, PT ;  /* 0x000000253600720b */ /* 0x000fe40003fce000 */
[----:B------:R-:W-:Y:S02]  /*81a0*/  FSETP.GEU.AND P5, PT, R30, R39, PT ;  /* 0x000000271e00720b */ /* 0x000fe40003fae000 */
[----:B------:R-:W-:Y:S02]  /*81b0*/  FSETP.GEU.AND P3, PT, R44, R40, PT ;  /* 0x000000282c00720b */ /* 0x000fe40003f6e000 */
[----:B------:R-:W-:Y:S02]  /*81c0*/  SEL R61, R46, R61, !P2 ;  /* 0x0000003d2e3d7207 */ /* 0x000fe40005000000 */
[----:B------:R-:W-:Y:S02]  /*81d0*/  FSETP.GEU.AND P2, PT, R73, R36, PT ;  /* 0x000000244900720b */ /* 0x000fe40003f4e000 */
[----:B------:R-:W-:-:S02]  /*81e0*/  FSEL R54, R54, R37, !P6 ;  /* 0x0000002536367208 */ /* 0x000fc40007000000 */
[----:B------:R-:W-:Y:S02]  /*81f0*/  FSEL R39, R30, R39, !P5 ;  /* 0x000000271e277208 */ /* 0x000fe40006800000 */
[----:B------:R-:W-:Y:S02]  /*8200*/  FSEL R40, R44, R40, !P3 ;  /* 0x000000282c287208 */ /* 0x000fe40005800000 */
[C---:B------:R-:W-:Y:S02]  /*8210*/  SEL R65, R46.reuse, R65, !P0 ;  /* 0x000000412e417207 */ /* 0x040fe40004000000 */
[C---:B------:R-:W-:Y:S02]  /*8220*/  SEL R53, R46.reuse, R53, !P6 ;  /* 0x000000352e357207 */ /* 0x040fe40007000000 */
[----:B------:R-:W-:Y:S02]  /*8230*/  SEL R43, R46, R43, !P5 ;  /* 0x0000002b2e2b7207 */ /* 0x000fe40006800000 */
[----:B------:R-:W-:-:S02]  /*8240*/  FSETP.GEU.AND P0, PT, R31, R38, PT ;  /* 0x000000261f00720b */ /* 0x000fc40003f0e000 */
[----:B------:R-:W-:Y:S02]  /*8250*/  FSETP.GEU.AND P6, PT, R75, R28, PT ;  /* 0x0000001c4b00720b */ /* 0x000fe40003fce000 */
[----:B------:R-:W-:Y:S02]  /*8260*/  FSETP.GEU.AND P5, PT, R48, R29, PT ;  /* 0x0000001d3000720b */ /* 0x000fe40003fae000 */
[----:B------:R-:W-:Y:S01]  /*8270*/  FSEL R36, R73, R36, !P2 ;  /* 0x0000002449247208 */ /* 0x000fe20005000000 */
[----:B0-----:R-:W-:Y:S01]  /*8280*/  FADD R73, R20, R19 ;  /* 0x0000001314497221 */ /* 0x001fe20000000000 */
[----:B------:R-:W-:Y:S01]  /*8290*/  FSEL R50, R50, R33, !P4 ;  /* 0x0000002132327208 */ /* 0x000fe20006000000 */
[----:B------:R-:W-:Y:S01]  /*82a0*/  FADD R33, R16, R20 ;  /* 0x0000001410217221 */ /* 0x000fe20000000000 */
[----:B------:R-:W-:Y:S01]  /*82b0*/  SEL R44, R46, R35, !P2 ;  /* 0x000000232e2c7207 */ /* 0x000fe20005000000 */
[----:B-1----:R-:W-:Y:S01]  /*82c0*/  FADD R35, R16, R24 ;  /* 0x0000001810237221 */ /* 0x002fe20000000000 */
[----:B------:R-:W-:-:S02]  /*82d0*/  SEL R59, R46, R59, !P3 ;  /* 0x0000003b2e3b7207 */ /* 0x000fc40005800000 */
[C---:B------:R-:W-:Y:S02]  /*82e0*/  SEL R51, R46.reuse, R51, !P0 ;  /* 0x000000332e337207 */ /* 0x040fe40004000000 */
[C---:B------:R-:W-:Y:S02]  /*82f0*/  SEL R69, R46.reuse, R69, !P6 ;  /* 0x000000452e457207 */ /* 0x040fe40007000000 */
[----:B------:R-:W-:Y:S02]  /*8300*/  SEL R57, R46, R57, !P5 ;  /* 0x000000392e397207 */ /* 0x000fe40006800000 */
[----:B------:R-:W-:Y:S02]  /*8310*/  FSEL R42, R31, R38, !P0 ;  /* 0x000000261f2a7208 */ /* 0x000fe40004000000 */
[----:B------:R-:W-:Y:S02]  /*8320*/  FSEL R75, R75, R28, !P6 ;  /* 0x0000001c4b4b7208 */ /* 0x000fe40007000000 */
[----:B------:R-:W-:-:S02]  /*8330*/  FSEL R48, R48, R29, !P5 ;  /* 0x0000001d30307208 */ /* 0x000fc40006800000 */
[----:B------:R-:W-:Y:S01]  /*8340*/  @P4 SEL R46, R34, R32, !P1 ;  /* 0x00000020222e4207 */ /* 0x000fe20004800000 */
[----:B------:R-:W0:Y:S01]  /*8350*/  LDS.128 R28, [R7+0x170] ;  /* 0x00017000071c7984 */ /* 0x000e220000000c00 */
[----:B------:R-:W-:Y:S02]  /*8360*/  FSETP.GEU.AND P3, PT, R33, R64, PT ;  /* 0x000000402100720b */ /* 0x000fe40003f6e000 */
[----:B------:R-:W-:Y:S02]  /*8370*/  FSETP.GEU.AND P1, PT, R73, R36, PT ;  /* 0x000000244900720b */ /* 0x000fe40003f2e000 */
[----:B------:R-:W-:Y:S01]  /*8380*/  FSETP.GEU.AND P5, PT, R35, R68, PT ;  /* 0x000000442300720b */ /* 0x000fe20003fae000 */
[C-C-:B------:R-:W-:Y:S01]  /*8390*/  FADD R37, R20.reuse, R17.reuse ;  /* 0x0000001114257221 */ /* 0x140fe20000000000 */
[--C-:B------:R-:W-:Y:S01]  /*83a0*/  FADD R58, R20, R18.reuse ;  /* 0x00000012143a7221 */ /* 0x100fe20000000000 */
[----:B------:R-:W-:Y:S01]  /*83b0*/  FSEL R64, R33, R64, !P3 ;  /* 0x0000004021407208 */ /* 0x000fe20005800000 */
[C---:B------:R-:W-:Y:S01]  /*83c0*/  FADD R38, R24.reuse, R18 ;  /* 0x0000001218267221 */ /* 0x040fe20000000000 */
[----:B------:R-:W-:Y:S01]  /*83d0*/  FSEL R20, R73, R36, !P1 ;  /* 0x0000002449147208 */ /* 0x000fe20004800000 */
[----:B------:R-:W-:Y:S01]  /*83e0*/  FADD R36, R24, R17 ;  /* 0x0000001118247221 */ /* 0x000fe20000000000 */
[----:B------:R-:W-:-:S02]  /*83f0*/  FSEL R68, R35, R68, !P5 ;  /* 0x0000004423447208 */ /* 0x000fc40006800000 */
[----:B------:R-:W1:Y:S01]  /*8400*/  LDS.128 R32, [R7+0x1f0] ;  /* 0x0001f00007207984 */ /* 0x000e620000000c00 */
[CC--:B------:R-:W-:Y:S02]  /*8410*/  FSETP.GEU.AND P0, PT, R37.reuse, R66.reuse, PT ;  /* 0x000000422500720b */ /* 0x0c0fe40003f0e000 */
        /* <DEDUP_REMOVED lines=8> */
[----:B------:R-:W-:Y:S02]  /*84a0*/  VIADD R60, R2, 0x1c ;  /* 0x0000001c023c7836 */ /* 0x000fe40000000000 */
[----:B------:R-:W-:Y:S01]  /*84b0*/  FADD R24, R24, R19 ;  /* 0x0000001318187221 */ /* 0x000fe20000000000 */
[----:B0-----:R-:W-:Y:S02]  /*84c0*/  FADD R73, R16, R28 ;  /* 0x0000001c10497221 */ /* 0x001fe40000000000 */
[----:B------:R-:W-:-:S02]  /*84d0*/  SEL R63, R60, R63, !P3 ;  /* 0x0000003f3c3f7207 */ /* 0x000fc40005800000 */
[----:B------:R-:W-:Y:S02]  /*84e0*/  SEL R45, R60, R45, !P0 ;  /* 0x0000002d3c2d7207 */ /* 0x000fe40004000000 */
[CC--:B------:R-:W-:Y:S02]  /*84f0*/  FSETP.GEU.AND P3, PT, R24.reuse, R75.reuse, PT ;  /* 0x0000004b1800720b */ /* 0x0c0fe40003f6e000 */
[CC--:B------:R-:W-:Y:S02]  /*8500*/  FSETP.GEU.AND P0, PT, R73.reuse, R56.reuse, PT ;  /* 0x000000384900720b */ /* 0x0c0fe40003f0e000 */
[----:B------:R-:W-:Y:S01]  /*8510*/  FSEL R75, R24, R75, !P3 ;  /* 0x0000004b184b7208 */ /* 0x000fe20005800000 */
[----:B-1----:R-:W-:Y:S01]  /*8520*/  FADD R16, R16, R32 ;  /* 0x0000002010107221 */ /* 0x002fe20000000000 */
[----:B------:R-:W-:Y:S01]  /*8530*/  FSEL R56, R73, R56, !P0 ;  /* 0x0000003849387208 */ /* 0x000fe20004000000 */
[----:B------:R-:W-:Y:S01]  /*8540*/  FADD R24, R28, R17 ;  /* 0x000000111c187221 */ /* 0x000fe20000000000 */
[----:B------:R-:W-:Y:S01]  /*8550*/  SEL R65, R60, R65, !P6 ;  /* 0x000000413c417207 */ /* 0x000fe20007000000 */
[----:B------:R-:W-:Y:S01]  /*8560*/  FADD R73, R28, R18 ;  /* 0x000000121c497221 */ /* 0x000fe20000000000 */
[----:B------:R-:W-:Y:S01]  /*8570*/  FSETP.GEU.AND P6, PT, R16, R47, PT ;  /* 0x0000002f1000720b */ /* 0x000fe20003fce000 */
[----:B------:R-:W-:Y:S01]  /*8580*/  FADD R28, R28, R19 ;  /* 0x000000131c1c7221 */ /* 0x000fe20000000000 */
[----:B------:R-:W-:Y:S01]  /*8590*/  SEL R43, R60, R43, !P2 ;  /* 0x0000002b3c2b7207 */ /* 0x000fe20005000000 */
[----:B------:R-:W-:Y:S01]  /*85a0*/  FADD R17, R32, R17 ;  /* 0x0000001120117221 */ /* 0x000fe20000000000 */
[----:B------:R-:W-:Y:S01]  /*85b0*/  SEL R44, R60, R44, !P1 ;  /* 0x0000002c3c2c7207 */ /* 0x000fe20004800000 */
[----:B------:R-:W-:Y:S01]  /*85c0*/  FADD R19, R32, R19 ;  /* 0x0000001320137221 */ /* 0x000fe20000000000 */
[----:B------:R-:W-:-:S02]  /*85d0*/  FSEL R47, R16, R47, !P6 ;  /* 0x0000002f102f7208 */ /* 0x000fc40007000000 */
[----:B------:R-:W-:Y:S02]  /*85e0*/  FSETP.GEU.AND P2, PT, R24, R52, PT ;  /* 0x000000341800720b */ /* 0x000fe40003f4e000 */
[C---:B------:R-:W-:Y:S01]  /*85f0*/  FSETP.GEU.AND P1, PT, R73.reuse, R40, PT ;  /* 0x000000284900720b */ /* 0x040fe20003f2e000 */
[----:B--2---:R-:W-:Y:S01]  /*8600*/  FADD R16, R36, R21 ;  /* 0x0000001524107221 */ /* 0x004fe20000000000 */
[----:B------:R-:W-:Y:S02]  /*8610*/  FSEL R52, R24, R52, !P2 ;  /* 0x0000003418347208 */ /* 0x000fe40005000000 */
[----:B------:R-:W-:Y:S01]  /*8620*/  FSEL R40, R73, R40, !P1 ;  /* 0x0000002849287208 */ /* 0x000fe20004800000 */
[----:B------:R-:W-:Y:S01]  /*8630*/  FADD R73, R32, R18 ;  /* 0x0000001220497221 */ /* 0x000fe20000000000 */
[C---:B------:R-:W-:Y:S02]  /*8640*/  SEL R71, R60.reuse, R71, !P4 ;  /* 0x000000473c477207 */ /* 0x040fe40006000000 */
[----:B------:R-:W-:-:S02]  /*8650*/  SEL R67, R60, R67, !P0 ;  /* 0x000000433c437207 */ /* 0x000fc40004000000 */
[----:B------:R-:W-:Y:S02]  /*8660*/  SEL R61, R60, R61, !P2 ;  /* 0x0000003d3c3d7207 */ /* 0x000fe40005000000 */
[----:B------:R-:W-:Y:S02]  /*8670*/  FSETP.GEU.AND P4, PT, R17, R54, PT ;  /* 0x000000361100720b */ /* 0x000fe40003f8e000 */
[----:B------:R-:W-:Y:S02]  /*8680*/  FSETP.GEU.AND P0, PT, R19, R50, PT ;  /* 0x000000321300720b */ /* 0x000fe40003f0e000 */
[----:B------:R-:W-:Y:S01]  /*8690*/  FSETP.GEU.AND P2, PT, R16, R64, PT ;  /* 0x000000401000720b */ /* 0x000fe20003f4e000 */
[----:B------:R-:W-:Y:S01]  /*86a0*/  FADD R18, R36, R25 ;  /* 0x0000001924127221 */ /* 0x000fe20000000000 */
[----:B------:R-:W-:Y:S02]  /*86b0*/  SEL R69, R60, R69, !P3 ;  /* 0x000000453c457207 */ /* 0x000fe40005800000 */
[----:B------:R-:W-:Y:S01]  /*86c0*/  FSEL R54, R17, R54, !P4 ;  /* 0x0000003611367208 */ /* 0x000fe20006000000 */
[----:B------:R-:W-:Y:S01]  /*86d0*/  FADD R17, R37, R21 ;  /* 0x0000001525117221 */ /* 0x000fe20000000000 */
[----:B------:R-:W-:Y:S01]  /*86e0*/  FSEL R50, R19, R50, !P0 ;  /* 0x0000003213327208 */ /* 0x000fe20004000000 */
[----:B------:R-:W-:Y:S01]  /*86f0*/  FADD R19, R36, R29 ;  /* 0x0000001d24137221 */ /* 0x000fe20000000000 */
        /* <DEDUP_REMOVED lines=19> */
[----:B------:R-:W-:-:S04]  /*8830*/  FSETP.GEU.AND P5, PT, R28, R48, PT ;  /* 0x000000301c00720b */ /* 0x000fc80003fae000 */
[----:B------:R-:W-:Y:S02]  /*8840*/  FSEL R48, R28, R48, !P5 ;  /* 0x000000301c307208 */ /* 0x000fe40006800000 */
[----:B------:R-:W-:Y:S02]  /*8850*/  SEL R57, R60, R57, !P5 ;  /* 0x000000393c397207 */ /* 0x000fe40006800000 */
[----:B------:R-:W-:Y:S01]  /*8860*/  FSETP.GEU.AND P5, PT, R36, R47, PT ;  /* 0x0000002f2400720b */ /* 0x000fe20003fae000 */
[----:B------:R-:W-:-:S03]  /*8870*/  FADD R73, R38, R21 ;  /* 0x0000001526497221 */ /* 0x000fc60000000000 */
[----:B------:R-:W-:Y:S01]  /*8880*/  FSEL R47, R36, R47, !P5 ;  /* 0x0000002f242f7208 */ /* 0x000fe20006800000 */
[----:B------:R-:W-:Y:S02]  /*8890*/  VIADD R36, R2, 0x1d ;  /* 0x0000001d02247836 */ /* 0x000fe40000000000 */
[C-C-:B------:R-:W-:Y:S01]  /*88a0*/  FADD R24, R38.reuse, R25.reuse ;  /* 0x0000001926187221 */ /* 0x140fe20000000000 */
[----:B------:R-:W-:Y:S01]  /*88b0*/  FADD R28, R39, R25 ;  /* 0x00000019271c7221 */ /* 0x000fe20000000000 */
[C-C-:B------:R-:W-:Y:S01]  /*88c0*/  FADD R25, R37.reuse, R29.reuse ;  /* 0x0000001d25197221 */ /* 0x140fe20000000000 */
[C---:B------:R-:W-:Y:S01]  /*88d0*/  FADD R32, R38.reuse, R29 ;  /* 0x0000001d26207221 */ /* 0x040fe20000000000 */
[--C-:B------:R-:W-:Y:S01]  /*88e0*/  FADD R37, R37, R33.reuse ;  /* 0x0000002125257221 */ /* 0x100fe20000000000 */
[--C-:B------:R-:W-:Y:S01]  /*88f0*/  FADD R38, R38, R33.reuse ;  /* 0x0000002126267221 */ /* 0x100fe20000000000 */
[C---:B------:R-:W-:Y:S01]  /*8900*/  SEL R67, R36.reuse, R67, !P6 ;  /* 0x0000004324437207 */ /* 0x040fe20007000000 */
[----:B------:R-:W-:Y:S01]  /*8910*/  FADD R33, R39, R33 ;  /* 0x0000002127217221 */ /* 0x000fe20000000000 */
[----:B------:R-:W-:Y:S01]  /*8920*/  FSETP.GEU.AND P6, PT, R73, R58, PT ;  /* 0x0000003a4900720b */ /* 0x000fe20003fce000 */
[----:B------:R-:W-:Y:S01]  /*8930*/  FADD R21, R39, R21 ;  /* 0x0000001527157221 */ /* 0x000fe20000000000 */
[----:B------:R-:W-:-:S02]  /*8940*/  SEL R63, R36, R63, !P2 ;  /* 0x0000003f243f7207 */ /* 0x000fc40005000000 */
[----:B------:R-:W-:Y:S02]  /*8950*/  FSEL R58, R73, R58, !P6 ;  /* 0x0000003a493a7208 */ /* 0x000fe40007000000 */
[C---:B------:R-:W-:Y:S02]  /*8960*/  SEL R43, R36.reuse, R43, !P6 ;  /* 0x0000002b242b7207 */ /* 0x040fe40007000000 */
[----:B------:R-:W-:Y:S01]  /*8970*/  FSETP.GEU.AND P6, PT, R33, R50, PT ;  /* 0x000000322100720b */ /* 0x000fe20003fce000 */
[----:B------:R-:W-:Y:S01]  /*8980*/  FADD R29, R39, R29 ;  /* 0x0000001d271d7221 */ /* 0x000fe20000000000 */
[----:B------:R-:W-:Y:S02]  /*8990*/  FSETP.GEU.AND P2, PT, R25, R52, PT ;  /* 0x000000341900720b */ /* 0x000fe40003f4e000 */
[C---:B------:R-:W-:Y:S02]  /*89a0*/  SEL R49, R36.reuse, R49, !P1 ;  /* 0x0000003124317207 */ /* 0x040fe40004800000 */
[----:B------:R-:W-:-:S02]  /*89b0*/  SEL R55, R36, R55, !P5 ;  /* 0x0000003724377207 */ /* 0x000fc40006800000 */
[----:B------:R-:W-:Y:S02]  /*89c0*/  FSETP.GEU.AND P1, PT, R37, R54, PT ;  /* 0x000000362500720b */ /* 0x000fe40003f2e000 */
[----:B------:R-:W-:Y:S02]  /*89d0*/  FSETP.GEU.AND P5, PT, R24, R41, PT ;  /* 0x000000291800720b */ /* 0x000fe40003fae000 */
[----:B------:R-:W-:Y:S02]  /*89e0*/  FSEL R25, R25, R52, !P2 ;  /* 0x0000003419197208 */ /* 0x000fe40005000000 */
[C---:B------:R-:W-:Y:S02]  /*89f0*/  SEL R61, R36.reuse, R61, !P2 ;  /* 0x0000003d243d7207 */ /* 0x040fe40005000000 */
[----:B------:R-:W-:Y:S02]  /*8a00*/  FSEL R37, R37, R54, !P1 ;  /* 0x0000003625257208 */ /* 0x000fe40004800000 */
[----:B------:R-:W-:-:S02]  /*8a10*/  SEL R45, R36, R45, !P3 ;  /* 0x0000002d242d7207 */ /* 0x000fc40005800000 */
[----:B------:R-:W-:Y:S02]  /*8a20*/  FSEL R24, R24, R41, !P5 ;  /* 0x0000002918187208 */ /* 0x000fe40006800000 */
[C---:B------:R-:W-:Y:S02]  /*8a30*/  SEL R65, R36.reuse, R65, !P4 ;  /* 0x0000004124417207 */ /* 0x040fe40006000000 */
[----:B------:R-:W-:Y:S02]  /*8a40*/  FSETP.GEU.AND P2, PT, R21, R20, PT ;  /* 0x000000141500720b */ /* 0x000fe40003f4e000 */
[C---:B------:R-:W-:Y:S02]  /*8a50*/  SEL R53, R36.reuse, R53, !P1 ;  /* 0x0000003524357207 */ /* 0x040fe40004800000 */
[----:B------:R-:W-:Y:S02]  /*8a60*/  SEL R71, R36, R71, !P5 ;  /* 0x0000004724477207 */ /* 0x000fe40006800000 */
[----:B------:R-:W-:-:S02]  /*8a70*/  FSETP.GEU.AND P3, PT, R32, R40, PT ;  /* 0x000000282000720b */ /* 0x000fc40003f6e000 */
[----:B------:R-:W-:Y:S02]  /*8a80*/  FSETP.GEU.AND P4, PT, R38, R42, PT ;  /* 0x0000002a2600720b */ /* 0x000fe40003f8e000 */
[-C--:B------:R-:W-:Y:S02]  /*8a90*/  FSETP.GEU.AND P1, PT, R28, R75.reuse, PT ;  /* 0x0000004b1c00720b */ /* 0x080fe40003f2e000 */
[----:B------:R-:W-:Y:S02]  /*8aa0*/  FSETP.GEU.AND P5, PT, R29, R48, PT ;  /* 0x000000301d00720b */ /* 0x000fe40003fae000 */
[----:B------:R-:W-:Y:S01]  /*8ab0*/  FSEL R20, R21, R20, !P2 ;  /* 0x0000001415147208 */ /* 0x000fe20005000000 */
[--C-:B0-----:R-:W-:Y:S01]  /*8ac0*/  FADD R39, R18, R22.reuse ;  /* 0x0000001612277221 */ /* 0x101fe20000000000 */
[----:B------:R-:W-:Y:S01]  /*8ad0*/  FSEL R28, R28, R75, !P1 ;  /* 0x0000004b1c1c7208 */ /* 0x000fe20004800000 */
[--C-:B------:R-:W-:Y:S01]  /*8ae0*/  FADD R41, R19, R22.reuse ;  /* 0x0000001613297221 */ /* 0x100fe20000000000 */
[----:B------:R-:W-:Y:S01]  /*8af0*/  FSEL R29, R29, R48, !P5 ;  /* 0x000000301d1d7208 */ /* 0x000fe20006800000 */
[----:B------:R-:W-:Y:S01]  /*8b00*/  FADD R48, R16, R22 ;  /* 0x0000001610307221 */ /* 0x000fe20000000000 */
[----:B------:R-:W-:Y:S01]  /*8b10*/  SEL R59, R36, R59, !P3 ;  /* 0x0000003b243b7207 */ /* 0x000fe20005800000 */
[--C-:B------:R-:W-:Y:S01]  /*8b20*/  FADD R54, R16, R26.reuse ;  /* 0x0000001a10367221 */ /* 0x100fe20000000000 */
[C---:B------:R-:W-:Y:S01]  /*8b30*/  SEL R51, R36.reuse, R51, !P4 ;  /* 0x0000003324337207 */ /* 0x040fe20006000000 */
[C---:B------:R-:W-:Y:S01]  /*8b40*/  FADD R52, R17.reuse, R26 ;  /* 0x0000001a11347221 */ /* 0x040fe20000000000 */
[C---:B------:R-:W-:Y:S01]  /*8b50*/  SEL R21, R36.reuse, R44, !P2 ;  /* 0x0000002c24157207 */ /* 0x040fe20005000000 */
[----:B------:R-:W-:Y:S01]  /*8b60*/  FADD R44, R17, R22 ;  /* 0x00000016112c7221 */ /* 0x000fe20000000000 */
[----:B------:R-:W-:Y:S01]  /*8b70*/  SEL R69, R36, R69, !P1 ;  /* 0x0000004524457207 */ /* 0x000fe20004800000 */
[--C-:B------:R-:W-:Y:S01]  /*8b80*/  FADD R73, R18, R26.reuse ;  /* 0x0000001a12497221 */ /* 0x100fe20000000000 */
[----:B------:R-:W-:Y:S01]  /*8b90*/  SEL R57, R36, R57, !P5 ;  /* 0x0000003924397207 */ /* 0x000fe20006800000 */
[----:B------:R-:W-:Y:S01]  /*8ba0*/  FADD R75, R19, R26 ;  /* 0x0000001a134b7221 */ /* 0x000fe20000000000 */
[----:B------:R-:W-:Y:S01]  /*8bb0*/  FSEL R32, R32, R40, !P3 ;  /* 0x0000002820207208 */ /* 0x000fe20005800000 */
[--C-:B------:R-:W-:Y:S01]  /*8bc0*/  FADD R22, R16, R30.reuse ;  /* 0x0000001e10167221 */ /* 0x100fe20000000000 */
[----:B------:R-:W-:Y:S01]  /*8bd0*/  FSEL R38, R38, R42, !P4 ;  /* 0x0000002a26267208 */ /* 0x000fe20006000000 */
[--C-:B------:R-:W-:Y:S01]  /*8be0*/  FADD R42, R17, R30.reuse ;  /* 0x0000001e112a7221 */ /* 0x100fe20000000000 */
[----:B------:R-:W-:Y:S01]  /*8bf0*/  FSEL R33, R33, R50, !P6 ;  /* 0x0000003221217208 */ /* 0x000fe20007000000 */
[----:B------:R-:W-:Y:S01]  /*8c00*/  FADD R26, R18, R30 ;  /* 0x0000001e121a7221 */ /* 0x000fe20000000000 */
[----:B------:R-:W-:Y:S01]  /*8c10*/  @P6 SEL R36, R60, R46, !P0 ;  /* 0x0000002e3c246207 */ /* 0x000fe20004000000 */
[--C-:B------:R-:W-:Y:S01]  /*8c20*/  FADD R40, R16, R34.reuse ;  /* 0x0000002210287221 */ /* 0x100fe20000000000 */
[--C-:B------:R-:W-:Y:S01]  /*8c30*/  FADD R46, R17, R34.reuse ;  /* 0x00000022112e7221 */ /* 0x100fe20000000000 */
[----:B------:R-:W-:Y:S01]  /*8c40*/  FADD R50, R18, R34 ;  /* 0x0000002212327221 */ /* 0x000fe20000000000 */
[C---:B------:R-:W-:Y:S01]  /*8c50*/  FADD R30, R19.reuse, R30 ;  /* 0x0000001e131e7221 */ /* 0x040fe20000000000 */
[----:B------:R-:W-:-:S02]  /*8c60*/  FADD R34, R19, R34 ;  /* 0x0000002213227221 */ /* 0x000fc40000000000 */
[----:B------:R-:W0:Y:S01]  /*8c70*/  LDS.128 R16, [R3+0x1f00] ;  /* 0x001f000003107984 */ /* 0x000e220000000c00 */
[-C--:B------:R-:W-:Y:S02]  /*8c80*/  FSETP.GEU.AND P1, PT, R22, R56.reuse, PT ;  /* 0x000000381600720b */ /* 0x080fe40003f2e000 */
[----:B------:R-:W-:Y:S02]  /*8c90*/  FSETP.GEU.AND P4, PT, R52, R77, PT ;  /* 0x0000004d3400720b */ /* 0x000fe40003f8e000 */
[----:B------:R-:W-:Y:S01]  /*8ca0*/  FSEL R56, R22, R56, !P1 ;  /* 0x0000003816387208 */ /* 0x000fe20004800000 */
[----:B------:R-:W-:Y:S01]  /*8cb0*/  VIADD R22, R2, 0x1e ;  /* 0x0000001e02167836 */ /* 0x000fe20000000000 */
[----:B------:R-:W-:Y:S02]  /*8cc0*/  FSETP.GEU.AND P2, PT, R40, R47, PT ;  /* 0x0000002f2800720b */ /* 0x000fe40003f4e000 */
[----:B------:R-:W-:Y:S02]  /*8cd0*/  FSETP.GEU.AND P5, PT, R42, R25, PT ;  /* 0x000000192a00720b */ /* 0x000fe40003fae000 */
[----:B------:R-:W-:-:S02]  /*8ce0*/  FSETP.GEU.AND P6, PT, R48, R64, PT ;  /* 0x000000403000720b */ /* 0x000fc40003fce000 */
[----:B------:R-:W-:Y:S02]  /*8cf0*/  FSETP.GEU.AND P0, PT, R54, R68, PT ;  /* 0x000000443600720b */ /* 0x000fe40003f0e000 */
[----:B------:R-:W-:Y:S02]  /*8d00*/  FSETP.GEU.AND P3, PT, R44, R66, PT ;  /* 0x000000422c00720b */ /* 0x000fe40003f6e000 */
[----:B------:R-:W-:Y:S02]  /*8d10*/  FSEL R52, R52, R77, !P4 ;  /* 0x0000004d34347208 */ /* 0x000fe40006000000 */
[----:B------:R-:W-:Y:S02]  /*8d20*/  SEL R60, R22, R65, !P4 ;  /* 0x00000041163c7207 */ /* 0x000fe40006000000 */
[----:B------:R-:W-:Y:S02]  /*8d30*/  FSETP.GEU.AND P4, PT, R41, R20, PT ;  /* 0x000000142900720b */ /* 0x000fe40003f8e000 */
[----:B------:R-:W-:-:S02]  /*8d40*/  FSEL R47, R40, R47, !P2 ;  /* 0x0000002f282f7208 */ /* 0x000fc40005000000 */
[----:B------:R-:W-:Y:S02]  /*8d50*/  FSEL R25, R42, R25, !P5 ;  /* 0x000000192a197208 */ /* 0x000fe40006800000 */
[----:B------:R-:W-:Y:S02]  /*8d60*/  FSEL R64, R48, R64, !P6 ;  /* 0x0000004030407208 */ /* 0x000fe40007000000 */
[----:B------:R-:W-:Y:S02]  /*8d70*/  FSEL R54, R54, R68, !P0 ;  /* 0x0000004436367208 */ /* 0x000fe40004000000 */
[C---:B------:R-:W-:Y:S02]  /*8d80*/  SEL R40, R22.reuse, R63, !P6 ;  /* 0x0000003f16287207 */ /* 0x040fe40007000000 */
[----:B------:R-:W-:Y:S02]  /*8d90*/  SEL R42, R22, R49, !P0 ;  /* 0x00000031162a7207 */ /* 0x000fe40004000000 */
[----:B------:R-:W-:-:S02]  /*8da0*/  FSETP.GEU.AND P6, PT, R46, R37, PT ;  /* 0x000000252e00720b */ /* 0x000fc40003fce000 */
[----:B------:R-:W-:Y:S02]  /*8db0*/  FSEL R66, R44, R66, !P3 ;  /* 0x000000422c427208 */ /* 0x000fe40005800000 */
[----:B------:R-:W-:Y:S02]  /*8dc0*/  FSETP.GEU.AND P0, PT, R39, R58, PT ;  /* 0x0000003a2700720b */ /* 0x000fe40003f0e000 */
[C---:B------:R-:W-:Y:S02]  /*8dd0*/  SEL R44, R22.reuse, R67, !P1 ;  /* 0x00000043162c7207 */ /* 0x040fe40004800000 */
[----:B------:R-:W-:Y:S02]  /*8de0*/  SEL R48, R22, R55, !P2 ;  /* 0x0000003716307207 */ /* 0x000fe40005000000 */
[----:B------:R-:W-:Y:S01]  /*8df0*/  FSEL R20, R41, R20, !P4 ;  /* 0x0000001429147208 */ /* 0x000fe20006000000 */
[C---:B0-----:R-:W-:Y:S01]  /*8e00*/  FADD R41, R16.reuse, R23 ;  /* 0x0000001710297221 */ /* 0x041fe20000000000 */
[----:B------:R-:W-:Y:S01]  /*8e10*/  FSETP.GEU.AND P1, PT, R73, R24, PT ;  /* 0x000000184900720b */ /* 0x000fe20003f2e000 */
[----:B------:R-:W-:Y:S01]  /*8e20*/  FADD R76, R16, R35 ;  /* 0x00000023104c7221 */ /* 0x000fe20000000000 */
[----:B------:R-:W-:-:S02]  /*8e30*/  FSETP.GEU.AND P2, PT, R26, R32, PT ;  /* 0x000000201a00720b */ /* 0x000fc40003f4e000 */
[----:B------:R-:W-:Y:S02]  /*8e40*/  FSEL R37, R46, R37, !P6 ;  /* 0x000000252e257208 */ /* 0x000fe40007000000 */
[----:B------:R-:W-:Y:S02]  /*8e50*/  FSEL R39, R39, R58, !P0 ;  /* 0x0000003a27277208 */ /* 0x000fe40004000000 */
[----:B------:R-:W-:Y:S01]  /*8e60*/  SEL R62, R22, R43, !P0 ;  /* 0x0000002b163e7207 */ /* 0x000fe20004000000 */
[----:B------:R-:W-:Y:S01]  /*8e70*/  FADD R49, R16, R27 ;  /* 0x0000001b10317221 */ /* 0x000fe20000000000 */
[----:B------:R-:W-:Y:S01]  /*8e80*/  SEL R46, R22, R45, !P3 ;  /* 0x0000002d162e7207 */ /* 0x000fe20005800000 */
[----:B------:R-:W-:Y:S01]  /*8e90*/  FADD R55, R16, R31 ;  /* 0x0000001f10377221 */ /* 0x000fe20000000000 */
[----:B------:R-:W-:Y:S02]  /*8ea0*/  FSETP.GEU.AND P0, PT, R34, R33, PT ;  /* 0x000000212200720b */ /* 0x000fe40003f0e000 */
[----:B------:R-:W-:-:S02]  /*8eb0*/  FSETP.GEU.AND P3, PT, R50, R38, PT ;  /* 0x000000263200720b */ /* 0x000fc40003f6e000 */
[----:B------:R-:W-:Y:S02]  /*8ec0*/  FSEL R24, R73, R24, !P1 ;  /* 0x0000001849187208 */ /* 0x000fe40004800000 */
[----:B------:R-:W-:Y:S02]  /*8ed0*/  FSEL R26, R26, R32, !P2 ;  /* 0x000000201a1a7208 */ /* 0x000fe40005000000 */
[C---:B------:R-:W-:Y:S02]  /*8ee0*/  SEL R74, R22.reuse, R71, !P1 ;  /* 0x00000047164a7207 */ /* 0x040fe40004800000 */
[C---:B------:R-:W-:Y:S02]  /*8ef0*/  SEL R32, R22.reuse, R53, !P6 ;  /* 0x0000003516207207 */ /* 0x040fe40007000000 */
[----:B------:R-:W-:Y:S02]  /*8f00*/  SEL R16, R22, R21, !P4 ;  /* 0x0000001516107207 */ /* 0x000fe40006000000 */
[----:B------:R-:W-:Y:S01]  /*8f10*/  FSETP.GEU.AND P1, PT, R41, R64, PT ;  /* 0x000000402900720b */ /* 0x000fe20003f2e000 */
[----:B------:R-:W-:Y:S01]  /*8f20*/  FADD R45, R17, R27 ;  /* 0x0000001b112d7221 */ /* 0x000fe20000000000 */
[----:B------:R-:W-:-:S02]  /*8f30*/  FSETP.GEU.AND P6, PT, R30, R29, PT ;  /* 0x0000001d1e00720b */ /* 0x000fc40003fce000 */
[----:B------:R-:W-:Y:S02]  /*8f40*/  FSETP.GEU.AND P4, PT, R76, R47, PT ;  /* 0x0000002f4c00720b */ /* 0x000fe40003f8e000 */
[----:B------:R-:W-:Y:S02]  /*8f50*/  SEL R68, R22, R61, !P5 ;  /* 0x0000003d16447207 */ /* 0x000fe40006800000 */
[----:B------:R-:W-:Y:S01]  /*8f60*/  FSEL R34, R34, R33, !P0 ;  /* 0x0000002122227208 */ /* 0x000fe20004000000 */
[----:B------:R-:W-:Y:S01]  /*8f70*/  FADD R33, R17, R23 ;  /* 0x0000001711217221 */ /* 0x000fe20000000000 */
[----:B------:R-:W-:Y:S02]  /*8f80*/  FSEL R38, R50, R38, !P3 ;  /* 0x0000002632267208 */ /* 0x000fe40005800000 */
[----:B------:R-:W-:Y:S02]  /*8f90*/  FSETP.GEU.AND P5, PT, R75, R28, PT ;  /* 0x0000001c4b00720b */ /* 0x000fe40003fae000 */
[----:B------:R-:W-:Y:S01]  /*8fa0*/  FSEL R50, R41, R64, !P1 ;  /* 0x0000004029327208 */ /* 0x000fe20004800000 */
        /* <DEDUP_REMOVED lines=10> */
[C---:B------:R-:W-:Y:S01]  /*9050*/  FADD R70, R18.reuse, R23 ;  /* 0x0000001712467221 */ /* 0x040fe20000000000 */
[----:B------:R-:W-:Y:S01]  /*9060*/  FSETP.GEU.AND P6, PT, R45, R52, PT ;  /* 0x000000342d00720b */ /* 0x000fe20003fce000 */
[C---:B------:R-:W-:Y:S01]  /*9070*/  FADD R53, R18.reuse, R27 ;  /* 0x0000001b12357221 */ /* 0x040fe20000000000 */
[----:B------:R-:W-:Y:S01]  /*9080*/  FADD R17, R18, R35 ;  /* 0x0000002312117221 */ /* 0x000fe20000000000 */
[----:B------:R-:W-:-:S02]  /*9090*/  FSETP.GEU.AND P5, PT, R33, R66, PT ;  /* 0x000000422100720b */ /* 0x000fc40003fae000 */
[----:B------:R-:W-:Y:S02]  /*90a0*/  SEL R18, R22, R51, !P3 ;  /* 0x0000003316127207 */ /* 0x000fe40005800000 */
[----:B------:R-:W-:Y:S02]  /*90b0*/  FSETP.GEU.AND P3, PT, R55, R56, PT ;  /* 0x000000383700720b */ /* 0x000fe40003f6e000 */
[----:B------:R-:W-:Y:S01]  /*90c0*/  FSEL R52, R45, R52, !P6 ;  /* 0x000000342d347208 */ /* 0x000fe20007000000 */
[----:B------:R-:W-:Y:S01]  /*90d0*/  VIADD R2, R2, 0x20 ;  /* 0x0000002002027836 */ /* 0x000fe20000000000 */
[----:B------:R-:W-:Y:S02]  /*90e0*/  FSEL R33, R33, R66, !P5 ;  /* 0x0000004221217208 */ /* 0x000fe40006800000 */
[----:B------:R-:W-:Y:S01]  /*90f0*/  SEL R45, R41, R46, !P5 ;  /* 0x0000002e292d7207 */ /* 0x000fe20006800000 */
[C---:B------:R-:W-:Y:S01]  /*9100*/  FADD R23, R19.reuse, R23 ;  /* 0x0000001713177221 */ /* 0x040fe20000000000 */
[----:B------:R-:W-:Y:S01]  /*9110*/  SEL R72, R22, R59, !P2 ;  /* 0x0000003b16487207 */ /* 0x000fe20005000000 */
[----:B------:R-:W-:Y:S01]  /*9120*/  FADD R27, R19, R27 ;  /* 0x0000001b131b7221 */ /* 0x000fe20000000000 */
[----:B------:R-:W-:Y:S01]  /*9130*/  BAR.SYNC.DEFER_BLOCKING 0x0 ;  /* 0x0000000000007b1d */ /* 0x000fe20000010000 */
[----:B------:R-:W-:Y:S01]  /*9140*/  FSETP.GEU.AND P5, PT, R43, R26, PT ;  /* 0x0000001a2b00720b */ /* 0x000fe20003fae000 */
[----:B------:R-:W-:Y:S01]  /*9150*/  FADD R19, R19, R35 ;  /* 0x0000002313137221 */ /* 0x000fe20000000000 */
[----:B------:R-:W-:-:S02]  /*9160*/  FSEL R56, R55, R56, !P3 ;  /* 0x0000003837387208 */ /* 0x000fc40005800000 */
[----:B------:R-:W-:Y:S02]  /*9170*/  SEL R67, R41, R44, !P3 ;  /* 0x0000002c29437207 */ /* 0x000fe40005800000 */
[----:B------:R-:W-:Y:S02]  /*9180*/  FSETP.GEU.AND P2, PT, R49, R54, PT ;  /* 0x000000363100720b */ /* 0x000fe40003f4e000 */
[----:B------:R-:W-:Y:S02]  /*9190*/  FSETP.GEU.AND P3, PT, R70, R39, PT ;  /* 0x000000274600720b */ /* 0x000fe40003f6e000 */
[----:B------:R-:W-:Y:S02]  /*91a0*/  FSEL R66, R43, R26, !P5 ;  /* 0x0000001a2b427208 */ /* 0x000fe40006800000 */
[----:B------:R-:W-:Y:S02]  /*91b0*/  SEL R59, R41, R72, !P5 ;  /* 0x00000048293b7207 */ /* 0x000fe40006800000 */
[----:B------:R-:W-:-:S02]  /*91c0*/  ISETP.GE.AND P5, PT, R2, UR13, PT ;  /* 0x0000000d02007c0c */ /* 0x000fc4000bfa6270 */
[----:B------:R-:W-:Y:S02]  /*91d0*/  FSEL R54, R49, R54, !P2 ;  /* 0x0000003631367208 */ /* 0x000fe40005000000 */
[C---:B------:R-:W-:Y:S02]  /*91e0*/  SEL R63, R41.reuse, R40, !P1 ;  /* 0x00000028293f7207 */ /* 0x040fe40004800000 */
[----:B------:R-:W-:Y:S02]  /*91f0*/  FSEL R39, R70, R39, !P3 ;  /* 0x0000002746277208 */ /* 0x000fe40005800000 */
[C---:B------:R-:W-:Y:S02]  /*9200*/  SEL R43, R41.reuse, R62, !P3 ;  /* 0x0000003e292b7207 */ /* 0x040fe40005800000 */
[----:B------:R-:W-:Y:S02]  /*9210*/  FSETP.GEU.AND P1, PT, R58, R25, PT ;  /* 0x000000193a00720b */ /* 0x000fe40003f2e000 */
[----:B------:R-:W-:-:S02]  /*9220*/  SEL R49, R41, R42, !P2 ;  /* 0x0000002a29317207 */ /* 0x000fc40005000000 */
[----:B------:R-:W-:Y:S02]  /*9230*/  FSETP.GEU.AND P3, PT, R19, R34, PT ;  /* 0x000000221300720b */ /* 0x000fe40003f6e000 */
[----:B------:R-:W-:Y:S02]  /*9240*/  FSETP.GEU.AND P2, PT, R31, R37, PT ;  /* 0x000000251f00720b */ /* 0x000fe40003f4e000 */
[----:B------:R-:W-:Y:S02]  /*9250*/  SEL R55, R41, R48, !P4 ;  /* 0x0000003029377207 */ /* 0x000fe40006000000 */
[----:B------:R-:W-:Y:S02]  /*9260*/  FSETP.GEU.AND P4, PT, R53, R24, PT ;  /* 0x000000183500720b */ /* 0x000fe40003f8e000 */
[----:B------:R-:W-:Y:S02]  /*9270*/  FSEL R42, R58, R25, !P1 ;  /* 0x000000193a2a7208 */ /* 0x000fe40004800000 */
        /* <DEDUP_REMOVED lines=10> */
[C---:B------:R-:W-:Y:S02]  /*9320*/  SEL R51, R41.reuse, R18, !P6 ;  /* 0x0000001229337207 */ /* 0x040fe40007000000 */
[C---:B------:R-:W-:Y:S02]  /*9330*/  SEL R47, R41.reuse, R16, !P1 ;  /* 0x00000010292f7207 */ /* 0x040fe40004800000 */
[----:B------:R-:W-:-:S02]  /*9340*/  SEL R69, R41, R69, !P2 ;  /* 0x0000004529457207 */ /* 0x000fc40005000000 */
[----:B------:R-:W-:Y:S02]  /*9350*/  SEL R57, R41, R76, !P4 ;  /* 0x0000004c29397207 */ /* 0x000fe40006000000 */
[----:B------:R-:W-:Y:S02]  /*9360*/  FSEL R60, R17, R38, !P6 ;  /* 0x00000026113c7208 */ /* 0x000fe40007000000 */
[----:B------:R-:W-:Y:S02]  /*9370*/  FSEL R40, R23, R20, !P1 ;  /* 0x0000001417287208 */ /* 0x000fe40004800000 */
[----:B------:R-:W-:Y:S02]  /*9380*/  FSEL R44, R27, R28, !P2 ;  /* 0x0000001c1b2c7208 */ /* 0x000fe40005000000 */
[----:B------:R-:W-:Y:S02]  /*9390*/  FSEL R46, R30, R29, !P4 ;  /* 0x0000001d1e2e7208 */ /* 0x000fe40006000000 */
[----:B------:R-:W-:-:S02]  /*93a0*/  FSEL R62, R19, R34, !P3 ;  /* 0x00000022133e7208 */ /* 0x000fc40005800000 */
[----:B------:R-:W-:Y:S01]  /*93b0*/  @P3 SEL R41, R22, R36, !P0 ;  /* 0x0000002416293207 */ /* 0x000fe20004000000 */
[----:B------:R-:W-:Y:S06]  /*93c0*/  @!P5 BRA `(.L_x_51) ;  /* 0xffffff700088d947 */ /* 0x000fec000383ffff */
.L_x_50:
[----:B------:R-:W0:Y:S01]  /*93d0*/  S2R R2, SR_TID.Y ;  /* 0x0000000000027919 */ /* 0x000e220000002200 */
[----:B------:R-:W1:Y:S01]  /*93e0*/  LDCU UR4, c[0x0][0x3a4] ;  /* 0x00007480ff0477ac */ /* 0x000e620008000800 */
[----:B------:R-:W-:Y:S01]  /*93f0*/  IMAD.U32 R3, RZ, RZ, UR5 ;  /* 0x00000005ff037e24 */ /* 0x000fe2000f8e00ff */
[----:B------:R-:W2:Y:S01]  /*9400*/  LDC.64 R4, c[0x0][0x398] ;  /* 0x0000e600ff047b82 */ /* 0x000ea20000000a00 */
[----:B------:R-:W-:Y:S01]  /*9410*/  IMAD.U32 R19, RZ, RZ, UR6 ;  /* 0x00000006ff137e24 */ /* 0x000fe2000f8e00ff */
[----:B------:R-:W-:Y:S03]  /*9420*/  BSSY.RECONVERGENT B0, `(.L_x_52) ;  /* 0x000003c000007945 */ /* 0x000fe60003800200 */
[----:B------:R-:W-:-:S03]  /*9430*/  IMAD R19, R19, 0x10, R0 ;  /* 0x0000001013137824 */ /* 0x000fc600078e0200 */
[----:B------:R-:W3:Y:S01]  /*9440*/  LDC.64 R16, c[0x0][0x390] ;  /* 0x0000e400ff107b82 */ /* 0x000ee20000000a00 */
[----:B------:R-:W-:-:S07]  /*9450*/  IMAD.SHL.U32 R19, R19, 0x4, RZ ;  /* 0x0000000413137824 */ /* 0x000fce00078e00ff */
[----:B------:R-:W4:Y:S08]  /*9460*/  LDC.64 R14, c[0x0][0x398] ;  /* 0x0000e600ff0e7b82 */ /* 0x000f300000000a00 */
[----:B------:R-:W5:Y:S01]  /*9470*/  LDC.64 R6, c[0x0][0x390] ;  /* 0x0000e400ff067b82 */ /* 0x000f620000000a00 */
[----:B0-----:R-:W-:-:S07]  /*9480*/  IMAD R2, R3, 0x10, R2 ;  /* 0x0000001003027824 */ /* 0x001fce00078e0202 */
[----:B------:R-:W0:Y:S01]  /*9490*/  LDC.64 R8, c[0x0][0x398] ;  /* 0x0000e600ff087b82 */ /* 0x000e220000000a00 */
[----:B------:R-:W-:-:S04]  /*94a0*/  IMAD.SHL.U32 R0, R2, 0x4, RZ ;  /* 0x0000000402007824 */ /* 0x000fc800078e00ff */
[C---:B------:R-:W-:Y:S01]  /*94b0*/  VIADD R18, R0.reuse, 0x1 ;  /* 0x0000000100127836 */ /* 0x040fe20000000000 */
[C---:B-1----:R-:W-:Y:S01]  /*94c0*/  ISETP.GE.AND P3, PT, R0.reuse, UR4, PT ;  /* 0x0000000400007c0c */ /* 0x042fe2000bf66270 */
[C---:B------:R-:W-:Y:S01]  /*94d0*/  VIADD R20, R0.reuse, 0x2 ;  /* 0x0000000200147836 */ /* 0x040fe20000000000 */
[----:B------:R-:W1:Y:S01]  /*94e0*/  LDC.64 R2, c[0x0][0x390] ;  /* 0x0000e400ff027b82 */ /* 0x000e620000000a00 */
[----:B------:R-:W-:Y:S01]  /*94f0*/  VIADD R22, R0, 0x3 ;  /* 0x0000000300167836 */ /* 0x000fe20000000000 */
[----:B------:R-:W-:Y:S02]  /*9500*/  ISETP.GE.AND P2, PT, R18, UR4, PT ;  /* 0x0000000412007c0c */ /* 0x000fe4000bf46270 */
[C---:B------:R-:W-:Y:S02]  /*9510*/  ISETP.LT.AND P3, PT, R19.reuse, UR8, !P3 ;  /* 0x0000000813007c0c */ /* 0x040fe4000df61270 */
[----:B------:R-:W-:Y:S02]  /*9520*/  ISETP.GE.OR P4, PT, R19, UR8, P2 ;  /* 0x0000000813007c0c */ /* 0x000fe40009786670 */
[----:B------:R-:W0:Y:S01]  /*9530*/  LDC.64 R10, c[0x0][0x390] ;  /* 0x0000e400ff0a7b82 */ /* 0x000e220000000a00 */
[----:B------:R-:W-:-:S02]  /*9540*/  ISETP.GE.AND P1, PT, R20, UR4, PT ;  /* 0x0000000414007c0c */ /* 0x000fc4000bf26270 */
[----:B------:R-:W-:Y:S02]  /*9550*/  ISETP.GE.AND P0, PT, R22, UR4, PT ;  /* 0x0000000416007c0c */ /* 0x000fe4000bf06270 */
[C---:B------:R-:W-:Y:S02]  /*9560*/  ISETP.GE.OR P5, PT, R19.reuse, UR8, P1 ;  /* 0x0000000813007c0c */ /* 0x040fe40008fa6670 */
[----:B------:R-:W-:Y:S01]  /*9570*/  ISETP.GE.OR P6, PT, R19, UR8, P0 ;  /* 0x0000000813007c0c */ /* 0x000fe200087c6670 */
[----:B------:R-:W0:Y:S01]  /*9580*/  LDC.64 R12, c[0x0][0x398] ;  /* 0x0000e600ff0c7b82 */ /* 0x000e220000000a00 */
[--C-:B------:R-:W-:Y:S02]  /*9590*/  @P3 IMAD R21, R0, UR8, R19.reuse ;  /* 0x0000000800153c24 */ /* 0x100fe4000f8e0213 */
[----:B------:R-:W-:Y:S02]  /*95a0*/  @!P4 IMAD R23, R18, UR8, R19 ;  /* 0x000000081217cc24 */ /* 0x000fe4000f8e0213 */
[----:B---3--:R-:W-:-:S04]  /*95b0*/  @P3 IMAD.WIDE R16, R21, 0x4, R16 ;  /* 0x0000000415103825 */ /* 0x008fc800078e0210 */
[C---:B-1----:R-:W-:Y:S01]  /*95c0*/  @!P4 IMAD.WIDE R2, R23.reuse, 0x4, R2 ;  /* 0x000000041702c825 */ /* 0x042fe200078e0202 */
[----:B------:R1:W-:Y:S03]  /*95d0*/  @P3 STG.E desc[UR10][R16.64], R50 ;  /* 0x0000003210003986 */ /* 0x0003e6000c10190a */
[----:B--2---:R-:W-:-:S04]  /*95e0*/  @!P4 IMAD.WIDE R4, R23, 0x4, R4 ;  /* 0x000000041704c825 */ /* 0x004fc800078e0204 */
[----:B------:R-:W-:Y:S02]  /*95f0*/  @!P5 IMAD R23, R20, UR8, R19 ;  /* 0x000000081417dc24 */ /* 0x000fe4000f8e0213 */
[----:B----4-:R-:W-:-:S04]  /*9600*/  @P3 IMAD.WIDE R14, R21, 0x4, R14 ;  /* 0x00000004150e3825 */ /* 0x010fc800078e020e */
[----:B------:R-:W-:Y:S01]  /*9610*/  @!P6 IMAD R25, R22, UR8, R19 ;  /* 0x000000081619ec24 */ /* 0x000fe2000f8e0213 */
[----:B------:R1:W-:Y:S01]  /*9620*/  @P3 STG.E desc[UR10][R14.64], R63 ;  /* 0x0000003f0e003986 */ /* 0x0003e2000c10190a */
[C---:B-----5:R-:W-:Y:S01]  /*9630*/  @!P5 IMAD.WIDE R6, R23.reuse, 0x4, R6 ;  /* 0x000000041706d825 */ /* 0x060fe200078e0206 */
[----:B------:R-:W-:Y:S02]  /*9640*/  ISETP.GE.AND P3, PT, R0, UR4, PT ;  /* 0x0000000400007c0c */ /* 0x000fe4000bf66270 */
[----:B------:R1:W-:Y:S01]  /*9650*/  @!P4 STG.E desc[UR10][R2.64], R54 ;  /* 0x000000360200c986 */ /* 0x0003e2000c10190a */
[----:B0-----:R-:W-:-:S03]  /*9660*/  @!P5 IMAD.WIDE R8, R23, 0x4, R8 ;  /* 0x000000041708d825 */ /* 0x001fc600078e0208 */
[----:B------:R1:W-:Y:S01]  /*9670*/  @!P4 STG.E desc[UR10][R4.64], R49 ;  /* 0x000000310400c986 */ /* 0x0003e2000c10190a */
[----:B------:R-:W-:-:S03]  /*9680*/  @!P6 IMAD.WIDE R10, R25, 0x4, R10 ;  /* 0x00000004190ae825 */ /* 0x000fc600078e020a */
[----:B------:R1:W-:Y:S01]  /*9690*/  @!P5 STG.E desc[UR10][R6.64], R56 ;  /* 0x000000380600d986 */ /* 0x0003e2000c10190a */
[----:B------:R-:W-:-:S03]  /*96a0*/  @!P6 IMAD.WIDE R12, R25, 0x4, R12 ;  /* 0x00000004190ce825 */ /* 0x000fc600078e020c */
[----:B------:R1:W-:Y:S01]  /*96b0*/  @!P5 STG.E desc[UR10][R8.64], R67 ;  /* 0x000000430800d986 */ /* 0x0003e2000c10190a */
[----:B------:R-:W-:-:S03]  /*96c0*/  VIADD R21, R19, 0x1 ;  /* 0x0000000113157836 */ /* 0x000fc60000000000 */
[----:B------:R1:W-:Y:S02]  /*96d0*/  @!P6 STG.E desc[UR10][R10.64], R64 ;  /* 0x000000400a00e986 */ /* 0x0003e4000c10190a */
[----:B------:R-:W-:Y:S02]  /*96e0*/  ISETP.GE.OR P4, PT, R21, UR8, P3 ;  /* 0x0000000815007c0c */ /* 0x000fe40009f86670 */
[----:B------:R1:W-:Y:S11]  /*96f0*/  @!P6 STG.E desc[UR10][R12.64], R55 ;  /* 0x000000370c00e986 */ /* 0x0003f6000c10190a */
[----:B------:R-:W-:Y:S05]  /*9700*/  @P4 BRA `(.L_x_53) ;  /* 0x0000000000344947 */ /* 0x000fea0003800000 */
[----:B------:R-:W0:Y:S01]  /*9710*/  LDCU.128 UR4, c[0x0][0x390] ;  /* 0x00007200ff0477ac */ /* 0x000e220008000c00 */
[----:B-1----:R-:W-:Y:S01]  /*9720*/  IMAD R2, R0, UR8, RZ ;  /* 0x0000000800027c24 */ /* 0x002fe2000f8e02ff */
[----:B------:R-:W-:-:S04]  /*9730*/  SHF.R.S32.HI R3, RZ, 0x1f, R19 ;  /* 0x0000001fff037819 */ /* 0x000fc80000011413 */
[----:B------:R-:W-:-:S04]  /*9740*/  IADD3 R5, P4, PT, R19, R2, RZ ;  /* 0x0000000213057210 */ /* 0x000fc80007f9e0ff */
[----:B------:R-:W-:Y:S01]  /*9750*/  LEA.HI.X.SX32 R2, R2, R3, 0x1, P4 ;  /* 0x0000000302027211 */ /* 0x000fe200020f0eff */
[----:B------:R-:W-:-:S03]  /*9760*/  IMAD.SHL.U32 R4, R5, 0x4, RZ ;  /* 0x0000000405047824 */ /* 0x000fc600078e00ff */
[----:B------:R-:W-:Y:S02]  /*9770*/  SHF.L.U64.HI R5, R5, 0x2, R2 ;  /* 0x0000000205057819 */ /* 0x000fe40000010202 */
[C---:B0-----:R-:W-:Y:S02]  /*9780*/  IADD3 R2, P4, PT, R4.reuse, UR4, RZ ;  /* 0x0000000404027c10 */ /* 0x041fe4000ff9e0ff */
[----:B------:R-:W-:Y:S02]  /*9790*/  IADD3 R4, P5, PT, R4, UR6, RZ ;  /* 0x0000000604047c10 */ /* 0x000fe4000ffbe0ff */
[C---:B------:R-:W-:Y:S02]  /*97a0*/  IADD3.X R3, PT, PT, R5.reuse, UR5, RZ, P4, !PT ;  /* 0x0000000505037c10 */ /* 0x040fe4000a7fe4ff */
[----:B------:R-:W-:-:S03]  /*97b0*/  IADD3.X R5, PT, PT, R5, UR7, RZ, P5, !PT ;  /* 0x0000000705057c10 */ /* 0x000fc6000affe4ff */
[----:B------:R0:W-:Y:S04]  /*97c0*/  STG.E desc[UR10][R2.64+0x4], R33 ;  /* 0x0000042102007986 */ /* 0x0001e8000c10190a */
[----:B------:R0:W-:Y:S02]  /*97d0*/  STG.E desc[UR10][R4.64+0x4], R45 ;  /* 0x0000042d04007986 */ /* 0x0001e4000c10190a */
.L_x_53:
[----:B------:R-:W-:Y:S05]  /*97e0*/  BSYNC.RECONVERGENT B0 ;  /* 0x0000000000007941 */ /* 0x000fea0003800200 */
.L_x_52:
[----:B------:R-:W-:Y:S01]  /*97f0*/  ISETP.GE.OR P4, PT, R21, UR8, P2 ;  /* 0x0000000815007c0c */ /* 0x000fe20009786670 */
[----:B------:R-:W-:-:S12]  /*9800*/  BSSY.RECONVERGENT B0, `(.L_x_54) ;  /* 0x000000f000007945 */ /* 0x000fd80003800200 */
[----:B------:R-:W-:Y:S05]  /*9810*/  @P4 BRA `(.L_x_55) ;  /* 0x0000000000344947 */ /* 0x000fea0003800000 */
[----:B------:R-:W2:Y:S01]  /*9820*/  LDCU.128 UR4, c[0x0][0x390] ;  /* 0x00007200ff0477ac */ /* 0x000ea20008000c00 */
[----:B01----:R-:W-:-:S05]  /*9830*/  IMAD R2, R18, UR8, RZ ;  /* 0x0000000812027c24 */ /* 0x003fca000f8e02ff */
[----:B------:R-:W-:Y:S02]  /*9840*/  SHF.R.S32.HI R4, RZ, 0x1f, R2 ;  /* 0x0000001fff047819 */ /* 0x000fe40000011402 */
[----:B------:R-:W-:-:S04]  /*9850*/  IADD3 R2, P4, PT, R19, R2, RZ ;  /* 0x0000000213027210 */ /* 0x000fc80007f9e0ff */
[----:B------:R-:W-:Y:S01]  /*9860*/  LEA.HI.X.SX32 R5, R19, R4, 0x1, P4 ;  /* 0x0000000413057211 */ /* 0x000fe200020f0eff */
[----:B------:R-:W-:-:S03]  /*9870*/  IMAD.SHL.U32 R4, R2, 0x4, RZ ;  /* 0x0000000402047824 */ /* 0x000fc600078e00ff */
[----:B------:R-:W-:Y:S02]  /*9880*/  SHF.L.U64.HI R5, R2, 0x2, R5 ;  /* 0x0000000202057819 */ /* 0x000fe40000010205 */
[C---:B--2---:R-:W-:Y:S02]  /*9890*/  IADD3 R2, P4, PT, R4.reuse, UR4, RZ ;  /* 0x0000000404027c10 */ /* 0x044fe4000ff9e0ff */
[----:B------:R-:W-:Y:S02]  /*98a0*/  IADD3 R4, P5, PT, R4, UR6, RZ ;  /* 0x0000000604047c10 */ /* 0x000fe4000ffbe0ff */
[C---:B------:R-:W-:Y:S02]  /*98b0*/  IADD3.X R3, PT, PT, R5.reuse, UR5, RZ, P4, !PT ;  /* 0x0000000505037c10 */ /* 0x040fe4000a7fe4ff */
[----:B------:R-:W-:-:S03]  /*98c0*/  IADD3.X R5, PT, PT, R5, UR7, RZ, P5, !PT ;  /* 0x0000000705057c10 */ /* 0x000fc6000affe4ff */
[----:B------:R2:W-:Y:S04]  /*98d0*/  STG.E desc[UR10][R2.64+0x4], R52 ;  /* 0x0000043402007986 */ /* 0x0005e8000c10190a */
[----:B------:R2:W-:Y:S02]  /*98e0*/  STG.E desc[UR10][R4.64+0x4], R65 ;  /* 0x0000044104007986 */ /* 0x0005e4000c10190a */
.L_x_55:
[----:B------:R-:W-:Y:S05]  /*98f0*/  BSYNC.RECONVERGENT B0 ;  /* 0x0000000000007941 */ /* 0x000fea0003800200 */
.L_x_54:
[----:B------:R-:W-:Y:S01]  /*9900*/  ISETP.GE.OR P4, PT, R21, UR8, P1 ;  /* 0x0000000815007c0c */ /* 0x000fe20008f86670 */
[----:B------:R-:W-:-:S12]  /*9910*/  BSSY.RECONVERGENT B0, `(.L_x_56) ;  /* 0x000000f000007945 */ /* 0x000fd80003800200 */
[----:B------:R-:W-:Y:S05]  /*9920*/  @P4 BRA `(.L_x_57) ;  /* 0x0000000000344947 */ /* 0x000fea0003800000 */
[----:B------:R-:W3:Y:S01]  /*9930*/  LDCU.128 UR4, c[0x0][0x390] ;  /* 0x00007200ff0477ac */ /* 0x000ee20008000c00 */
[----:B012---:R-:W-:-:S05]  /*9940*/  IMAD R2, R20, UR8, RZ ;  /* 0x0000000814027c24 */ /* 0x007fca000f8e02ff */
[----:B------:R-:W-:Y:S02]  /*9950*/  SHF.R.S32.HI R4, RZ, 0x1f, R2 ;  /* 0x0000001fff047819 */ /* 0x000fe40000011402 */
[----:B------:R-:W-:-:S04]  /*9960*/  IADD3 R2, P4, PT, R19, R2, RZ ;  /* 0x0000000213027210 */ /* 0x000fc80007f9e0ff */
[----:B------:R-:W-:Y:S01]  /*9970*/  LEA.HI.X.SX32 R5, R19, R4, 0x1, P4 ;  /* 0x0000000413057211 */ /* 0x000fe200020f0eff */
[----:B------:R-:W-:-:S03]  /*9980*/  IMAD.SHL.U32 R4, R2, 0x4, RZ ;  /* 0x0000000402047824 */ /* 0x000fc600078e00ff */
[----:B------:R-:W-:Y:S02]  /*9990*/  SHF.L.U64.HI R5, R2, 0x2, R5 ;  /* 0x0000000202057819 */ /* 0x000fe40000010205 */
[C---:B---3--:R-:W-:Y:S02]  /*99a0*/  IADD3 R2, P4, PT, R4.reuse, UR4, RZ ;  /* 0x0000000404027c10 */ /* 0x048fe4000ff9e0ff */
[----:B------:R-:W-:Y:S02]  /*99b0*/  IADD3 R4, P5, PT, R4, UR6, RZ ;  /* 0x0000000604047c10 */ /* 0x000fe4000ffbe0ff */
[C---:B------:R-:W-:Y:S02]  /*99c0*/  IADD3.X R3, PT, PT, R5.reuse, UR5, RZ, P4, !PT ;  /* 0x0000000505037c10 */ /* 0x040fe4000a7fe4ff */
[----:B------:R-:W-:-:S03]  /*99d0*/  IADD3.X R5, PT, PT, R5, UR7, RZ, P5, !PT ;  /* 0x0000000705057c10 */ /* 0x000fc6000affe4ff */
[----:B------:R3:W-:Y:S04]  /*99e0*/  STG.E desc[UR10][R2.64+0x4], R42 ;  /* 0x0000042a02007986 */ /* 0x0007e8000c10190a */
[----:B------:R3:W-:Y:S02]  /*99f0*/  STG.E desc[UR10][R4.64+0x4], R61 ;  /* 0x0000043d04007986 */ /* 0x0007e4000c10190a */
.L_x_57:
[----:B------:R-:W-:Y:S05]  /*9a00*/  BSYNC.RECONVERGENT B0 ;  /* 0x0000000000007941 */ /* 0x000fea0003800200 */
.L_x_56:
[----:B------:R-:W-:Y:S01]  /*9a10*/  ISETP.GE.OR P4, PT, R21, UR8, P0 ;  /* 0x0000000815007c0c */ /* 0x000fe20008786670 */
[----:B------:R-:W-:Y:S01]  /*9a20*/  BSSY.RECONVERGENT B0, `(.L_x_58) ;  /* 0x0000010000007945 */ /* 0x000fe20003800200 */
[----:B-1----:R-:W-:-:S11]  /*9a30*/  VIADD R7, R19, 0x2 ;  /* 0x0000000213077836 */ /* 0x002fd60000000000 */
[----:B------:R-:W-:Y:S05]  /*9a40*/  @P4 BRA `(.L_x_59) ;  /* 0x0000000000344947 */ /* 0x000fea0003800000 */
[----:B------:R-:W1:Y:S01]  /*9a50*/  LDCU.128 UR4, c[0x0][0x390] ;  /* 0x00007200ff0477ac */ /* 0x000e620008000c00 */
[----:B0-23--:R-:W-:-:S05]  /*9a60*/  IMAD R2, R22, UR8, RZ ;  /* 0x0000000816027c24 */ /* 0x00dfca000f8e02ff */
[----:B------:R-:W-:Y:S02]  /*9a70*/  SHF.R.S32.HI R4, RZ, 0x1f, R2 ;  /* 0x0000001fff047819 */ /* 0x000fe40000011402 */
[----:B------:R-:W-:-:S04]  /*9a80*/  IADD3 R2, P4, PT, R19, R2, RZ ;  /* 0x0000000213027210 */ /* 0x000fc80007f9e0ff */
[----:B------:R-:W-:Y:S01]  /*9a90*/  LEA.HI.X.SX32 R5, R19, R4, 0x1, P4 ;  /* 0x0000000413057211 */ /* 0x000fe200020f0eff */
[----:B------:R-:W-:-:S03]  /*9aa0*/  IMAD.SHL.U32 R4, R2, 0x4, RZ ;  /* 0x0000000402047824 */ /* 0x000fc600078e00ff */
[----:B------:R-:W-:Y:S02]  /*9ab0*/  SHF.L.U64.HI R5, R2, 0x2, R5 ;  /* 0x0000000202057819 */ /* 0x000fe40000010205 */
[C---:B-1----:R-:W-:Y:S02]  /*9ac0*/  IADD3 R2, P4, PT, R4.reuse, UR4, RZ ;  /* 0x0000000404027c10 */ /* 0x042fe4000ff9e0ff */
[----:B------:R-:W-:Y:S02]  /*9ad0*/  IADD3 R4, P5, PT, R4, UR6, RZ ;  /* 0x0000000604047c10 */ /* 0x000fe4000ffbe0ff */
[C---:B------:R-:W-:Y:S02]  /*9ae0*/  IADD3.X R3, PT, PT, R5.reuse, UR5, RZ, P4, !PT ;  /* 0x0000000505037c10 */ /* 0x040fe4000a7fe4ff */
[----:B------:R-:W-:-:S03]  /*9af0*/  IADD3.X R5, PT, PT, R5, UR7, RZ, P5, !PT ;  /* 0x0000000705057c10 */ /* 0x000fc6000affe4ff */
[----:B------:R1:W-:Y:S04]  /*9b00*/  STG.E desc[UR10][R2.64+0x4], R58 ;  /* 0x0000043a02007986 */ /* 0x0003e8000c10190a */
[----:B------:R1:W-:Y:S02]  /*9b10*/  STG.E desc[UR10][R4.64+0x4], R53 ;  /* 0x0000043504007986 */ /* 0x0003e4000c10190a */
.L_x_59:
[----:B------:R-:W-:Y:S05]  /*9b20*/  BSYNC.RECONVERGENT B0 ;  /* 0x0000000000007941 */ /* 0x000fea0003800200 */
.L_x_58:
[----:B------:R-:W-:Y:S01]  /*9b30*/  ISETP.GE.OR P4, PT, R7, UR8, P3 ;  /* 0x0000000807007c0c */ /* 0x000fe20009f86670 */
[----:B------:R-:W-:-:S12]  /*9b40*/  BSSY.RECONVERGENT B0, `(.L_x_60) ;  /* 0x000000f000007945 */ /* 0x000fd80003800200 */
[----:B------:R-:W-:Y:S05]  /*9b50*/  @P4 BRA `(.L_x_61) ;  /* 0x0000000000344947 */ /* 0x000fea0003800000 */
[----:B------:R-:W4:Y:S01]  /*9b60*/  LDCU.128 UR4, c[0x0][0x390] ;  /* 0x00007200ff0477ac */ /* 0x000f220008000c00 */
[----:B0123--:R-:W-:Y:S01]  /*9b70*/  IMAD R2, R0, UR8, RZ ;  /* 0x0000000800027c24 */ /* 0x00ffe2000f8e02ff */
[----:B------:R-:W-:-:S04]  /*9b80*/  SHF.R.S32.HI R3, RZ, 0x1f, R19 ;  /* 0x0000001fff037819 */ /* 0x000fc80000011413 */
[----:B------:R-:W-:-:S04]  /*9b90*/  IADD3 R4, P4, PT, R19, R2, RZ ;  /* 0x0000000213047210 */ /* 0x000fc80007f9e0ff */
[----:B------:R-:W-:Y:S01]  /*9ba0*/  LEA.HI.X.SX32 R3, R2, R3, 0x1, P4 ;  /* 0x0000000302037211 */ /* 0x000fe200020f0eff */
[----:B------:R-:W-:-:S03]  /*9bb0*/  IMAD.SHL.U32 R6, R4, 0x4, RZ ;  /* 0x0000000404067824 */ /* 0x000fc600078e00ff */
[----:B------:R-:W-:Y:S02]  /*9bc0*/  SHF.L.U64.HI R5, R4, 0x2, R3 ;  /* 0x0000000204057819 */ /* 0x000fe40000010203 */
[C---:B----4-:R-:W-:Y:S02]  /*9bd0*/  IADD3 R2, P4, PT, R6.reuse, UR4, RZ ;  /* 0x0000000406027c10 */ /* 0x050fe4000ff9e0ff */
[----:B------:R-:W-:Y:S02]  /*9be0*/  IADD3 R4, P5, PT, R6, UR6, RZ ;  /* 0x0000000606047c10 */ /* 0x000fe4000ffbe0ff */
[C---:B------:R-:W-:Y:S02]  /*9bf0*/  IADD3.X R3, PT, PT, R5.reuse, UR5, RZ, P4, !PT ;  /* 0x0000000505037c10 */ /* 0x040fe4000a7fe4ff */
[----:B------:R-:W-:-:S03]  /*9c00*/  IADD3.X R5, PT, PT, R5, UR7, RZ, P5, !PT ;  /* 0x0000000705057c10 */ /* 0x000fc6000affe4ff */
[----:B------:R4:W-:Y:S04]  /*9c10*/  STG.E desc[UR10][R2.64+0x8], R39 ;  /* 0x0000082702007986 */ /* 0x0009e8000c10190a */
[----:B------:R4:W-:Y:S02]  /*9c20*/  STG.E desc[UR10][R4.64+0x8], R43 ;  /* 0x0000082b04007986 */ /* 0x0009e4000c10190a */
.L_x_61:
[----:B------:R-:W-:Y:S05]  /*9c30*/  BSYNC.RECONVERGENT B0 ;  /* 0x0000000000007941 */ /* 0x000fea0003800200 */
.L_x_60:
[----:B------:R-:W-:Y:S01]  /*9c40*/  ISETP.GE.OR P4, PT, R7, UR8, P2 ;  /* 0x0000000807007c0c */ /* 0x000fe20009786670 */
[----:B------:R-:W-:-:S12]  /*9c50*/  BSSY.RECONVERGENT B0, `(.L_x_62) ;  /* 0x000000f000007945 */ /* 0x000fd80003800200 */
[----:B------:R-:W-:Y:S05]  /*9c60*/  @P4 BRA `(.L_x_63) ;  /* 0x0000000000344947 */ /* 0x000fea0003800000 */
[----:B------:R-:W5:Y:S01]  /*9c70*/  LDCU.128 UR4, c[0x0][0x390] ;  /* 0x00007200ff0477ac */ /* 0x000f620008000c00 */
[----:B01234-:R-:W-:-:S05]  /*9c80*/  IMAD R2, R18, UR8, RZ ;  /* 0x0000000812027c24 */ /* 0x01ffca000f8e02ff */
[----:B------:R-:W-:Y:S02]  /*9c90*/  SHF.R.S32.HI R4, RZ, 0x1f, R2 ;  /* 0x0000001fff047819 */ /* 0x000fe40000011402 */
[----:B------:R-:W-:-:S04]  /*9ca0*/  IADD3 R2, P4, PT, R19, R2, RZ ;  /* 0x0000000213027210 */ /* 0x000fc80007f9e0ff */
[----:B------:R-:W-:Y:S01]  /*9cb0*/  LEA.HI.X.SX32 R3, R19, R4, 0x1, P4 ;  /* 0x0000000413037211 */ /* 0x000fe200020f0eff */
[----:B------:R-:W-:-:S03]  /*9cc0*/  IMAD.SHL.U32 R4, R2, 0x4, RZ ;  /* 0x0000000402047824 */ /* 0x000fc600078e00ff */
[----:B------:R-:W-:Y:S02]  /*9cd0*/  SHF.L.U64.HI R5, R2, 0x2, R3 ;  /* 0x0000000202057819 */ /* 0x000fe40000010203 */
[C---:B-----5:R-:W-:Y:S02]  /*9ce0*/  IADD3 R2, P4, PT, R4.reuse, UR4, RZ ;  /* 0x0000000404027c10 */ /* 0x060fe4000ff9e0ff */
[----:B------:R-:W-:Y:S02]  /*9cf0*/  IADD3 R4, P5, PT, R4, UR6, RZ ;  /* 0x0000000604047c10 */ /* 0x000fe4000ffbe0ff */
[C---:B------:R-:W-:Y:S02]  /*9d00*/  IADD3.X R3, PT, PT, R5.reuse, UR5, RZ, P4, !PT ;  /* 0x0000000505037c10 */ /* 0x040fe4000a7fe4ff */
[----:B------:R-:W-:-:S03]  /*9d10*/  IADD3.X R5, PT, PT, R5, UR7, RZ, P5, !PT ;  /* 0x0000000705057c10 */ /* 0x000fc6000affe4ff */
[----:B------:R0:W-:Y:S04]  /*9d20*/  STG.E desc[UR10][R2.64+0x8], R37 ;  /* 0x0000082502007986 */ /* 0x0001e8000c10190a */
[----:B------:R0:W-:Y:S02]  /*9d30*/  STG.E desc[UR10][R4.64+0x8], R71 ;  /* 0x0000084704007986 */ /* 0x0001e4000c10190a */
.L_x_63:
[----:B------:R-:W-:Y:S05]  /*9d40*/  BSYNC.RECONVERGENT B0 ;  /* 0x0000000000007941 */ /* 0x000fea0003800200 */
.L_x_62:
        /* <DEDUP_REMOVED lines=16> */
.L_x_65:
[----:B------:R-:W-:Y:S05]  /*9e50*/  BSYNC.RECONVERGENT B0 ;  /* 0x0000000000007941 */ /* 0x000fea0003800200 */
.L_x_64:
[----:B------:R-:W-:Y:S01]  /*9e60*/  ISETP.GE.OR P4, PT, R7, UR8, P0 ;  /* 0x0000000807007c0c */ /* 0x000fe20008786670 */
[----:B------:R-:W-:Y:S01]  /*9e70*/  BSSY.RECONVERGENT B0, `(.L_x_66) ;  /* 0x0000010000007945 */ /* 0x000fe20003800200 */
[----:B------:R-:W-:-:S11]  /*9e80*/  VIADD R6, R19, 0x3 ;  /* 0x0000000313067836 */ /* 0x000fd60000000000 */
        /* <DEDUP_REMOVED lines=14> */
.L_x_67:
[----:B------:R-:W-:Y:S05]  /*9f70*/  BSYNC.RECONVERGENT B0 ;  /* 0x0000000000007941 */ /* 0x000fea0003800200 */
.L_x_66:
[----:B------:R-:W-:Y:S01]  /*9f80*/  ISETP.GE.OR P3, PT, R6, UR8, P3 ;  /* 0x0000000806007c0c */ /* 0x000fe20009f66670 */
[----:B------:R-:W-:-:S12]  /*9f90*/  BSSY.RECONVERGENT B0, `(.L_x_68) ;  /* 0x000000f000007945 */ /* 0x000fd80003800200 */
[----:B------:R-:W-:Y:S05]  /*9fa0*/  @P3 BRA `(.L_x_69) ;  /* 0x0000000000343947 */ /* 0x000fea0003800000 */
[----:B------:R-:W5:Y:S01]  /*9fb0*/  LDCU.128 UR4, c[0x0][0x390] ;  /* 0x00007200ff0477ac */ /* 0x000f620008000c00 */
[----:B------:R-:W-:Y:S01]  /*9fc0*/  IMAD R0, R0, UR8, RZ ;  /* 0x0000000800007c24 */ /* 0x000fe2000f8e02ff */
[----:B01234-:R-:W-:-:S04]  /*9fd0*/  SHF.R.S32.HI R3, RZ, 0x1f, R19 ;  /* 0x0000001fff037819 */ /* 0x01ffc80000011413 */
        /* <DEDUP_REMOVED lines=10> */
.L_x_69:
[----:B------:R-:W-:Y:S05]  /*a080*/  BSYNC.RECONVERGENT B0 ;  /* 0x0000000000007941 */ /* 0x000fea0003800200 */
.L_x_68:
[----:B------:R-:W-:Y:S01]  /*a090*/  ISETP.GE.OR P2, PT, R6, UR8, P2 ;  /* 0x0000000806007c0c */ /* 0x000fe20009746670 */
[----:B------:R-:W-:-:S12]  /*a0a0*/  BSSY.RECONVERGENT B0, `(.L_x_70) ;  /* 0x000000f000007945 */ /* 0x000fd80003800200 */
[----:B------:R-:W-:Y:S05]  /*a0b0*/  @P2 BRA `(.L_x_71) ;  /* 0x0000000000342947 */ /* 0x000fea0003800000 */
[----:B------:R-:W5:Y:S01]  /*a0c0*/  LDCU.128 UR4, c[0x0][0x390] ;  /* 0x00007200ff0477ac */ /* 0x000f620008000c00 */
[----:B------:R-:W-:-:S05]  /*a0d0*/  IMAD R18, R18, UR8, RZ ;  /* 0x0000000812127c24 */ /* 0x000fca000f8e02ff */
[----:B------:R-:W-:Y:S02]  /*a0e0*/  SHF.R.S32.HI R0, RZ, 0x1f, R18 ;  /* 0x0000001fff007819 */ /* 0x000fe40000011412 */
[----:B------:R-:W-:-:S04]  /*a0f0*/  IADD3 R18, P2, PT, R19, R18, RZ ;  /* 0x0000001213127210 */ /* 0x000fc80007f5e0ff */
[----:B01234-:R-:W-:Y:S01]  /*a100*/  LEA.HI.X.SX32 R3, R19, R0, 0x1, P2 ;  /* 0x0000000013037211 */ /* 0x01ffe200010f0eff */
        /* <DEDUP_REMOVED lines=8> */
.L_x_71:
[----:B------:R-:W-:Y:S05]  /*a190*/  BSYNC.RECONVERGENT B0 ;  /* 0x0000000000007941 */ /* 0x000fea0003800200 */
.L_x_70:
        /* <DEDUP_REMOVED lines=16> */
.L_x_73:
[----:B------:R-:W-:Y:S05]  /*a2a0*/  BSYNC.RECONVERGENT B0 ;  /* 0x0000000000007941 */ /* 0x000fea0003800200 */
.L_x_72:
[----:B------:R-:W-:-:S13]  /*a2b0*/  ISETP.GE.OR P0, PT, R6, UR8, P0 ;  /* 0x0000000806007c0c */ /* 0x000fda0008706670 */
[----:B------:R-:W-:Y:S05]  /*a2c0*/  @P0 EXIT ;  /* 0x000000000000094d */ /* 0x000fea0003800000 */
[----:B------:R-:W5:Y:S01]  /*a2d0*/  LDCU.128 UR4, c[0x0][0x390] ;  /* 0x00007200ff0477ac */ /* 0x000f620008000c00 */
[----:B------:R-:W-:-:S05]  /*a2e0*/  IMAD R22, R22, UR8, RZ ;  /* 0x0000000816167c24 */ /* 0x000fca000f8e02ff */
[----:B------:R-:W-:Y:S02]  /*a2f0*/  SHF.R.S32.HI R0, RZ, 0x1f, R22 ;  /* 0x0000001fff007819 */ /* 0x000fe40000011416 */
[----:B------:R-:W-:-:S04]  /*a300*/  IADD3 R22, P0, PT, R19, R22, RZ ;  /* 0x0000001613167210 */ /* 0x000fc80007f1e0ff */
[----:B------:R-:W-:Y:S01]  /*a310*/  LEA.HI.X.SX32 R19, R19, R0, 0x1, P0 ;  /* 0x0000000013137211 */ /* 0x000fe200000f0eff */
[----:B01234-:R-:W-:-:S03]  /*a320*/  IMAD.SHL.U32 R4, R22, 0x4, RZ ;  /* 0x0000000416047824 */ /* 0x01ffc600078e00ff */
[----:B------:R-:W-:Y:S02]  /*a330*/  SHF.L.U64.HI R19, R22, 0x2, R19 ;  /* 0x0000000216137819 */ /* 0x000fe40000010213 */
[C---:B-----5:R-:W-:Y:S02]  /*a340*/  IADD3 R2, P0, PT, R4.reuse, UR4, RZ ;  /* 0x0000000404027c10 */ /* 0x060fe4000ff1e0ff */
[----:B------:R-:W-:Y:S02]  /*a350*/  IADD3 R4, P1, PT, R4, UR6, RZ ;  /* 0x0000000604047c10 */ /* 0x000fe4000ff3e0ff */
[C---:B------:R-:W-:Y:S02]  /*a360*/  IADD3.X R3, PT, PT, R19.reuse, UR5, RZ, P0, !PT ;  /* 0x0000000513037c10 */ /* 0x040fe400087fe4ff */
[----:B------:R-:W-:-:S03]  /*a370*/  IADD3.X R5, PT, PT, R19, UR7, RZ, P1, !PT ;  /* 0x0000000713057c10 */ /* 0x000fc60008ffe4ff */
[----:B------:R-:W-:Y:S04]  /*a380*/  STG.E desc[UR10][R2.64+0xc], R62 ;  /* 0x00000c3e02007986 */ /* 0x000fe8000c10190a */
[----:B------:R-:W-:Y:S01]  /*a390*/  STG.E desc[UR10][R4.64+0xc], R41 ;  /* 0x00000c2904007986 */ /* 0x000fe2000c10190a */
[----:B------:R-:W-:Y:S05]  /*a3a0*/  EXIT ;  /* 0x000000000000794d */ /* 0x000fea0003800000 */
.L_x_74:
        /* <DEDUP_REMOVED lines=13> */
.L_x_114:


//--------------------- .text.tropical_maxplus_f32_nn_with_argmax --------------------------
	.section	.text.tropical_maxplus_f32_nn_with_argmax,"ax",@progbits
	.align	128
        .global         tropical_maxplus_f32_nn_with_argmax
        .type           tropical_maxplus_f32_nn_with_argmax,@function
        .size           tropical_maxplus_f32_nn_with_argmax,(.L_x_115 - tropical_maxplus_f32_nn_with_argmax)
        .other          tropical_maxplus_f32_nn_with_argmax,@"STO_CUDA_ENTRY STV_DEFAULT"
tropical_maxplus_f32_nn_with_argmax:
.text.tropical_maxplus_f32_nn_with_argmax:
[----:B------:R-:W-:Y:S01]  /*0000*/  LDC R1, c[0x0][0x37c] ;  /* 0x0000df00ff017b82 */ /* 0x000fe20000000800 */
[----:B------:R-:W0:Y:S07]  /*0010*/  LDCU UR8, c[0x0][0x3a0] ;  /* 0x00007400ff0877ac */ /* 0x000e2e0008000800 */
[----:B------:R-:W1:Y:S01]  /*0020*/  S2UR UR7, SR_CTAID.X ;  /* 0x00000000000779c3 */ /* 0x000e620000002500 */
[----:B------:R-:W2:Y:S01]  /*0030*/  S2R R7, SR_TID.Y ;  /* 0x0000000000077919 */ /* 0x000ea20000002200 */
[----:B------:R-:W-:Y:S01]  /*0040*/  IMAD.MOV.U32 R41, RZ, RZ, RZ ;  /* 0x000000ffff297224 */ /* 0x000fe200078e00ff */
[----:B------:R-:W3:Y:S01]  /*0050*/  LDCU.64 UR10, c[0x0][0x358] ;  /* 0x00006b00ff0a77ac */ /* 0x000ee20008000a00 */
[----:B------:R-:W-:-:S02]  /*0060*/  IMAD.MOV.U32 R62, RZ, RZ, -0x800000 ;  /* 0xff800000ff3e7424 */ /* 0x000fc400078e00ff */
[----:B------:R-:W-:Y:S02]  /*0070*/  IMAD.MOV.U32 R60, RZ, RZ, -0x800000 ;  /* 0xff800000ff3c7424 */ /* 0x000fe400078e00ff */
[----:B------:R-:W4:Y:S01]  /*0080*/  LDC R12, c[0x0][0x3a8] ;  /* 0x0000ea00ff0c7b82 */ /* 0x000f220000000800 */
[----:B------:R-:W-:Y:S02]  /*0090*/  IMAD.MOV.U32 R58, RZ, RZ, -0x800000 ;  /* 0xff800000ff3a7424 */ /* 0x000fe400078e00ff */
[----:B------:R-:W-:Y:S02]  /*00a0*/  IMAD.MOV.U32 R64, RZ, RZ, -0x800000 ;  /* 0xff800000ff407424 */ /* 0x000fe400078e00ff */
[----:B------:R-:W-:Y:S02]  /*00b0*/  IMAD.MOV.U32 R46, RZ, RZ, -0x800000 ;  /* 0xff800000ff2e7424 */ /* 0x000fe400078e00ff */
[----:B------:R-:W-:Y:S01]  /*00c0*/  IMAD.MOV.U32 R66, RZ, RZ, -0x800000 ;  /* 0xff800000ff427424 */ /* 0x000fe200078e00ff */
[----:B0-----:R-:W-:Y:S01]  /*00d0*/  UIADD3 UR4, UPT, UPT, UR8, 0x3f, URZ ;  /* 0x0000003f08047890 */ /* 0x001fe2000fffe0ff */
[----:B------:R-:W-:-:S02]  /*00e0*/  IMAD.MOV.U32 R42, RZ, RZ, -0x800000 ;  /* 0xff800000ff2a7424 */ /* 0x000fc400078e00ff */
[----:B------:R-:W-:Y:S01]  /*00f0*/  IMAD.MOV.U32 R56, RZ, RZ, -0x800000 ;  /* 0xff800000ff387424 */ /* 0x000fe200078e00ff */
[----:B------:R-:W-:Y:S01]  /*0100*/  USHF.R.S32.HI UR5, URZ, 0x1f, UR4 ;  /* 0x0000001fff057899 */ /* 0x000fe20008011404 */
[----:B------:R-:W-:Y:S02]  /*0110*/  IMAD.MOV.U32 R44, RZ, RZ, -0x800000 ;  /* 0xff800000ff2c7424 */ /* 0x000fe400078e00ff */
[----:B------:R-:W-:Y:S01]  /*0120*/  IMAD.MOV.U32 R37, RZ, RZ, -0x800000 ;  /* 0xff800000ff257424 */ /* 0x000fe200078e00ff */
[----:B------:R-:W-:Y:S01]  /*0130*/  ULEA.HI UR5, UR5, UR4, URZ, 0x6 ;  /* 0x0000000405057291 */ /* 0x000fe2000f8f30ff */
[----:B------:R-:W-:Y:S02]  /*0140*/  IMAD.MOV.U32 R52, RZ, RZ, -0x800000 ;  /* 0xff800000ff347424 */ /* 0x000fe400078e00ff */
[----:B------:R-:W-:Y:S01]  /*0150*/  UMOV UR4, URZ ;  /* 0x000000ff00047c82 */ /* 0x000fe20008000000 */
[----:B------:R-:W-:Y:S01]  /*0160*/  USHF.R.S32.HI UR6, URZ, 0x6, UR5 ;  /* 0x00000006ff067899 */ /* 0x000fe20008011405 */
[----:B------:R-:W-:Y:S01]  /*0170*/  IMAD.MOV.U32 R54, RZ, RZ, -0x800000 ;  /* 0xff800000ff367424 */ /* 0x000fe200078e00ff */
[----:B----4-:R-:W-:-:S02]  /*0180*/  ISETP.GE.AND P0, PT, R12, 0x1, PT ;  /* 0x000000010c00780c */ /* 0x010fc40003f06270 */
[----:B------:R-:W-:Y:S01]  /*0190*/  UIADD3 UR9, UPT, UPT, URZ, -UR6, URZ ;  /* 0x80000006ff097290 */ /* 0x000fe2000fffe0ff */
[----:B------:R-:W-:Y:S01]  /*01a0*/  IMAD.MOV.U32 R40, RZ, RZ, -0x800000 ;  /* 0xff800000ff287424 */ /* 0x000fe200078e00ff */
[----:B------:R-:W-:Y:S01]  /*01b0*/  UISETP.NE.U32.AND UP2, UPT, UR6, URZ, UPT ;  /* 0x000000ff0600728c */ /* 0x000fe2000bf45070 */
[----:B------:R-:W-:Y:S02]  /*01c0*/  IMAD.MOV.U32 R39, RZ, RZ, -0x800000 ;  /* 0xff800000ff277424 */ /* 0x000fe400078e00ff */
[----:B------:R-:W0:Y:S01]  /*01d0*/  I2F.U32.RP R0, UR6 ;  /* 0x0000000600007d06 */ /* 0x000e220008209000 */
[----:B------:R-:W-:Y:S02]  /*01e0*/  IMAD.MOV.U32 R33, RZ, RZ, -0x800000 ;  /* 0xff800000ff217424 */ /* 0x000fe400078e00ff */
[----:B------:R-:W-:Y:S02]  /*01f0*/  IMAD.MOV.U32 R50, RZ, RZ, -0x800000 ;  /* 0xff800000ff327424 */ /* 0x000fe400078e00ff */
        /* <DEDUP_REMOVED lines=41> */
[----:B------:R-:W-:Y:S01]  /*0490*/  IMAD.MOV.U32 R62, RZ, RZ, -0x800000 ;  /* 0xff800000ff3e7424 */ /* 0x000fe200078e00ff */
        /* <DEDUP_REMOVED lines=21> */
.L_x_76:
[----:B------:R-:W0:Y:S01]  /*05f0*/  S2R R17, SR_TID.Y ;  /* 0x0000000000117919 */ /* 0x000e220000002200 */
[----:B------:R-:W-:Y:S01]  /*0600*/  UMOV UR8, UR9 ;  /* 0x0000000900087c82 */ /* 0x000fe20008000000 */
[----:B------:R-:W-:Y:S02]  /*0610*/  IMAD.MOV.U32 R48, RZ, RZ, -0x800000 ;  /* 0xff800000ff307424 */ /* 0x000fe400078e00ff */
[----:B------:R-:W-:Y:S02]  /*0620*/  IMAD.MOV.U32 R31, RZ, RZ, -0x800000 ;  /* 0xff800000ff1f7424 */ /* 0x000fe400078e00ff */
        /* <DEDUP_REMOVED lines=33> */
[----:B------:R-:W-:Y:S01]  /*0840*/  IMAD.MOV.U32 R38, RZ, RZ, -0x800000 ;  /* 0xff800000ff267424 */ /* 0x000fe200078e00ff */
        /* <DEDUP_REMOVED lines=10> */
[----:B------:R-:W-:Y:S02]  /*08f0*/  IMAD.MOV.U32 R36, RZ, RZ, -0x800000 ;  /* 0xff800000ff247424 */ /* 0x000fe400078e00ff */
[----:B------:R-:W-:Y:S02]  /*0900*/  @!P3 IMAD R75, R75, UR8, R28 ;  /* 0x000000084b4bbc24 */ /* 0x000fe4000f8e021c */
[----:B0-----:R-:W-:Y:S01]  /*0910*/  @!P2 IMAD.WIDE R26, R77, 0x4, R26 ;  /* 0x000000044d1aa825 */ /* 0x001fe200078e021a */
[----:B------:R-:W0:Y:S03]  /*0920*/  @!P6 LDC.64 R16, c[0x0][0x388] ;  /* 0x0000e200ff10eb82 */ /* 0x000e260000000a00 */
[----:B------:R-:W-:Y:S01]  /*0930*/  @!P4 IMAD R73, R73, UR8, R28 ;  /* 0x000000084949cc24 */ /* 0x000fe2000f8e021c */
[----:B------:R2:W5:Y:S04]  /*0940*/  @!P2 LDG.E.CONSTANT R36, desc[UR10][R26.64] ;  /* 0x0000000a1a24a981 */ /* 0x000568000c1e9900 */
[----:B------:R-:W0:Y:S01]  /*0950*/  @!P1 LDC.64 R18, c[0x0][0x380] ;  /* 0x0000e000ff129b82 */ /* 0x000e220000000a00 */
[----:B-1----:R-:W-:-:S04]  /*0960*/  @!P3 IMAD.WIDE R24, R75, 0x4, R24 ;  /* 0x000000044b18b825 */ /* 0x002fc800078e0218 */
[----:B------:R-:W-:Y:S02]  /*0970*/  IMAD.MOV.U32 R75, RZ, RZ, -0x800000 ;  /* 0xff800000ff4b7424 */ /* 0x000fe400078e00ff */
[----:B--2---:R-:W-:-:S04]  /*0980*/  @!P4 IMAD.WIDE R22, R73, 0x4, R22 ;  /* 0x000000044916c825 */ /* 0x004fc800078e0216 */
[----:B------:R-:W-:Y:S01]  /*0990*/  IMAD.MOV.U32 R77, RZ, RZ, -0x800000 ;  /* 0xff800000ff4d7424 */ /* 0x000fe200078e00ff */
        /* <DEDUP_REMOVED lines=9> */
[----:B------:R-:W-:-:S02]  /*0a30*/  IMAD.MOV.U32 R73, RZ, RZ, -0x800000 ;  /* 0xff800000ff497424 */ /* 0x000fc400078e00ff */
        /* <DEDUP_REMOVED lines=10> */
[----:B------:R-:W-:Y:S02]  /*0ae0*/  IMAD.MOV.U32 R35, RZ, RZ, -0x800000 ;  /* 0xff800000ff237424 */ /* 0x000fe400078e00ff */
[C---:B------:R-:W-:Y:S02]  /*0af0*/  VIADD R22, R15.reuse, 0x28 ;  /* 0x000000280f167836 */ /* 0x040fe40000000000 */
[----:B------:R-:W-:Y:S02]  /*0b00*/  IMAD.MOV.U32 R34, RZ, RZ, -0x800000 ;  /* 0xff800000ff227424 */ /* 0x000fe400078e00ff */
        /* <DEDUP_REMOVED lines=18> */
[----:B------:R-:W-:Y:S02]  /*0c30*/  IMAD.MOV.U32 R30, RZ, RZ, -0x800000 ;  /* 0xff800000ff1e7424 */ /* 0x000fe400078e00ff */
[----:B------:R-:W-:-:S02]  /*0c40*/  IMAD.MOV.U32 R32, RZ, RZ, -0x800000 ;  /* 0xff800000ff207424 */ /* 0x000fc400078e00ff */
[----:B------:R-:W-:Y:S02]  /*0c50*/  @!P5 IMAD.IADD R72, R4, 0x1, R68 ;  /* 0x000000010448d824 */ /* 0x000fe400078e0244 */
[----:B------:R3:W2:Y:S04]  /*0c60*/  @!P2 LDG.E.CONSTANT R30, desc[UR10][R28.64] ;  /* 0x0000000a1c1ea981 */ /* 0x0006a8000c1e9900 */
[----:B------:R3:W2:Y:S02]  /*0c70*/  @!P3 LDG.E.CONSTANT R32, desc[UR10][R26.64] ;  /* 0x0000000a1a20b981 */ /* 0x0006a4000c1e9900 */
[----:B---3--:R-:W-:-:S04]  /*0c80*/  @!P5 IMAD.WIDE R22, R72, 0x4, R22 ;  /* 0x000000044816d825 */ /* 0x008fc800078e0216 */
[--C-:B------:R-:W-:Y:S02]  /*0c90*/  @!P6 IMAD.IADD R29, R8, 0x1, R68.reuse ;  /* 0x00000001081de824 */ /* 0x100fe400078e0244 */
[--C-:B------:R-:W-:Y:S02]  /*0ca0*/  @!P1 IMAD.IADD R27, R11, 0x1, R68.reuse ;  /* 0x000000010b1b9824 */ /* 0x100fe400078e0244 */
[----:B------:R-:W-:Y:S02]  /*0cb0*/  @!P0 IMAD.IADD R68, R12, 0x1, R68 ;  /* 0x000000010c448824 */ /* 0x000fe400078e0244 */
[----:B------:R-:W-:Y:S02]  /*0cc0*/  IMAD.MOV.U32 R70, RZ, RZ, -0x800000 ;  /* 0xff800000ff467424 */ /* 0x000fe400078e00ff */
[----:B-1----:R-:W-:-:S04]  /*0cd0*/  @!P0 IMAD.WIDE R16, R68, 0x4, R16 ;  /* 0x0000000444108825 */ /* 0x002fc800078e0210 */
[----:B------:R-:W-:Y:S01]  /*0ce0*/  IMAD.MOV.U32 R72, RZ, RZ, -0x800000 ;  /* 0xff800000ff487424 */ /* 0x000fe200078e00ff */
[----:B------:R-:W3:Y:S01]  /*0cf0*/  @!P4 LDG.E.CONSTANT R70, desc[UR10][R24.64] ;  /* 0x0000000a1846c981 */ /* 0x000ee2000c1e9900 */
[----:B------:R-:W-:Y:S02]  /*0d00*/  IMAD.MOV.U32 R68, RZ, RZ, -0x800000 ;  /* 0xff800000ff447424 */ /* 0x000fe400078e00ff */
[----:B------:R-:W-:Y:S02]  /*0d10*/  IMAD.MOV.U32 R74, RZ, RZ, -0x800000 ;  /* 0xff800000ff4a7424 */ /* 0x000fe400078e00ff */
[----:B------:R-:W-:Y:S01]  /*0d20*/  IMAD.MOV.U32 R76, RZ, RZ, -0x800000 ;  /* 0xff800000ff4c7424 */ /* 0x000fe200078e00ff */
        /* <DEDUP_REMOVED lines=30> */
[----:B------:R-:W-:Y:S02]  /*0f10*/  FSETP.GT.AND P3, PT, R32, R39, PT ;  /* 0x000000272000720b */ /* 0x000fe40003f64000 */
[CC--:B------:R-:W-:Y:S02]  /*0f20*/  FSETP.GT.AND P1, PT, R35.reuse, R50.reuse, PT ;  /* 0x000000322300720b */ /* 0x0c0fe40003f24000 */
[----:B------:R-:W-:Y:S01]  /*0f30*/  FSETP.GT.AND P2, PT, R48, R33, PT ;  /* 0x000000213000720b */ /* 0x000fe20003f44000 */
[----:B------:R-:W-:Y:S01]  /*0f40*/  FADD R75, R20, R19 ;  /* 0x00000013144b7221 */ /* 0x000fe20000000000 */
[----:B-1----:R-:W-:Y:S01]  /*0f50*/  FADD R73, R16, R24 ;  /* 0x0000001810497221 */ /* 0x002fe20000000000 */
[----:B------:R-:W-:Y:S01]  /*0f60*/  FSEL R20, R32, R39, P3 ;  /* 0x0000002720147208 */ /* 0x000fe20001800000 */
[C---:B------:R-:W-:Y:S01]  /*0f70*/  FADD R39, R24.reuse, R17 ;  /* 0x0000001118277221 */ /* 0x040fe20000000000 */
[----:B------:R-:W-:Y:S01]  /*0f80*/  FSEL R50, R35, R50, P1 ;  /* 0x0000003223327208 */ /* 0x000fe20000800000 */
[----:B------:R-:W-:Y:S01]  /*0f90*/  FADD R36, R24, R18 ;  /* 0x0000001218247221 */ /* 0x000fe20000000000 */
[----:B------:R-:W-:-:S02]  /*0fa0*/  FSEL R48, R48, R33, P2 ;  /* 0x0000002130307208 */ /* 0x000fc40001000000 */
[----:B------:R-:W0:Y:S01]  /*0fb0*/  LDS.128 R32, [R7+0x180] ;  /* 0x0001800007207984 */ /* 0x000e220000000c00 */
[----:B------:R-:W-:Y:S02]  /*0fc0*/  FSETP.GT.AND P5, PT, R73, R54, PT ;  /* 0x000000364900720b */ /* 0x000fe40003fa4000 */
[----:B------:R-:W-:Y:S02]  /*0fd0*/  FSETP.GT.AND P6, PT, R39, R52, PT ;  /* 0x000000342700720b */ /* 0x000fe40003fc4000 */
[-C--:B------:R-:W-:Y:S02]  /*0fe0*/  FSETP.GT.AND P0, PT, R36, R37.reuse, PT ;  /* 0x000000252400720b */ /* 0x080fe40003f04000 */
[----:B------:R-:W-:Y:S01]  /*0ff0*/  FSEL R54, R73, R54, P5 ;  /* 0x0000003649367208 */ /* 0x000fe20002800000 */
[----:B------:R-:W-:Y:S01]  /*1000*/  FADD R73, R24, R19 ;  /* 0x0000001318497221 */ /* 0x000fe20000000000 */
[----:B------:R-:W-:Y:S02]  /*1010*/  FSEL R52, R39, R52, P6 ;  /* 0x0000003427347208 */ /* 0x000fe40003000000 */
[----:B------:R-:W-:-:S02]  /*1020*/  FSEL R24, R36, R37, P0 ;  /* 0x0000002524187208 */ /* 0x000fc40000000000 */
[----:B------:R-:W1:Y:S01]  /*1030*/  LDS.128 R36, [R3+0x100] ;  /* 0x0001000003247984 */ /* 0x000e620000000c00 */
[----:B------:R-:W-:Y:S02]  /*1040*/  SEL R63, R2, R63, P1 ;  /* 0x0000003f023f7207 */ /* 0x000fe40000800000 */
[----:B------:R-:W-:Y:S02]  /*1050*/  FSETP.GT.AND P1, PT, R73, R44, PT ;  /* 0x0000002c4900720b */ /* 0x000fe40003f24000 */
[----:B------:R-:W-:Y:S02]  /*1060*/  FSETP.GT.AND P4, PT, R75, R40, PT ;  /* 0x000000284b00720b */ /* 0x000fe40003f84000 */
[----:B------:R-:W-:Y:S01]  /*1070*/  FSEL R44, R73, R44, P1 ;  /* 0x0000002c492c7208 */ /* 0x000fe20000800000 */
[----:B--2---:R-:W-:Y:S01]  /*1080*/  FADD R73, R16, R28 ;  /* 0x0000001c10497221 */ /* 0x004fe20000000000 */
[----:B------:R-:W-:Y:S01]  /*1090*/  FSEL R40, R75, R40, P4 ;  /* 0x000000284b287208 */ /* 0x000fe20002000000 */
[----:B------:R-:W-:Y:S01]  /*10a0*/  FADD R75, R28, R17 ;  /* 0x000000111c4b7221 */ /* 0x000fe20000000000 */
[----:B------:R-:W-:-:S02]  /*10b0*/  SEL R45, R2, R45, P2 ;  /* 0x0000002d022d7207 */ /* 0x000fc40001000000 */
[----:B------:R-:W-:Y:S02]  /*10c0*/  FSETP.GT.AND P2, PT, R73, R56, PT ;  /* 0x000000384900720b */ /* 0x000fe40003f44000 */
[----:B------:R-:W-:Y:S02]  /*10d0*/  SEL R43, R2, R43, P3 ;  /* 0x0000002b022b7207 */ /* 0x000fe40001800000 */
[----:B------:R-:W-:Y:S02]  /*10e0*/  FSETP.GT.AND P3, PT, R75, R42, PT ;  /* 0x0000002a4b00720b */ /* 0x000fe40003f64000 */
[----:B------:R-:W-:Y:S01]  /*10f0*/  FSEL R56, R73, R56, P2 ;  /* 0x0000003849387208 */ /* 0x000fe20001000000 */
[C---:B------:R-:W-:Y:S01]  /*1100*/  FADD R73, R28.reuse, R18 ;  /* 0x000000121c497221 */ /* 0x040fe20000000000 */
[----:B------:R-:W-:Y:S01]  /*1110*/  FSEL R42, R75, R42, P3 ;  /* 0x0000002a4b2a7208 */ /* 0x000fe20001800000 */
[----:B------:R-:W-:Y:S01]  /*1120*/  FADD R75, R28, R19 ;  /* 0x000000131c4b7221 */ /* 0x000fe20000000000 */
[----:B------:R-:W-:-:S02]  /*1130*/  SEL R47, R2, R47, P4 ;  /* 0x0000002f022f7207 */ /* 0x000fc40002000000 */
[----:B------:R-:W-:Y:S02]  /*1140*/  FSETP.GT.AND P4, PT, R73, R66, PT ;  /* 0x000000424900720b */ /* 0x000fe40003f84000 */
[----:B------:R-:W-:Y:S01]  /*1150*/  SEL R49, R2, R49, P5 ;  /* 0x0000003102317207 */ /* 0x000fe20002800000 */
[C---:B0-----:R-:W-:Y:S01]  /*1160*/  FADD R17, R32.reuse, R17 ;  /* 0x0000001120117221 */ /* 0x041fe20000000000 */
[----:B------:R-:W-:Y:S01]  /*1170*/  FSETP.GT.AND P5, PT, R75, R46, PT ;  /* 0x0000002e4b00720b */ /* 0x000fe20003fa4000 */
[----:B------:R-:W-:Y:S01]  /*1180*/  FADD R19, R32, R19 ;  /* 0x0000001320137221 */ /* 0x000fe20000000000 */
[----:B------:R-:W-:Y:S01]  /*1190*/  FSEL R28, R73, R66, P4 ;  /* 0x00000042491c7208 */ /* 0x000fe20002000000 */
[----:B------:R-:W-:Y:S01]  /*11a0*/  FADD R73, R16, R32 ;  /* 0x0000002010497221 */ /* 0x000fe20000000000 */
[----:B------:R-:W-:Y:S01]  /*11b0*/  FSEL R46, R75, R46, P5 ;  /* 0x0000002e4b2e7208 */ /* 0x000fe20002800000 */
[----:B------:R-:W-:Y:S01]  /*11c0*/  FADD R75, R32, R18 ;  /* 0x00000012204b7221 */ /* 0x000fe20000000000 */
[----:B------:R-:W-:-:S02]  /*11d0*/  SEL R71, R2, R71, P0 ;  /* 0x0000004702477207 */ /* 0x000fc40000000000 */
[C---:B------:R-:W-:Y:S02]  /*11e0*/  SEL R67, R2.reuse, R67, P2 ;  /* 0x0000004302437207 */ /* 0x040fe40001000000 */
[----:B------:R-:W-:Y:S02]  /*11f0*/  FSETP.GT.AND P0, PT, R17, R58, PT ;  /* 0x0000003a1100720b */ /* 0x000fe40003f04000 */
[----:B------:R-:W-:Y:S02]  /*1200*/  FSETP.GT.AND P2, PT, R19, R62, PT ;  /* 0x0000003e1300720b */ /* 0x000fe40003f44000 */
[----:B------:R-:W-:Y:S02]  /*1210*/  SEL R65, R2, R65, P6 ;  /* 0x0000004102417207 */ /* 0x000fe40003000000 */
[----:B------:R-:W-:Y:S01]  /*1220*/  FSETP.GT.AND P6, PT, R73, R64, PT ;  /* 0x000000404900720b */ /* 0x000fe20003fc4000 */
[----:B-1----:R-:W-:Y:S01]  /*1230*/  FADD R66, R36, R21 ;  /* 0x0000001524427221 */ /* 0x002fe20000000000 */
[----:B------:R-:W-:Y:S01]  /*1240*/  SEL R69, R2, R69, P1 ;  /* 0x0000004502457207 */ /* 0x000fe20000800000 */
[C---:B------:R-:W-:Y:S01]  /*1250*/  FADD R32, R36.reuse, R25 ;  /* 0x0000001924207221 */ /* 0x040fe20000000000 */
[----:B------:R-:W-:Y:S01]  /*1260*/  FSEL R58, R17, R58, P0 ;  /* 0x0000003a113a7208 */ /* 0x000fe20000000000 */
[C---:B------:R-:W-:Y:S01]  /*1270*/  FADD R18, R36.reuse, R29 ;  /* 0x0000001d24127221 */ /* 0x040fe20000000000 */
[----:B------:R-:W-:Y:S01]  /*1280*/  FSEL R62, R19, R62, P2 ;  /* 0x0000003e133e7208 */ /* 0x000fe20001000000 */
[----:B------:R-:W-:Y:S01]  /*1290*/  FADD R17, R37, R21 ;  /* 0x0000001525117221 */ /* 0x000fe20000000000 */
[----:B------:R-:W-:Y:S01]  /*12a0*/  FSETP.GT.AND P1, PT, R75, R60, PT ;  /* 0x0000003c4b00720b */ /* 0x000fe20003f24000 */
[----:B------:R-:W-:Y:S01]  /*12b0*/  FADD R19, R37, R25 ;  /* 0x0000001925137221 */ /* 0x000fe20000000000 */
[----:B------:R-:W-:Y:S01]  /*12c0*/  FADD R36, R36, R33 ;  /* 0x0000002124247221 */ /* 0x000fe20000000000 */
[----:B------:R-:W-:-:S02]  /*12d0*/  FSEL R16, R73, R64, P6 ;  /* 0x0000004049107208 */ /* 0x000fc40003000000 */
[----:B------:R-:W-:Y:S02]  /*12e0*/  FSEL R60, R75, R60, P1 ;  /* 0x0000003c4b3c7208 */ /* 0x000fe40000800000 */
[C---:B------:R-:W-:Y:S02]  /*12f0*/  SEL R57, R2.reuse, R57, P5 ;  /* 0x0000003902397207 */ /* 0x040fe40002800000 */
[C---:B------:R-:W-:Y:S02]  /*1300*/  SEL R55, R2.reuse, R55, P6 ;  /* 0x0000003702377207 */ /* 0x040fe40003000000 */
[C---:B------:R-:W-:Y:S02]  /*1310*/  SEL R53, R2.reuse, R53, P0 ;  /* 0x0000003502357207 */ /* 0x040fe40000000000 */
[----:B------:R-:W-:Y:S02]  /*1320*/  SEL R51, R2, R51, P1 ;  /* 0x0000003302337207 */ /* 0x000fe40000800000 */
[----:B------:R-:W-:-:S02]  /*1330*/  FSETP.GT.AND P6, PT, R18, R56, PT ;  /* 0x000000381200720b */ /* 0x000fc40003fc4000 */
[----:B------:R-:W-:Y:S02]  /*1340*/  FSETP.GT.AND P5, PT, R36, R16, PT ;  /* 0x000000102400720b */ /* 0x000fe40003fa4000 */
[----:B------:R-:W-:Y:S02]  /*1350*/  FSETP.GT.AND P0, PT, R17, R48, PT ;  /* 0x000000301100720b */ /* 0x000fe40003f04000 */
[----:B------:R-:W-:Y:S02]  /*1360*/  FSETP.GT.AND P1, PT, R19, R52, PT ;  /* 0x000000341300720b */ /* 0x000fe40003f24000 */
[----:B------:R-:W-:Y:S02]  /*1370*/  FSEL R56, R18, R56, P6 ;  /* 0x0000003812387208 */ /* 0x000fe40003000000 */
[----:B------:R-:W-:Y:S02]  /*1380*/  FSEL R36, R36, R16, P5 ;  /* 0x0000001024247208 */ /* 0x000fe40002800000 */
[----:B------:R-:W-:-:S02]  /*1390*/  FSEL R48, R17, R48, P0 ;  /* 0x0000003011307208 */ /* 0x000fc40000000000 */
[----:B------:R-:W-:Y:S02]  /*13a0*/  FSEL R52, R19, R52, P1 ;  /* 0x0000003413347208 */ /* 0x000fe40000800000 */
[----:B------:R-:W0:Y:S01]  /*13b0*/  LDS.128 R16, [R3+0x200] ;  /* 0x0002000003107984 */ /* 0x000e220000000c00 */
[----:B------:R-:W-:Y:S02]  /*13c0*/  SEL R59, R2, R59, P4 ;  /* 0x0000003b023b7207 */ /* 0x000fe40002000000 */
[----:B------:R-:W-:Y:S01]  /*13d0*/  FSETP.GT.AND P4, PT, R32, R54, PT ;  /* 0x000000362000720b */ /* 0x000fe20003f84000 */
[----:B------:R-:W-:-:S03]  /*13e0*/  FADD R73, R38, R21 ;  /* 0x0000001526497221 */ /* 0x000fc60000000000 */
[----:B------:R-:W-:Y:S01]  /*13f0*/  FSEL R54, R32, R54, P4 ;  /* 0x0000003620367208 */ /* 0x000fe20002000000 */
        /* <DEDUP_REMOVED lines=8> */
[----:B------:R-:W-:Y:S01]  /*1480*/  SEL R67, R32, R67, P6 ;  /* 0x0000004320437207 */ /* 0x000fe20003000000 */
[----:B------:R-:W-:Y:S01]  /*1490*/  FADD R33, R39, R33 ;  /* 0x0000002127217221 */ /* 0x000fe20000000000 */
[----:B------:R-:W-:-:S02]  /*14a0*/  FSETP.GT.AND P6, PT, R73, R20, PT ;  /* 0x000000144900720b */ /* 0x000fc40003fc4000 */
[----:B------:R-:W-:Y:S02]  /*14b0*/  SEL R61, R2, R61, P3 ;  /* 0x0000003d023d7207 */ /* 0x000fe40001800000 */
[----:B------:R-:W-:Y:S02]  /*14c0*/  FSETP.GT.AND P3, PT, R66, R50, PT ;  /* 0x000000324200720b */ /* 0x000fe40003f64000 */
[----:B------:R-:W-:Y:S02]  /*14d0*/  FSEL R20, R73, R20, P6 ;  /* 0x0000001449147208 */ /* 0x000fe40003000000 */
[----:B------:R-:W-:Y:S02]  /*14e0*/  SEL R43, R32, R43, P6 ;  /* 0x0000002b202b7207 */ /* 0x000fe40003000000 */
[----:B------:R-:W-:Y:S01]  /*14f0*/  FSETP.GT.AND P6, PT, R33, R62, PT ;  /* 0x0000003e2100720b */ /* 0x000fe20003fc4000 */
[----:B------:R-:W-:Y:S01]  /*1500*/  FADD R29, R39, R29 ;  /* 0x0000001d271d7221 */ /* 0x000fe20000000000 */
[----:B------:R-:W-:-:S02]  /*1510*/  FSEL R50, R66, R50, P3 ;  /* 0x0000003242327208 */ /* 0x000fc40001800000 */
[C---:B------:R-:W-:Y:S02]  /*1520*/  SEL R63, R32.reuse, R63, P3 ;  /* 0x0000003f203f7207 */ /* 0x040fe40001800000 */
[C---:B------:R-:W-:Y:S02]  /*1530*/  SEL R49, R32.reuse, R49, P4 ;  /* 0x0000003120317207 */ /* 0x040fe40002000000 */
[----:B------:R-:W-:Y:S02]  /*1540*/  SEL R55, R32, R55, P5 ;  /* 0x0000003720377207 */ /* 0x000fe40002800000 */
[----:B------:R-:W-:Y:S02]  /*1550*/  FSETP.GT.AND P3, PT, R25, R42, PT ;  /* 0x0000002a1900720b */ /* 0x000fe40003f64000 */
[----:B------:R-:W-:Y:S02]  /*1560*/  FSETP.GT.AND P4, PT, R37, R58, PT ;  /* 0x0000003a2500720b */ /* 0x000fe40003f84000 */
[----:B------:R-:W-:-:S02]  /*1570*/  FSETP.GT.AND P5, PT, R21, R24, PT ;  /* 0x000000181500720b */ /* 0x000fc40003fa4000 */
[----:B------:R-:W-:Y:S02]  /*1580*/  FSEL R25, R25, R42, P3 ;  /* 0x0000002a19197208 */ /* 0x000fe40001800000 */
[----:B------:R-:W-:Y:S02]  /*1590*/  FSEL R37, R37, R58, P4 ;  /* 0x0000003a25257208 */ /* 0x000fe40002000000 */
[C---:B------:R-:W-:Y:S02]  /*15a0*/  SEL R45, R32.reuse, R45, P0 ;  /* 0x0000002d202d7207 */ /* 0x040fe40000000000 */
[----:B------:R-:W-:Y:S02]  /*15b0*/  FSEL R21, R21, R24, P5 ;  /* 0x0000001815157208 */ /* 0x000fe40002800000 */
[C---:B------:R-:W-:Y:S02]  /*15c0*/  SEL R65, R32.reuse, R65, P1 ;  /* 0x0000004120417207 */ /* 0x040fe40000800000 */
[----:B------:R-:W-:-:S02]  /*15d0*/  SEL R61, R32, R61, P3 ;  /* 0x0000003d203d7207 */ /* 0x000fc40001800000 */
[C---:B------:R-:W-:Y:S02]  /*15e0*/  SEL R53, R32.reuse, R53, P4 ;  /* 0x0000003520357207 */ /* 0x040fe40002000000 */
[----:B------:R-:W-:Y:S02]  /*15f0*/  SEL R71, R32, R71, P5 ;  /* 0x0000004720477207 */ /* 0x000fe40002800000 */
[----:B------:R-:W-:Y:S02]  /*1600*/  FSETP.GT.AND P0, PT, R64, R28, PT ;  /* 0x0000001c4000720b */ /* 0x000fe40003f04000 */
[----:B------:R-:W-:Y:S02]  /*1610*/  FSETP.GT.AND P1, PT, R38, R60, PT ;  /* 0x0000003c2600720b */ /* 0x000fe40003f24000 */
[----:B------:R-:W-:Y:S02]  /*1620*/  FSETP.GT.AND P3, PT, R75, R40, PT ;  /* 0x000000284b00720b */ /* 0x000fe40003f64000 */
[----:B------:R-:W-:-:S02]  /*1630*/  FSETP.GT.AND P4, PT, R77, R44, PT ;  /* 0x0000002c4d00720b */ /* 0x000fc40003f84000 */
[C---:B------:R-:W-:Y:S02]  /*1640*/  FSETP.GT.AND P5, PT, R29.reuse, R46, PT ;  /* 0x0000002e1d00720b */ /* 0x040fe40003fa4000 */
[C---:B------:R-:W-:Y:S02]  /*1650*/  SEL R59, R32.reuse, R59, P0 ;  /* 0x0000003b203b7207 */ /* 0x040fe40000000000 */
[C---:B------:R-:W-:Y:S02]  /*1660*/  SEL R51, R32.reuse, R51, P1 ;  /* 0x0000003320337207 */ /* 0x040fe40000800000 */
[C---:B------:R-:W-:Y:S02]  /*1670*/  SEL R47, R32.reuse, R47, P3 ;  /* 0x0000002f202f7207 */ /* 0x040fe40001800000 */
[C---:B------:R-:W-:Y:S02]  /*1680*/  SEL R69, R32.reuse, R69, P4 ;  /* 0x0000004520457207 */ /* 0x040fe40002000000 */
[----:B------:R-:W-:Y:S01]  /*1690*/  SEL R57, R32, R57, P5 ;  /* 0x0000003920397207 */ /* 0x000fe20002800000 */
[--C-:B0-----:R-:W-:Y:S01]  /*16a0*/  FADD R39, R18, R22.reuse ;  /* 0x0000001612277221 */ /* 0x101fe20000000000 */
[----:B------:R-:W-:Y:S01]  /*16b0*/  FSEL R28, R64, R28, P0 ;  /* 0x0000001c401c7208 */ /* 0x000fe20000000000 */
[--C-:B------:R-:W-:Y:S01]  /*16c0*/  FADD R64, R16, R22.reuse ;  /* 0x0000001610407221 */ /* 0x100fe20000000000 */
[----:B------:R-:W-:Y:S01]  /*16d0*/  FSEL R29, R29, R46, P5 ;  /* 0x0000002e1d1d7208 */ /* 0x000fe20002800000 */
[--C-:B------:R-:W-:Y:S01]  /*16e0*/  FADD R46, R17, R22.reuse ;  /* 0x00000016112e7221 */ /* 0x100fe20000000000 */
[----:B------:R-:W-:Y:S01]  /*16f0*/  @!P6 SEL R32, R2, R41, P2 ;  /* 0x000000290220e207 */ /* 0x000fe20001000000 */
[----:B------:R-:W-:Y:S01]  /*1700*/  FADD R41, R19, R22 ;  /* 0x0000001613297221 */ /* 0x000fe20000000000 */
[----:B------:R-:W-:Y:S01]  /*1710*/  FSEL R38, R38, R60, P1 ;  /* 0x0000003c26267208 */ /* 0x000fe20000800000 */
[--C-:B------:R-:W-:Y:S01]  /*1720*/  FADD R66, R16, R26.reuse ;  /* 0x0000001a10427221 */ /* 0x100fe20000000000 */
[----:B------:R-:W-:Y:S01]  /*1730*/  FSEL R40, R75, R40, P3 ;  /* 0x000000284b287208 */ /* 0x000fe20001800000 */
[--C-:B------:R-:W-:Y:S01]  /*1740*/  FADD R42, R17, R26.reuse ;  /* 0x0000001a112a7221 */ /* 0x100fe20000000000 */
[--C-:B------:R-:W-:Y:S01]  /*1750*/  FADD R22, R18, R26.reuse ;  /* 0x0000001a12167221 */ /* 0x100fe20000000000 */
[----:B------:R-:W-:Y:S01]  /*1760*/  FADD R73, R19, R26 ;  /* 0x0000001a13497221 */ /* 0x000fe20000000000 */
[----:B------:R-:W-:Y:S01]  /*1770*/  FSEL R44, R77, R44, P4 ;  /* 0x0000002c4d2c7208 */ /* 0x000fe20002000000 */
[--C-:B------:R-:W-:Y:S01]  /*1780*/  FADD R60, R16, R30.reuse ;  /* 0x0000001e103c7221 */ /* 0x100fe20000000000 */
[----:B------:R-:W-:Y:S01]  /*1790*/  FSEL R33, R33, R62, P6 ;  /* 0x0000003e21217208 */ /* 0x000fe20003000000 */
        /* <DEDUP_REMOVED lines=9> */
[----:B------:R-:W-:Y:S02]  /*1830*/  FSETP.GT.AND P0, PT, R64, R50, PT ;  /* 0x000000324000720b */ /* 0x000fe40003f04000 */
[----:B------:R-:W-:Y:S02]  /*1840*/  FSETP.GT.AND P1, PT, R66, R54, PT ;  /* 0x000000364200720b */ /* 0x000fe40003f24000 */
[----:B------:R-:W-:Y:S02]  /*1850*/  FSEL R50, R64, R50, P0 ;  /* 0x0000003240327208 */ /* 0x000fe40000000000 */
[----:B------:R-:W-:Y:S02]  /*1860*/  SEL R63, R34, R63, P0 ;  /* 0x0000003f223f7207 */ /* 0x000fe40000000000 */
[----:B------:R-:W-:-:S02]  /*1870*/  FSEL R54, R66, R54, P1 ;  /* 0x0000003642367208 */ /* 0x000fc40000800000 */
[----:B------:R-:W-:Y:S02]  /*1880*/  FSETP.GT.AND P2, PT, R60, R56, PT ;  /* 0x000000383c00720b */ /* 0x000fe40003f44000 */
[----:B------:R-:W-:Y:S02]  /*1890*/  FSETP.GT.AND P6, PT, R26, R25, PT ;  /* 0x000000191a00720b */ /* 0x000fe40003fc4000 */
[----:B------:R-:W-:Y:S02]  /*18a0*/  FSETP.GT.AND P0, PT, R58, R37, PT ;  /* 0x000000253a00720b */ /* 0x000fe40003f04000 */
[----:B------:R-:W-:Y:S02]  /*18b0*/  SEL R49, R34, R49, P1 ;  /* 0x0000003122317207 */ /* 0x000fe40000800000 */
[----:B------:R-:W-:Y:S02]  /*18c0*/  FSETP.GT.AND P4, PT, R46, R48, PT ;  /* 0x000000302e00720b */ /* 0x000fe40003f84000 */
[----:B------:R-:W-:-:S02]  /*18d0*/  FSETP.GT.AND P5, PT, R42, R52, PT ;  /* 0x000000342a00720b */ /* 0x000fc40003fa4000 */
[----:B------:R-:W-:Y:S02]  /*18e0*/  FSETP.GT.AND P1, PT, R39, R20, PT ;  /* 0x000000142700720b */ /* 0x000fe40003f24000 */
[----:B------:R-:W-:Y:S02]  /*18f0*/  FSEL R56, R60, R56, P2 ;  /* 0x000000383c387208 */ /* 0x000fe40001000000 */
[----:B------:R-:W-:Y:S02]  /*1900*/  FSEL R25, R26, R25, P6 ;  /* 0x000000191a197208 */ /* 0x000fe40003000000 */
[----:B------:R-:W-:Y:S02]  /*1910*/  FSEL R37, R58, R37, P0 ;  /* 0x000000253a257208 */ /* 0x000fe40000000000 */
[C---:B------:R-:W-:Y:S02]  /*1920*/  SEL R67, R34.reuse, R67, P2 ;  /* 0x0000004322437207 */ /* 0x040fe40001000000 */
[----:B------:R-:W-:-:S02]  /*1930*/  SEL R61, R34, R61, P6 ;  /* 0x0000003d223d7207 */ /* 0x000fc40003000000 */
[----:B------:R-:W-:Y:S02]  /*1940*/  SEL R53, R34, R53, P0 ;  /* 0x0000003522357207 */ /* 0x000fe40000000000 */
[----:B------:R-:W-:Y:S02]  /*1950*/  FSEL R48, R46, R48, P4 ;  /* 0x000000302e307208 */ /* 0x000fe40002000000 */
[----:B------:R-:W-:Y:S02]  /*1960*/  FSEL R52, R42, R52, P5 ;  /* 0x000000342a347208 */ /* 0x000fe40002800000 */
[----:B------:R-:W-:Y:S02]  /*1970*/  FSETP.GT.AND P2, PT, R22, R21, PT ;  /* 0x000000151600720b */ /* 0x000fe40003f44000 */
[----:B------:R-:W-:Y:S02]  /*1980*/  SEL R45, R34, R45, P4 ;  /* 0x0000002d222d7207 */ /* 0x000fe40002000000 */
[----:B------:R-:W-:-:S02]  /*1990*/  FSEL R39, R39, R20, P1 ;  /* 0x0000001427277208 */ /* 0x000fc40000800000 */
[----:B------:R-:W-:Y:S02]  /*19a0*/  SEL R65, R34, R65, P5 ;  /* 0x0000004122417207 */ /* 0x000fe40002800000 */
[----:B------:R-:W-:Y:S02]  /*19b0*/  FSETP.GT.AND P6, PT, R73, R44, PT ;  /* 0x0000002c4900720b */ /* 0x000fe40003fc4000 */
[----:B------:R-:W-:Y:S02]  /*19c0*/  FSETP.GT.AND P0, PT, R30, R29, PT ;  /* 0x0000001d1e00720b */ /* 0x000fe40003f04000 */
[----:B------:R-:W-:Y:S02]  /*19d0*/  SEL R43, R34, R43, P1 ;  /* 0x0000002b222b7207 */ /* 0x000fe40000800000 */
[----:B------:R-:W-:Y:S02]  /*19e0*/  FSETP.GT.AND P4, PT, R77, R38, PT ;  /* 0x000000264d00720b */ /* 0x000fe40003f84000 */
[----:B------:R-:W-:-:S02]  /*19f0*/  FSETP.GT.AND P5, PT, R41, R40, PT ;  /* 0x000000282900720b */ /* 0x000fc40003fa4000 */
[----:B------:R-:W-:Y:S02]  /*1a00*/  FSETP.GT.AND P1, PT, R24, R33, PT ;  /* 0x000000211800720b */ /* 0x000fe40003f24000 */
[----:B------:R-:W-:Y:S01]  /*1a10*/  FSETP.GT.AND P3, PT, R62, R36, PT ;  /* 0x000000243e00720b */ /* 0x000fe20003f64000 */
[--C-:B0-----:R-:W-:Y:S01]  /*1a20*/  FADD R20, R16, R23.reuse ;  /* 0x0000001710147221 */ /* 0x101fe20000000000 */
[----:B------:R-:W-:Y:S01]  /*1a30*/  FSEL R42, R22, R21, P2 ;  /* 0x00000015162a7208 */ /* 0x000fe20001000000 */
[--C-:B------:R-:W-:Y:S01]  /*1a40*/  FADD R21, R17, R23.reuse ;  /* 0x0000001711157221 */ /* 0x100fe20000000000 */
[----:B------:R-:W-:Y:S01]  /*1a50*/  FSEL R44, R73, R44, P6 ;  /* 0x0000002c492c7208 */ /* 0x000fe20003000000 */
[--C-:B------:R-:W-:Y:S01]  /*1a60*/  FADD R73, R19, R23.reuse ;  /* 0x0000001713497221 */ /* 0x100fe20000000000 */
[----:B------:R-:W-:Y:S01]  /*1a70*/  FSEL R29, R30, R29, P0 ;  /* 0x0000001d1e1d7208 */ /* 0x000fe20000000000 */
[----:B------:R-:W-:Y:S01]  /*1a80*/  FADD R30, R18, R23 ;  /* 0x00000017121e7221 */ /* 0x000fe20000000000 */
[----:B------:R-:W-:Y:S01]  /*1a90*/  FSEL R38, R77, R38, P4 ;  /* 0x000000264d267208 */ /* 0x000fe20002000000 */
[--C-:B------:R-:W-:Y:S01]  /*1aa0*/  FADD R23, R16, R27.reuse ;  /* 0x0000001b10177221 */ /* 0x100fe20000000000 */
[----:B------:R-:W-:Y:S01]  /*1ab0*/  FSEL R40, R41, R40, P5 ;  /* 0x0000002829287208 */ /* 0x000fe20002800000 */
[--C-:B------:R-:W-:Y:S01]  /*1ac0*/  FADD R41, R18, R27.reuse ;  /* 0x0000001b12297221 */ /* 0x100fe20000000000 */
[----:B------:R-:W-:Y:S01]  /*1ad0*/  FSEL R33, R24, R33, P1 ;  /* 0x0000002118217208 */ /* 0x000fe20000800000 */
[--C-:B------:R-:W-:Y:S01]  /*1ae0*/  FADD R24, R17, R27.reuse ;  /* 0x0000001b11187221 */ /* 0x100fe20000000000 */
[----:B------:R-:W-:Y:S01]  /*1af0*/  FSEL R36, R62, R36, P3 ;  /* 0x000000243e247208 */ /* 0x000fe20001800000 */
[----:B------:R-:W-:Y:S01]  /*1b00*/  FADD R77, R19, R27 ;  /* 0x0000001b134d7221 */ /* 0x000fe20000000000 */
[----:B------:R-:W-:Y:S01]  /*1b10*/  SEL R55, R34, R55, P3 ;  /* 0x0000003722377207 */ /* 0x000fe20001800000 */
[C---:B------:R-:W-:Y:S01]  /*1b20*/  FADD R27, R16.reuse, R31 ;  /* 0x0000001f101b7221 */ /* 0x040fe20000000000 */
[----:B------:R-:W-:Y:S01]  /*1b30*/  FSETP.GT.AND P3, PT, R75, R28, PT ;  /* 0x0000001c4b00720b */ /* 0x000fe20003f64000 */
[----:B------:R-:W-:Y:S01]  /*1b40*/  FADD R16, R16, R35 ;  /* 0x0000002310107221 */ /* 0x000fe20000000000 */
[----:B------:R-:W-:Y:S01]  /*1b50*/  SEL R71, R34, R71, P2 ;  /* 0x0000004722477207 */ /* 0x000fe20001000000 */
[----:B------:R-:W-:-:S02]  /*1b60*/  VIADD R46, R2, 0x3 ;  /* 0x00000003022e7836 */ /* 0x000fc40000000000 */
[--C-:B------:R-:W-:Y:S01]  /*1b70*/  FADD R26, R17, R31.reuse ;  /* 0x0000001f111a7221 */ /* 0x100fe20000000000 */
[----:B------:R-:W-:Y:S01]  /*1b80*/  FSETP.GT.AND P2, PT, R20, R50, PT ;  /* 0x000000321400720b */ /* 0x000fe20003f44000 */
[--C-:B------:R-:W-:Y:S01]  /*1b90*/  FADD R58, R19, R31.reuse ;  /* 0x0000001f133a7221 */ /* 0x100fe20000000000 */
[----:B------:R-:W-:Y:S01]  /*1ba0*/  FSEL R28, R75, R28, P3 ;  /* 0x0000001c4b1c7208 */ /* 0x000fe20001800000 */
[----:B------:R-:W-:Y:S01]  /*1bb0*/  FADD R75, R18, R31 ;  /* 0x0000001f124b7221 */ /* 0x000fe20000000000 */
[----:B------:R-:W-:Y:S01]  /*1bc0*/  SEL R51, R34, R51, P4 ;  /* 0x0000003322337207 */ /* 0x000fe20002000000 */
[--C-:B------:R-:W-:Y:S01]  /*1bd0*/  FADD R62, R17, R35.reuse ;  /* 0x00000023113e7221 */ /* 0x100fe20000000000 */
[--C-:B------:R-:W-:Y:S01]  /*1be0*/  FADD R31, R18, R35.reuse ;  /* 0x00000023121f7221 */ /* 0x100fe20000000000 */
[----:B------:R-:W-:Y:S01]  /*1bf0*/  FADD R60, R19, R35 ;  /* 0x00000023133c7221 */ /* 0x000fe20000000000 */
[----:B------:R-:W-:Y:S02]  /*1c00*/  SEL R59, R34, R59, P3 ;  /* 0x0000003b223b7207 */ /* 0x000fe40001800000 */
[----:B------:R-:W-:-:S02]  /*1c10*/  FSETP.GT.AND P4, PT, R16, R36, PT ;  /* 0x000000241000720b */ /* 0x000fc40003f84000 */
[----:B------:R-:W-:Y:S02]  /*1c20*/  FSEL R50, R20, R50, P2 ;  /* 0x0000003214327208 */ /* 0x000fe40001000000 */
[C---:B------:R-:W-:Y:S02]  /*1c30*/  SEL R35, R34.reuse, R47, P5 ;  /* 0x0000002f22237207 */ /* 0x040fe40002800000 */
[C---:B------:R-:W-:Y:S02]  /*1c40*/  SEL R69, R34.reuse, R69, P6 ;  /* 0x0000004522457207 */ /* 0x040fe40003000000 */
[----:B------:R-:W-:Y:S02]  /*1c50*/  FSETP.GT.AND P3, PT, R21, R48, PT ;  /* 0x000000301500720b */ /* 0x000fe40003f64000 */
[----:B------:R-:W-:Y:S02]  /*1c60*/  SEL R57, R34, R57, P0 ;  /* 0x0000003922397207 */ /* 0x000fe40000000000 */
[----:B------:R-:W-:-:S02]  /*1c70*/  SEL R63, R46, R63, P2 ;  /* 0x0000003f2e3f7207 */ /* 0x000fc40001000000 */
[----:B------:R-:W-:Y:S02]  /*1c80*/  FSETP.GT.AND P6, PT, R23, R54, PT ;  /* 0x000000361700720b */ /* 0x000fe40003fc4000 */
[----:B------:R-:W-:Y:S02]  /*1c90*/  FSETP.GT.AND P5, PT, R27, R56, PT ;  /* 0x000000381b00720b */ /* 0x000fe40003fa4000 */
[----:B------:R-:W-:Y:S02]  /*1ca0*/  FSETP.GT.AND P0, PT, R24, R52, PT ;  /* 0x000000341800720b */ /* 0x000fe40003f04000 */
[----:B------:R-:W-:Y:S02]  /*1cb0*/  FSETP.GT.AND P2, PT, R26, R25, PT ;  /* 0x000000191a00720b */ /* 0x000fe40003f44000 */
[----:B------:R-:W-:Y:S02]  /*1cc0*/  FSEL R47, R16, R36, P4 ;  /* 0x00000024102f7208 */ /* 0x000fe40002000000 */
[----:B------:R-:W-:Y:S01]  /*1cd0*/  FSEL R36, R21, R48, P3 ;  /* 0x0000003015247208 */ /* 0x000fe20001800000 */
[----:B------:R-:W-:Y:S01]  /*1ce0*/  LDS.128 R16, [R3+0x400] ;  /* 0x0004000003107984 */ /* 0x000fe20000000c00 */
[----:B------:R-:W-:-:S02]  /*1cf0*/  FSEL R54, R23, R54, P6 ;  /* 0x0000003617367208 */ /* 0x000fc40003000000 */
[----:B------:R-:W-:Y:S01]  /*1d00*/  FSEL R56, R27, R56, P5 ;  /* 0x000000381b387208 */ /* 0x000fe20002800000 */
[----:B------:R-:W0:Y:S01]  /*1d10*/  LDS.128 R20, [R7+0x10] ;  /* 0x0000100007147984 */ /* 0x000e220000000c00 */
[----:B------:R-:W-:Y:S02]  /*1d20*/  FSEL R52, R24, R52, P0 ;  /* 0x0000003418347208 */ /* 0x000fe40000000000 */
[----:B------:R-:W-:Y:S02]  /*1d30*/  FSEL R48, R26, R25, P2 ;  /* 0x000000191a307208 */ /* 0x000fe40001000000 */
[----:B------:R-:W1:Y:S01]  /*1d40*/  LDS.128 R24, [R7+0x90] ;  /* 0x0000900007187984 */ /* 0x000e620000000c00 */
[C---:B------:R-:W-:Y:S02]  /*1d50*/  SEL R55, R46.reuse, R55, P4 ;  /* 0x000000372e377207 */ /* 0x040fe40002000000 */
[----:B------:R-:W-:Y:S02]  /*1d60*/  FSETP.GT.AND P4, PT, R41, R42, PT ;  /* 0x0000002a2900720b */ /* 0x000fe40003f84000 */
[----:B------:R-:W-:-:S02]  /*1d70*/  SEL R67, R46, R67, P5 ;  /* 0x000000432e437207 */ /* 0x000fc40002800000 */
[----:B------:R-:W-:Y:S02]  /*1d80*/  FSETP.GT.AND P5, PT, R30, R39, PT ;  /* 0x000000271e00720b */ /* 0x000fe40003fa4000 */
[----:B------:R-:W-:Y:S02]  /*1d90*/  FSEL R41, R41, R42, P4 ;  /* 0x0000002a29297208 */ /* 0x000fe40002000000 */
[----:B------:R-:W-:Y:S02]  /*1da0*/  SEL R71, R46, R71, P4 ;  /* 0x000000472e477207 */ /* 0x000fe40002000000 */
[----:B------:R-:W-:Y:S02]  /*1db0*/  FSETP.GT.AND P4, PT, R60, R33, PT ;  /* 0x000000213c00720b */ /* 0x000fe40003f84000 */
[----:B------:R-:W-:Y:S02]  /*1dc0*/  SEL R49, R46, R49, P6 ;  /* 0x000000312e317207 */ /* 0x000fe40003000000 */
[----:B------:R-:W-:-:S02]  /*1dd0*/  FSETP.GT.AND P6, PT, R62, R37, PT ;  /* 0x000000253e00720b */ /* 0x000fc40003fc4000 */
[----:B------:R-:W-:Y:S02]  /*1de0*/  SEL R45, R46, R45, P3 ;  /* 0x0000002d2e2d7207 */ /* 0x000fe40001800000 */
[----:B------:R-:W-:Y:S02]  /*1df0*/  FSEL R39, R30, R39, P5 ;  /* 0x000000271e277208 */ /* 0x000fe40002800000 */
[C---:B------:R-:W-:Y:S02]  /*1e00*/  SEL R65, R46.reuse, R65, P0 ;  /* 0x000000412e417207 */ /* 0x040fe40000000000 */
[----:B------:R-:W-:Y:S02]  /*1e10*/  SEL R43, R46, R43, P5 ;  /* 0x0000002b2e2b7207 */ /* 0x000fe40002800000 */
[----:B------:R-:W-:Y:S02]  /*1e20*/  FSETP.GT.AND P3, PT, R75, R28, PT ;  /* 0x0000001c4b00720b */ /* 0x000fe40003f64000 */
[----:B------:R-:W-:-:S02]  /*1e30*/  FSETP.GT.AND P0, PT, R31, R38, PT ;  /* 0x000000261f00720b */ /* 0x000fc40003f04000 */
[----:B------:R-:W-:Y:S02]  /*1e40*/  FSETP.GT.AND P5, PT, R58, R29, PT ;  /* 0x0000001d3a00720b */ /* 0x000fe40003fa4000 */
[----:B------:R-:W-:Y:S02]  /*1e50*/  SEL R61, R46, R61, P2 ;  /* 0x0000003d2e3d7207 */ /* 0x000fe40001000000 */
[----:B------:R-:W-:Y:S02]  /*1e60*/  FSEL R62, R62, R37, P6 ;  /* 0x000000253e3e7208 */ /* 0x000fe40003000000 */
[----:B------:R-:W-:Y:S02]  /*1e70*/  FSETP.GT.AND P2, PT, R73, R40, PT ;  /* 0x000000284900720b */ /* 0x000fe40003f44000 */
[----:B------:R-:W-:Y:S02]  /*1e80*/  SEL R53, R46, R53, P6 ;  /* 0x000000352e357207 */ /* 0x000fe40003000000 */
[----:B------:R-:W-:-:S02]  /*1e90*/  FSEL R75, R75, R28, P3 ;  /* 0x0000001c4b4b7208 */ /* 0x000fc40001800000 */
[----:B------:R-:W-:Y:S02]  /*1ea0*/  FSETP.GT.AND P6, PT, R77, R44, PT ;  /* 0x0000002c4d00720b */ /* 0x000fe40003fc4000 */
[----:B------:R-:W-:Y:S02]  /*1eb0*/  FSEL R42, R31, R38, P0 ;  /* 0x000000261f2a7208 */ /* 0x000fe40000000000 */
[----:B------:R-:W-:Y:S02]  /*1ec0*/  FSEL R58, R58, R29, P5 ;  /* 0x0000001d3a3a7208 */ /* 0x000fe40002800000 */
[----:B------:R-:W2:Y:S01]  /*1ed0*/  LDS.128 R28, [R7+0x110] ;  /* 0x00011000071c7984 */ /* 0x000ea20000000c00 */
[----:B------:R-:W-:Y:S02]  /*1ee0*/  FSEL R73, R73, R40, P2 ;  /* 0x0000002849497208 */ /* 0x000fe40001000000 */
[----:B------:R-:W-:Y:S01]  /*1ef0*/  FSEL R60, R60, R33, P4 ;  /* 0x000000213c3c7208 */ /* 0x000fe20002000000 */
[----:B0-----:R-:W-:Y:S01]  /*1f00*/  FADD R33, R16, R20 ;  /* 0x0000001410217221 */ /* 0x001fe20000000000 */
[----:B------:R-:W-:-:S02]  /*1f10*/  SEL R59, R46, R59, P3 ;  /* 0x0000003b2e3b7207 */ /* 0x000fc40001800000 */
[C---:B------:R-:W-:Y:S02]  /*1f20*/  SEL R51, R46.reuse, R51, P0 ;  /* 0x000000332e337207 */ /* 0x040fe40000000000 */
[----:B------:R-:W-:Y:S01]  /*1f30*/  SEL R40, R46, R35, P2 ;  /* 0x000000232e287207 */ /* 0x000fe20001000000 */
[----:B-1----:R-:W-:Y:S01]  /*1f40*/  FADD R35, R16, R24 ;  /* 0x0000001810237221 */ /* 0x002fe20000000000 */
[C---:B------:R-:W-:Y:S02]  /*1f50*/  SEL R69, R46.reuse, R69, P6 ;  /* 0x000000452e457207 */ /* 0x040fe40003000000 */
[----:B------:R-:W-:Y:S01]  /*1f60*/  SEL R57, R46, R57, P5 ;  /* 0x000000392e397207 */ /* 0x000fe20002800000 */
[----:B------:R-:W-:Y:S01]  /*1f70*/  FADD R37, R20, R17 ;  /* 0x0000001114257221 */ /* 0x000fe20000000000 */
[----:B------:R-:W-:Y:S01]  /*1f80*/  @!P4 SEL R46, R34, R32, P1 ;  /* 0x00000020222ec207 */ /* 0x000fe20000800000 */
[----:B------:R-:W-:Y:S01]  /*1f90*/  FADD R32, R20, R18 ;  /* 0x0000001214207221 */ /* 0x000fe20000000000 */
[----:B------:R-:W-:-:S02]  /*1fa0*/  FSETP.GT.AND P3, PT, R33, R50, PT ;  /* 0x000000322100720b */ /* 0x000fc40003f64000 */
[----:B------:R-:W-:Y:S02]  /*1fb0*/  FSETP.GT.AND P5, PT, R35, R54, PT ;  /* 0x000000362300720b */ /* 0x000fe40003fa4000 */
[----:B------:R-:W-:Y:S02]  /*1fc0*/  FSETP.GT.AND P0, PT, R37, R36, PT ;  /* 0x000000242500720b */ /* 0x000fe40003f04000 */
[-C--:B------:R-:W-:Y:S02]  /*1fd0*/  FSETP.GT.AND P2, PT, R32, R39.reuse, PT ;  /* 0x000000272000720b */ /* 0x080fe40003f44000 */
[----:B------:R-:W-:Y:S02]  /*1fe0*/  FSEL R64, R33, R50, P3 ;  /* 0x0000003221407208 */ /* 0x000fe40001800000 */
[----:B------:R-:W-:Y:S01]  /*1ff0*/  FSEL R68, R35, R54, P5 ;  /* 0x0000003623447208 */ /* 0x000fe20002800000 */
[----:B------:R-:W-:Y:S01]  /*2000*/  VIADD R54, R2, 0x4 ;  /* 0x0000000402367836 */ /* 0x000fe20000000000 */
[----:B------:R-:W-:Y:S01]  /*2010*/  FSEL R66, R37, R36, P0 ;  /* 0x0000002425427208 */ /* 0x000fe20000000000 */
[----:B------:R-:W-:Y:S01]  /*2020*/  FADD R37, R24, R17 ;  /* 0x0000001118257221 */ /* 0x000fe20000000000 */
[----:B------:R-:W-:Y:S01]  /*2030*/  FSEL R50, R32, R39, P2 ;  /* 0x0000002720327208 */ /* 0x000fe20001000000 */
[C---:B------:R-:W-:Y:S01]  /*2040*/  FADD R36, R24.reuse, R18 ;  /* 0x0000001218247221 */ /* 0x040fe20000000000 */
[----:B------:R-:W-:Y:S01]  /*2050*/  FADD R39, R24, R19 ;  /* 0x0000001318277221 */ /* 0x000fe20000000000 */
[----:B------:R-:W0:Y:S01]  /*2060*/  LDS.128 R32, [R7+0x190] ;  /* 0x0001900007207984 */ /* 0x000e220000000c00 */
[----:B------:R-:W-:-:S02]  /*2070*/  FSEL R44, R77, R44, P6 ;  /* 0x0000002c4d2c7208 */ /* 0x000fc40003000000 */
[----:B------:R-:W-:Y:S02]  /*2080*/  SEL R63, R54, R63, P3 ;  /* 0x0000003f363f7207 */ /* 0x000fe40001800000 */
[----:B------:R-:W-:Y:S02]  /*2090*/  FSETP.GT.AND P6, PT, R37, R52, PT ;  /* 0x000000342500720b */ /* 0x000fe40003fc4000 */
[CC--:B------:R-:W-:Y:S02]  /*20a0*/  FSETP.GT.AND P4, PT, R36.reuse, R41.reuse, PT ;  /* 0x000000292400720b */ /* 0x0c0fe40003f84000 */
[----:B------:R-:W-:Y:S02]  /*20b0*/  FSETP.GT.AND P3, PT, R39, R44, PT ;  /* 0x0000002c2700720b */ /* 0x000fe40003f64000 */
[----:B------:R-:W-:Y:S02]  /*20c0*/  FSEL R52, R37, R52, P6 ;  /* 0x0000003425347208 */ /* 0x000fe40003000000 */
[----:B------:R-:W-:-:S02]  /*20d0*/  FSEL R41, R36, R41, P4 ;  /* 0x0000002924297208 */ /* 0x000fc40002000000 */
[----:B------:R-:W-:Y:S02]  /*20e0*/  FSEL R44, R39, R44, P3 ;  /* 0x0000002c272c7208 */ /* 0x000fe40001800000 */
[----:B------:R-:W1:Y:S01]  /*20f0*/  LDS.128 R36, [R3+0x500] ;  /* 0x0005000003247984 */ /* 0x000e620000000c00 */
[----:B------:R-:W-:-:S05]  /*2100*/  FADD R20, R20, R19 ;  /* 0x0000001314147221 */ /* 0x000fca0000000000 */
[----:B------:R-:W-:-:S04]  /*2110*/  FSETP.GT.AND P1, PT, R20, R73, PT ;  /* 0x000000491400720b */ /* 0x000fc80003f24000 */
[----:B------:R-:W-:Y:S01]  /*2120*/  FSEL R20, R20, R73, P1 ;  /* 0x0000004914147208 */ /* 0x000fe20000800000 */
[----:B--2---:R-:W-:Y:S01]  /*2130*/  FADD R73, R16, R28 ;  /* 0x0000001c10497221 */ /* 0x004fe20000000000 */
[----:B------:R-:W-:-:S04]  /*2140*/  SEL R45, R54, R45, P0 ;  /* 0x0000002d362d7207 */ /* 0x000fc80000000000 */
[----:B------:R-:W-:-:S04]  /*2150*/  FSETP.GT.AND P0, PT, R73, R56, PT ;  /* 0x000000384900720b */ /* 0x000fc80003f04000 */
[----:B------:R-:W-:Y:S01]  /*2160*/  FSEL R56, R73, R56, P0 ;  /* 0x0000003849387208 */ /* 0x000fe20000000000 */
[C---:B------:R-:W-:Y:S01]  /*2170*/  FADD R73, R28.reuse, R19 ;  /* 0x000000131c497221 */ /* 0x040fe20000000000 */
[--C-:B------:R-:W-:Y:S01]  /*2180*/  FADD R77, R28, R17.reuse ;  /* 0x000000111c4d7221 */ /* 0x100fe20000000000 */
[----:B------:R-:W-:Y:S01]  /*2190*/  SEL R49, R54, R49, P5 ;  /* 0x0000003136317207 */ /* 0x000fe20002800000 */
[----:B0-----:R-:W-:Y:S01]  /*21a0*/  FADD R16, R16, R32 ;  /* 0x0000002010107221 */ /* 0x001fe20000000000 */
[C---:B------:R-:W-:Y:S01]  /*21b0*/  FADD R17, R32.reuse, R17 ;  /* 0x0000001120117221 */ /* 0x040fe20000000000 */
[CC--:B------:R-:W-:Y:S01]  /*21c0*/  FSETP.GT.AND P5, PT, R73.reuse, R58.reuse, PT ;  /* 0x0000003a4900720b */ /* 0x0c0fe20003fa4000 */
[----:B------:R-:W-:Y:S01]  /*21d0*/  FADD R19, R32, R19 ;  /* 0x0000001320137221 */ /* 0x000fe20000000000 */
[----:B------:R-:W-:Y:S01]  /*21e0*/  SEL R65, R54, R65, P6 ;  /* 0x0000004136417207 */ /* 0x000fe20003000000 */
[--C-:B------:R-:W-:Y:S01]  /*21f0*/  FADD R24, R28, R18.reuse ;  /* 0x000000121c187221 */ /* 0x100fe20000000000 */
[----:B------:R-:W-:Y:S01]  /*2200*/  FSEL R58, R73, R58, P5 ;  /* 0x0000003a493a7208 */ /* 0x000fe20002800000 */
[----:B------:R-:W-:Y:S01]  /*2210*/  FADD R73, R32, R18 ;  /* 0x0000001220497221 */ /* 0x000fe20000000000 */
[----:B------:R-:W-:-:S02]  /*2220*/  SEL R71, R54, R71, P4 ;  /* 0x0000004736477207 */ /* 0x000fc40002000000 */
[----:B------:R-:W-:Y:S02]  /*2230*/  SEL R67, R54, R67, P0 ;  /* 0x0000004336437207 */ /* 0x000fe40000000000 */
[-C--:B------:R-:W-:Y:S02]  /*2240*/  FSETP.GT.AND P6, PT, R16, R47.reuse, PT ;  /* 0x0000002f1000720b */ /* 0x080fe40003fc4000 */
[----:B------:R-:W-:Y:S02]  /*2250*/  FSETP.GT.AND P4, PT, R17, R62, PT ;  /* 0x0000003e1100720b */ /* 0x000fe40003f84000 */
[----:B------:R-:W-:Y:S01]  /*2260*/  FSETP.GT.AND P0, PT, R19, R60, PT ;  /* 0x0000003c1300720b */ /* 0x000fe20003f04000 */
[----:B-1----:R-:W-:Y:S01]  /*2270*/  FADD R18, R36, R25 ;  /* 0x0000001924127221 */ /* 0x002fe20000000000 */
[----:B------:R-:W-:Y:S02]  /*2280*/  SEL R40, R54, R40, P1 ;  /* 0x0000002836287207 */ /* 0x000fe40000800000 */
[----:B------:R-:W-:Y:S01]  /*2290*/  FSEL R47, R16, R47, P6 ;  /* 0x0000002f102f7208 */ /* 0x000fe20003000000 */
[----:B------:R-:W-:Y:S01]  /*22a0*/  FADD R16, R36, R29 ;  /* 0x0000001d24107221 */ /* 0x000fe20000000000 */
[----:B------:R-:W-:-:S02]  /*22b0*/  SEL R69, R54, R69, P3 ;  /* 0x0000004536457207 */ /* 0x000fc40001800000 */
[----:B------:R-:W-:Y:S01]  /*22c0*/  FSEL R62, R17, R62, P4 ;  /* 0x0000003e113e7208 */ /* 0x000fe20002000000 */
[----:B------:R-:W-:Y:S01]  /*22d0*/  FADD R17, R37, R21 ;  /* 0x0000001525117221 */ /* 0x000fe20000000000 */
[----:B------:R-:W-:Y:S01]  /*22e0*/  FSEL R60, R19, R60, P0 ;  /* 0x0000003c133c7208 */ /* 0x000fe20000000000 */
[----:B------:R-:W-:Y:S01]  /*22f0*/  FADD R19, R37, R25 ;  /* 0x0000001925137221 */ /* 0x000fe20000000000 */
[CC--:B------:R-:W-:Y:S02]  /*2300*/  FSETP.GT.AND P1, PT, R24.reuse, R75.reuse, PT ;  /* 0x0000004b1800720b */ /* 0x0c0fe40003f24000 */
[CC--:B------:R-:W-:Y:S02]  /*2310*/  FSETP.GT.AND P3, PT, R73.reuse, R42.reuse, PT ;  /* 0x0000002a4900720b */ /* 0x0c0fe40003f64000 */
[----:B------:R-:W-:Y:S02]  /*2320*/  FSEL R75, R24, R75, P1 ;  /* 0x0000004b184b7208 */ /* 0x000fe40000800000 */
[----:B------:R-:W-:-:S02]  /*2330*/  FSEL R42, R73, R42, P3 ;  /* 0x0000002a492a7208 */ /* 0x000fc40001800000 */
[C---:B------:R-:W-:Y:S02]  /*2340*/  SEL R59, R54.reuse, R59, P1 ;  /* 0x0000003b363b7207 */ /* 0x040fe40000800000 */
[C---:B------:R-:W-:Y:S02]  /*2350*/  SEL R55, R54.reuse, R55, P6 ;  /* 0x0000003736377207 */ /* 0x040fe40003000000 */
[C---:B------:R-:W-:Y:S02]  /*2360*/  SEL R53, R54.reuse, R53, P4 ;  /* 0x0000003536357207 */ /* 0x040fe40002000000 */
[----:B------:R-:W-:Y:S02]  /*2370*/  SEL R51, R54, R51, P3 ;  /* 0x0000003336337207 */ /* 0x000fe40001800000 */
[----:B------:R-:W-:Y:S02]  /*2380*/  FSETP.GT.AND P1, PT, R18, R68, PT ;  /* 0x000000441200720b */ /* 0x000fe40003f24000 */
[----:B------:R-:W-:-:S02]  /*2390*/  FSETP.GT.AND P6, PT, R16, R56, PT ;  /* 0x000000381000720b */ /* 0x000fc40003fc4000 */
[----:B------:R-:W-:Y:S02]  /*23a0*/  FSETP.GT.AND P3, PT, R17, R66, PT ;  /* 0x000000421100720b */ /* 0x000fe40003f64000 */
[----:B------:R-:W-:Y:S02]  /*23b0*/  FSETP.GT.AND P4, PT, R19, R52, PT ;  /* 0x000000341300720b */ /* 0x000fe40003f84000 */
[----:B------:R-:W-:Y:S02]  /*23c0*/  FSEL R68, R18, R68, P1 ;  /* 0x0000004412447208 */ /* 0x000fe40000800000 */
[----:B------:R-:W-:Y:S02]  /*23d0*/  FSEL R56, R16, R56, P6 ;  /* 0x0000003810387208 */ /* 0x000fe40003000000 */
[----:B------:R-:W-:Y:S02]  /*23e0*/  FSEL R66, R17, R66, P3 ;  /* 0x0000004211427208 */ /* 0x000fe40001800000 */
[----:B------:R-:W-:-:S02]  /*23f0*/  FSEL R52, R19, R52, P4 ;  /* 0x0000003413347208 */ /* 0x000fc40002000000 */
[----:B------:R-:W0:Y:S01]  /*2400*/  LDS.128 R16, [R3+0x600] ;  /* 0x0006000003107984 */ /* 0x000e220000000c00 */
[----:B------:R-:W-:Y:S02]  /*2410*/  SEL R43, R54, R43, P2 ;  /* 0x0000002b362b7207 */ /* 0x000fe40001000000 */
[----:B------:R-:W-:-:S04]  /*2420*/  FSETP.GT.AND P2, PT, R77, R48, PT ;  /* 0x000000304d00720b */ /* 0x000fc80003f44000 */
[----:B------:R-:W-:Y:S01]  /*2430*/  FSEL R48, R77, R48, P2 ;  /* 0x000000304d307208 */ /* 0x000fe20001000000 */
[----:B------:R-:W-:Y:S01]  /*2440*/  FADD R77, R36, R21 ;  /* 0x00000015244d7221 */ /* 0x000fe20000000000 */
[----:B------:R-:W-:Y:S01]  /*2450*/  SEL R61, R54, R61, P2 ;  /* 0x0000003d363d7207 */ /* 0x000fe20001000000 */
[----:B------:R-:W-:-:S03]  /*2460*/  VIADD R32, R2, 0x5 ;  /* 0x0000000502207836 */ /* 0x000fc60000000000 */
[CC--:B------:R-:W-:Y:S01]  /*2470*/  FSETP.GT.AND P2, PT, R77.reuse, R64.reuse, PT ;  /* 0x000000404d00720b */ /* 0x0c0fe20003f44000 */
[C---:B------:R-:W-:Y:S01]  /*2480*/  FADD R73, R38.reuse, R21 ;  /* 0x0000001526497221 */ /* 0x040fe20000000000 */
[C-C-:B------:R-:W-:Y:S02]  /*2490*/  FADD R24, R38.reuse, R25.reuse ;  /* 0x0000001926187221 */ /* 0x140fe40000000000 */
[----:B------:R-:W-:Y:S01]  /*24a0*/  FSEL R64, R77, R64, P2 ;  /* 0x000000404d407208 */ /* 0x000fe20001000000 */
[----:B------:R-:W-:Y:S01]  /*24b0*/  FADD R77, R39, R25 ;  /* 0x00000019274d7221 */ /* 0x000fe20000000000 */
[C-C-:B------:R-:W-:Y:S01]  /*24c0*/  FADD R25, R37.reuse, R29.reuse ;  /* 0x0000001d25197221 */ /* 0x140fe20000000000 */
[----:B------:R-:W-:Y:S01]  /*24d0*/  FADD R28, R38, R29 ;  /* 0x0000001d261c7221 */ /* 0x000fe20000000000 */
[--C-:B------:R-:W-:Y:S01]  /*24e0*/  FADD R36, R36, R33.reuse ;  /* 0x0000002124247221 */ /* 0x100fe20000000000 */
        /* <DEDUP_REMOVED lines=10> */
[C---:B------:R-:W-:Y:S01]  /*2590*/  FADD R21, R39.reuse, R21 ;  /* 0x0000001527157221 */ /* 0x040fe20000000000 */
[----:B------:R-:W-:Y:S01]  /*25a0*/  FSEL R47, R36, R47, P5 ;  /* 0x0000002f242f7208 */ /* 0x000fe20002800000 */
[----:B------:R-:W-:Y:S01]  /*25b0*/  FADD R29, R39, R29 ;  /* 0x0000001d271d7221 */ /* 0x000fe20000000000 */
[----:B------:R-:W-:-:S02]  /*25c0*/  SEL R63, R32, R63, P2 ;  /* 0x0000003f203f7207 */ /* 0x000fc40001000000 */
[C---:B------:R-:W-:Y:S02]  /*25d0*/  SEL R49, R32.reuse, R49, P1 ;  /* 0x0000003120317207 */ /* 0x040fe40000800000 */
[----:B------:R-:W-:Y:S02]  /*25e0*/  SEL R55, R32, R55, P5 ;  /* 0x0000003720377207 */ /* 0x000fe40002800000 */
[----:B------:R-:W-:Y:S02]  /*25f0*/  FSETP.GT.AND P2, PT, R25, R48, PT ;  /* 0x000000301900720b */ /* 0x000fe40003f44000 */
[----:B------:R-:W-:Y:S02]  /*2600*/  FSETP.GT.AND P1, PT, R37, R62, PT ;  /* 0x0000003e2500720b */ /* 0x000fe40003f24000 */
[----:B------:R-:W-:Y:S02]  /*2610*/  FSETP.GT.AND P5, PT, R24, R41, PT ;  /* 0x000000291800720b */ /* 0x000fe40003fa4000 */
[----:B------:R-:W-:-:S02]  /*2620*/  FSEL R25, R25, R48, P2 ;  /* 0x0000003019197208 */ /* 0x000fc40001000000 */
[----:B------:R-:W-:Y:S02]  /*2630*/  FSEL R37, R37, R62, P1 ;  /* 0x0000003e25257208 */ /* 0x000fe40000800000 */
[----:B------:R-:W-:Y:S02]  /*2640*/  SEL R45, R32, R45, P3 ;  /* 0x0000002d202d7207 */ /* 0x000fe40001800000 */
[----:B------:R-:W-:Y:S02]  /*2650*/  FSEL R24, R24, R41, P5 ;  /* 0x0000002918187208 */ /* 0x000fe40002800000 */
[C---:B------:R-:W-:Y:S02]  /*2660*/  SEL R65, R32.reuse, R65, P4 ;  /* 0x0000004120417207 */ /* 0x040fe40002000000 */
[C---:B------:R-:W-:Y:S02]  /*2670*/  SEL R61, R32.reuse, R61, P2 ;  /* 0x0000003d203d7207 */ /* 0x040fe40001000000 */
[----:B------:R-:W-:-:S02]  /*2680*/  SEL R53, R32, R53, P1 ;  /* 0x0000003520357207 */ /* 0x000fc40000800000 */
[----:B------:R-:W-:Y:S02]  /*2690*/  SEL R71, R32, R71, P5 ;  /* 0x0000004720477207 */ /* 0x000fe40002800000 */
[-C--:B------:R-:W-:Y:S02]  /*26a0*/  FSETP.GT.AND P3, PT, R28, R75.reuse, PT ;  /* 0x0000004b1c00720b */ /* 0x080fe40003f64000 */
[----:B------:R-:W-:Y:S02]  /*26b0*/  FSETP.GT.AND P4, PT, R38, R42, PT ;  /* 0x0000002a2600720b */ /* 0x000fe40003f84000 */
[----:B------:R-:W-:Y:S02]  /*26c0*/  FSETP.GT.AND P2, PT, R21, R20, PT ;  /* 0x000000141500720b */ /* 0x000fe40003f44000 */
        /* <DEDUP_REMOVED lines=13> */
[----:B------:R-:W-:Y:S01]  /*27a0*/  SEL R59, R32, R59, P3 ;  /* 0x0000003b203b7207 */ /* 0x000fe20001800000 */
[--C-:B------:R-:W-:Y:S01]  /*27b0*/  FADD R21, R18, R22.reuse ;  /* 0x0000001612157221 */ /* 0x100fe20000000000 */
[C---:B------:R-:W-:Y:S01]  /*27c0*/  SEL R51, R32.reuse, R51, P4 ;  /* 0x0000003320337207 */ /* 0x040fe20002000000 */
[----:B------:R-:W-:Y:S01]  /*27d0*/  FADD R39, R19, R22 ;  /* 0x0000001613277221 */ /* 0x000fe20000000000 */
[----:B------:R-:W-:Y:S01]  /*27e0*/  SEL R40, R32, R40, P2 ;  /* 0x0000002820287207 */ /* 0x000fe20001000000 */
[--C-:B------:R-:W-:Y:S01]  /*27f0*/  FADD R48, R16, R30.reuse ;  /* 0x0000001e10307221 */ /* 0x100fe20000000000 */
[C---:B------:R-:W-:Y:S01]  /*2800*/  SEL R69, R32.reuse, R69, P1 ;  /* 0x0000004520457207 */ /* 0x040fe20000800000 */
[--C-:B------:R-:W-:Y:S01]  /*2810*/  FADD R26, R17, R30.reuse ;  /* 0x0000001e111a7221 */ /* 0x100fe20000000000 */
[----:B------:R-:W-:Y:S01]  /*2820*/  SEL R57, R32, R57, P5 ;  /* 0x0000003920397207 */ /* 0x000fe20002800000 */
[--C-:B------:R-:W-:Y:S01]  /*2830*/  FADD R75, R18, R30.reuse ;  /* 0x0000001e124b7221 */ /* 0x100fe20000000000 */
[----:B------:R-:W-:Y:S01]  /*2840*/  FSEL R44, R77, R44, P1 ;  /* 0x0000002c4d2c7208 */ /* 0x000fe20000800000 */
[----:B------:R-:W-:Y:S01]  /*2850*/  FADD R30, R19, R30 ;  /* 0x0000001e131e7221 */ /* 0x000fe20000000000 */
[----:B------:R-:W-:Y:S01]  /*2860*/  @!P6 SEL R32, R54, R46, P0 ;  /* 0x0000002e3620e207 */ /* 0x000fe20000000000 */
        /* <DEDUP_REMOVED lines=12> */
[----:B------:R-:W-:Y:S02]  /*2930*/  SEL R49, R34, R49, P1 ;  /* 0x0000003122317207 */ /* 0x000fe40000800000 */
[----:B------:R-:W-:Y:S02]  /*2940*/  FSETP.GT.AND P5, PT, R36, R52, PT ;  /* 0x000000342400720b */ /* 0x000fe40003fa4000 */
[----:B------:R-:W-:Y:S02]  /*2950*/  FSETP.GT.AND P1, PT, R21, R50, PT ;  /* 0x000000321500720b */ /* 0x000fe40003f24000 */
[----:B------:R-:W-:Y:S02]  /*2960*/  FSEL R37, R46, R37, P0 ;  /* 0x000000252e257208 */ /* 0x000fe40000000000 */
[----:B------:R-:W-:-:S02]  /*2970*/  SEL R53, R34, R53, P0 ;  /* 0x0000003522357207 */ /* 0x000fc40000000000 */
[----:B------:R-:W-:Y:S02]  /*2980*/  FSETP.GT.AND P4, PT, R42, R66, PT ;  /* 0x000000422a00720b */ /* 0x000fe40003f84000 */
[----:B------:R-:W-:Y:S02]  /*2990*/  FSETP.GT.AND P6, PT, R26, R25, PT ;  /* 0x000000191a00720b */ /* 0x000fe40003fc4000 */
[----:B------:R-:W-:Y:S02]  /*29a0*/  FSEL R52, R36, R52, P5 ;  /* 0x0000003424347208 */ /* 0x000fe40002800000 */
[----:B------:R-:W-:Y:S02]  /*29b0*/  FSEL R50, R21, R50, P1 ;  /* 0x0000003215327208 */ /* 0x000fe40000800000 */
[----:B------:R-:W-:Y:S02]  /*29c0*/  SEL R65, R34, R65, P5 ;  /* 0x0000004122417207 */ /* 0x000fe40002800000 */
[----:B------:R-:W-:-:S02]  /*29d0*/  FSETP.GT.AND P0, PT, R30, R29, PT ;  /* 0x0000001d1e00720b */ /* 0x000fc40003f04000 */
[----:B------:R-:W-:Y:S02]  /*29e0*/  SEL R43, R34, R43, P1 ;  /* 0x0000002b222b7207 */ /* 0x000fe40000800000 */
[----:B------:R-:W-:Y:S02]  /*29f0*/  FSETP.GT.AND P5, PT, R39, R20, PT ;  /* 0x000000142700720b */ /* 0x000fe40003fa4000 */
[----:B------:R-:W-:Y:S02]  /*2a00*/  FSETP.GT.AND P1, PT, R22, R33, PT ;  /* 0x000000211600720b */ /* 0x000fe40003f24000 */
[----:B------:R-:W-:Y:S02]  /*2a10*/  FSETP.GT.AND P2, PT, R48, R56, PT ;  /* 0x000000383000720b */ /* 0x000fe40003f44000 */
[----:B------:R-:W-:Y:S02]  /*2a20*/  FSEL R66, R42, R66, P4 ;  /* 0x000000422a427208 */ /* 0x000fe40002000000 */
[----:B------:R-:W-:-:S02]  /*2a30*/  FSEL R25, R26, R25, P6 ;  /* 0x000000191a197208 */ /* 0x000fc40003000000 */
[C---:B------:R-:W-:Y:S02]  /*2a40*/  SEL R45, R34.reuse, R45, P4 ;  /* 0x0000002d222d7207 */ /* 0x040fe40002000000 */
[----:B------:R-:W-:Y:S02]  /*2a50*/  SEL R61, R34, R61, P6 ;  /* 0x0000003d223d7207 */ /* 0x000fe40003000000 */
[----:B------:R-:W-:Y:S01]  /*2a60*/  FSEL R29, R30, R29, P0 ;  /* 0x0000001d1e1d7208 */ /* 0x000fe20000000000 */
[--C-:B0-----:R-:W-:Y:S01]  /*2a70*/  FADD R21, R17, R23.reuse ;  /* 0x0000001711157221 */ /* 0x101fe20000000000 */
[----:B------:R-:W-:Y:S01]  /*2a80*/  FSETP.GT.AND P4, PT, R77, R38, PT ;  /* 0x000000264d00720b */ /* 0x000fe20003f84000 */
[--C-:B------:R-:W-:Y:S01]  /*2a90*/  FADD R36, R19, R23.reuse ;  /* 0x0000001713247221 */ /* 0x100fe20000000000 */
[----:B------:R-:W-:Y:S02]  /*2aa0*/  FSETP.GT.AND P6, PT, R73, R44, PT ;  /* 0x0000002c4900720b */ /* 0x000fe40003fc4000 */
[----:B------:R-:W-:Y:S01]  /*2ab0*/  FSEL R39, R39, R20, P5 ;  /* 0x0000001427277208 */ /* 0x000fe20002800000 */
[--C-:B------:R-:W-:Y:S01]  /*2ac0*/  FADD R20, R16, R23.reuse ;  /* 0x0000001710147221 */ /* 0x100fe20000000000 */
[----:B------:R-:W-:Y:S01]  /*2ad0*/  FSEL R30, R22, R33, P1 ;  /* 0x00000021161e7208 */ /* 0x000fe20000800000 */
[----:B------:R-:W-:Y:S01]  /*2ae0*/  FADD R33, R18, R23 ;  /* 0x0000001712217221 */ /* 0x000fe20000000000 */
[----:B------:R-:W-:Y:S01]  /*2af0*/  FSEL R56, R48, R56, P2 ;  /* 0x0000003830387208 */ /* 0x000fe20001000000 */
[----:B------:R-:W-:Y:S01]  /*2b00*/  FADD R23, R16, R27 ;  /* 0x0000001b10177221 */ /* 0x000fe20000000000 */
[----:B------:R-:W-:-:S02]  /*2b10*/  SEL R67, R34, R67, P2 ;  /* 0x0000004322437207 */ /* 0x000fc40001000000 */
[-C--:B------:R-:W-:Y:S02]  /*2b20*/  FSETP.GT.AND P3, PT, R54, R47.reuse, PT ;  /* 0x0000002f3600720b */ /* 0x080fe40003f64000 */
[----:B------:R-:W-:Y:S01]  /*2b30*/  FSETP.GT.AND P2, PT, R41, R24, PT ;  /* 0x000000182900720b */ /* 0x000fe20003f44000 */
[--C-:B------:R-:W-:Y:S01]  /*2b40*/  FADD R42, R18, R27.reuse ;  /* 0x0000001b122a7221 */ /* 0x100fe20000000000 */
[----:B------:R-:W-:Y:S01]  /*2b50*/  FSEL R38, R77, R38, P4 ;  /* 0x000000264d267208 */ /* 0x000fe20002000000 */
[--C-:B------:R-:W-:Y:S01]  /*2b60*/  FADD R77, R17, R27.reuse ;  /* 0x0000001b114d7221 */ /* 0x100fe20000000000 */
[----:B------:R-:W-:Y:S01]  /*2b70*/  FSEL R44, R73, R44, P6 ;  /* 0x0000002c492c7208 */ /* 0x000fe20003000000 */
[----:B------:R-:W-:Y:S01]  /*2b80*/  FADD R73, R19, R27 ;  /* 0x0000001b13497221 */ /* 0x000fe20000000000 */
[----:B------:R-:W-:Y:S01]  /*2b90*/  SEL R48, R34, R40, P5 ;  /* 0x0000002822307207 */ /* 0x000fe20002800000 */
[----:B------:R-:W-:Y:S01]  /*2ba0*/  FADD R27, R16, R31 ;  /* 0x0000001f101b7221 */ /* 0x000fe20000000000 */
[----:B------:R-:W-:Y:S01]  /*2bb0*/  FSEL R47, R54, R47, P3 ;  /* 0x0000002f362f7208 */ /* 0x000fe20001800000 */
[----:B------:R-:W-:Y:S01]  /*2bc0*/  VIADD R40, R2, 0x7 ;  /* 0x0000000702287836 */ /* 0x000fe20000000000 */
[----:B------:R-:W-:Y:S01]  /*2bd0*/  SEL R55, R34, R55, P3 ;  /* 0x0000003722377207 */ /* 0x000fe20001800000 */
[----:B------:R-:W-:Y:S01]  /*2be0*/  FADD R16, R16, R35 ;  /* 0x0000002310107221 */ /* 0x000fe20000000000 */
[----:B------:R-:W-:Y:S01]  /*2bf0*/  FSEL R41, R41, R24, P2 ;  /* 0x0000001829297208 */ /* 0x000fe20001000000 */
[C---:B------:R-:W-:Y:S01]  /*2c00*/  FADD R24, R17.reuse, R31 ;  /* 0x0000001f11187221 */ /* 0x040fe20000000000 */
[C---:B------:R-:W-:Y:S01]  /*2c10*/  SEL R71, R34.reuse, R71, P2 ;  /* 0x0000004722477207 */ /* 0x040fe20001000000 */
[----:B------:R-:W-:Y:S01]  /*2c20*/  FADD R26, R17, R35 ;  /* 0x00000023111a7221 */ /* 0x000fe20000000000 */
[----:B------:R-:W-:-:S02]  /*2c30*/  SEL R69, R34, R69, P6 ;  /* 0x0000004522457207 */ /* 0x000fc40003000000 */
[----:B------:R-:W-:Y:S02]  /*2c40*/  FSETP.GT.AND P3, PT, R75, R28, PT ;  /* 0x0000001c4b00720b */ /* 0x000fe40003f64000 */
[----:B------:R-:W-:Y:S02]  /*2c50*/  FSETP.GT.AND P2, PT, R20, R64, PT ;  /* 0x000000401400720b */ /* 0x000fe40003f44000 */
[----:B------:R-:W-:Y:S02]  /*2c60*/  FSETP.GT.AND P6, PT, R23, R68, PT ;  /* 0x000000441700720b */ /* 0x000fe40003fc4000 */
[----:B------:R-:W-:Y:S02]  /*2c70*/  SEL R57, R34, R57, P0 ;  /* 0x0000003922397207 */ /* 0x000fe40000000000 */
[----:B------:R-:W-:Y:S02]  /*2c80*/  FSEL R28, R75, R28, P3 ;  /* 0x0000001c4b1c7208 */ /* 0x000fe40001800000 */
[----:B------:R-:W-:-:S02]  /*2c90*/  FSEL R64, R20, R64, P2 ;  /* 0x0000004014407208 */ /* 0x000fc40001000000 */
[C---:B------:R-:W-:Y:S02]  /*2ca0*/  SEL R59, R34.reuse, R59, P3 ;  /* 0x0000003b223b7207 */ /* 0x040fe40001800000 */
[----:B------:R-:W-:Y:S02]  /*2cb0*/  SEL R51, R34, R51, P4 ;  /* 0x0000003322337207 */ /* 0x000fe40002000000 */
[----:B------:R-:W-:Y:S02]  /*2cc0*/  FSEL R68, R23, R68, P6 ;  /* 0x0000004417447208 */ /* 0x000fe40003000000 */
[----:B------:R-:W-:Y:S02]  /*2cd0*/  FSETP.GT.AND P0, PT, R77, R52, PT ;  /* 0x000000344d00720b */ /* 0x000fe40003f04000 */
[C---:B------:R-:W-:Y:S02]  /*2ce0*/  SEL R63, R40.reuse, R63, P2 ;  /* 0x0000003f283f7207 */ /* 0x040fe40001000000 */
[----:B------:R-:W-:-:S02]  /*2cf0*/  SEL R49, R40, R49, P6 ;  /* 0x0000003128317207 */ /* 0x000fc40003000000 */
[----:B------:R-:W-:Y:S02]  /*2d00*/  FSETP.GT.AND P5, PT, R27, R56, PT ;  /* 0x000000381b00720b */ /* 0x000fe40003fa4000 */
[----:B------:R-:W-:Y:S02]  /*2d10*/  FSETP.GT.AND P4, PT, R16, R47, PT ;  /* 0x0000002f1000720b */ /* 0x000fe40003f84000 */
[----:B------:R-:W-:Y:S02]  /*2d20*/  FSETP.GT.AND P3, PT, R21, R66, PT ;  /* 0x000000421500720b */ /* 0x000fe40003f64000 */
[----:B------:R-:W-:Y:S02]  /*2d30*/  FSETP.GT.AND P2, PT, R24, R25, PT ;  /* 0x000000191800720b */ /* 0x000fe40003f44000 */
[----:B------:R-:W-:Y:S01]  /*2d40*/  FSETP.GT.AND P6, PT, R26, R37, PT ;  /* 0x000000251a00720b */ /* 0x000fe20003fc4000 */
[C-C-:B------:R-:W-:Y:S01]  /*2d50*/  FADD R75, R18.reuse, R31.reuse ;  /* 0x0000001f124b7221 */ /* 0x140fe20000000000 */
[----:B------:R-:W-:Y:S01]  /*2d60*/  FADD R46, R19, R31 ;  /* 0x0000001f132e7221 */ /* 0x000fe20000000000 */
[--C-:B------:R-:W-:Y:S01]  /*2d70*/  FADD R31, R18, R35.reuse ;  /* 0x00000023121f7221 */ /* 0x100fe20000000000 */
[----:B------:R-:W-:Y:S01]  /*2d80*/  FSEL R77, R77, R52, P0 ;  /* 0x000000344d4d7208 */ /* 0x000fe20000000000 */
[----:B------:R-:W-:Y:S01]  /*2d90*/  FADD R35, R19, R35 ;  /* 0x0000002313237221 */ /* 0x000fe20000000000 */
[----:B------:R-:W-:-:S02]  /*2da0*/  FSEL R56, R27, R56, P5 ;  /* 0x000000381b387208 */ /* 0x000fc40002800000 */
[----:B------:R-:W-:Y:S02]  /*2db0*/  FSEL R47, R16, R47, P4 ;  /* 0x0000002f102f7208 */ /* 0x000fe40002000000 */
[----:B------:R-:W-:Y:S01]  /*2dc0*/  FSEL R66, R21, R66, P3 ;  /* 0x0000004215427208 */ /* 0x000fe20001800000 */
[----:B------:R-:W-:Y:S01]  /*2dd0*/  LDS.128 R16, [R3+0x800] ;  /* 0x0008000003107984 */ /* 0x000fe20000000c00 */
[----:B------:R-:W-:Y:S02]  /*2de0*/  FSEL R52, R24, R25, P2 ;  /* 0x0000001918347208 */ /* 0x000fe40001000000 */
[----:B------:R-:W-:Y:S01]  /*2df0*/  FSEL R54, R26, R37, P6 ;  /* 0x000000251a367208 */ /* 0x000fe20003000000 */
[----:B------:R-:W-:Y:S04]  /*2e00*/  LDS.128 R20, [R7+0x20] ;  /* 0x0000200007147984 */ /* 0x000fe80000000c00 */
[----:B------:R-:W0:Y:S01]  /*2e10*/  LDS.128 R24, [R7+0xa0] ;  /* 0x0000a00007187984 */ /* 0x000e220000000c00 */
[----:B------:R-:W-:-:S02]  /*2e20*/  SEL R55, R40, R55, P4 ;  /* 0x0000003728377207 */ /* 0x000fc40002000000 */
[----:B------:R-:W-:-:S04]  /*2e30*/  FSETP.GT.AND P4, PT, R42, R41, PT ;  /* 0x000000292a00720b */ /* 0x000fc80003f84000 */
[----:B------:R-:W-:Y:S02]  /*2e40*/  FSEL R41, R42, R41, P4 ;  /* 0x000000292a297208 */ /* 0x000fe40002000000 */
[C---:B------:R-:W-:Y:S02]  /*2e50*/  SEL R71, R40.reuse, R71, P4 ;  /* 0x0000004728477207 */ /* 0x040fe40002000000 */
[----:B------:R-:W-:Y:S02]  /*2e60*/  FSETP.GT.AND P4, PT, R35, R30, PT ;  /* 0x0000001e2300720b */ /* 0x000fe40003f84000 */
[C---:B------:R-:W-:Y:S02]  /*2e70*/  SEL R67, R40.reuse, R67, P5 ;  /* 0x0000004328437207 */ /* 0x040fe40002800000 */
[----:B------:R-:W-:Y:S02]  /*2e80*/  FSETP.GT.AND P5, PT, R33, R50, PT ;  /* 0x000000322100720b */ /* 0x000fe40003fa4000 */
[----:B------:R-:W-:-:S02]  /*2e90*/  SEL R45, R40, R45, P3 ;  /* 0x0000002d282d7207 */ /* 0x000fc40001800000 */
        /* <DEDUP_REMOVED lines=9> */
[----:B------:R-:W-:Y:S02]  /*2f30*/  FSETP.GT.AND P5, PT, R46, R29, PT ;  /* 0x0000001d2e00720b */ /* 0x000fe40003fa4000 */
[C---:B------:R-:W-:Y:S02]  /*2f40*/  SEL R59, R40.reuse, R59, P3 ;  /* 0x0000003b283b7207 */ /* 0x040fe40001800000 */
[----:B------:R-:W-:-:S02]  /*2f50*/  SEL R51, R40, R51, P0 ;  /* 0x0000003328337207 */ /* 0x000fc40000000000 */
[C---:B------:R-:W-:Y:S02]  /*2f60*/  SEL R48, R40.reuse, R48, P2 ;  /* 0x0000003028307207 */ /* 0x040fe40001000000 */
[C---:B------:R-:W-:Y:S02]  /*2f70*/  SEL R69, R40.reuse, R69, P6 ;  /* 0x0000004528457207 */ /* 0x040fe40003000000 */
[----:B------:R-:W-:Y:S01]  /*2f80*/  SEL R57, R40, R57, P5 ;  /* 0x0000003928397207 */ /* 0x000fe20002800000 */
[----:B0-----:R-:W-:Y:S01]  /*2f90*/  FADD R37, R16, R24 ;  /* 0x0000001810257221 */ /* 0x001fe20000000000 */
[----:B------:R-:W-:Y:S01]  /*2fa0*/  FSEL R44, R73, R44, P6 ;  /* 0x0000002c492c7208 */ /* 0x000fe20003000000 */
[----:B------:R-:W-:Y:S01]  /*2fb0*/  FADD R73, R20, R19 ;  /* 0x0000001314497221 */ /* 0x000fe20000000000 */
[----:B------:R-:W-:Y:S01]  /*2fc0*/  FSEL R50, R35, R30, P4 ;  /* 0x0000001e23327208 */ /* 0x000fe20002000000 */
[----:B------:R-:W-:Y:S01]  /*2fd0*/  FADD R35, R16, R20 ;  /* 0x0000001410237221 */ /* 0x000fe20000000000 */
[----:B------:R-:W-:Y:S01]  /*2fe0*/  @!P4 SEL R40, R34, R32, P1 ;  /* 0x000000202228c207 */ /* 0x000fe20000800000 */
[----:B------:R-:W-:Y:S01]  /*2ff0*/  FADD R32, R20, R18 ;  /* 0x0000001214207221 */ /* 0x000fe20000000000 */
[----:B------:R-:W-:-:S02]  /*3000*/  FSEL R36, R36, R39, P2 ;  /* 0x0000002724247208 */ /* 0x000fc40001000000 */
[----:B------:R-:W-:Y:S02]  /*3010*/  FSEL R75, R75, R28, P3 ;  /* 0x0000001c4b4b7208 */ /* 0x000fe40001800000 */
[----:B------:R-:W-:Y:S02]  /*3020*/  FSEL R42, R31, R38, P0 ;  /* 0x000000261f2a7208 */ /* 0x000fe40000000000 */
[----:B------:R-:W-:Y:S02]  /*3030*/  FSEL R46, R46, R29, P5 ;  /* 0x0000001d2e2e7208 */ /* 0x000fe40002800000 */
[----:B------:R-:W0:Y:S01]  /*3040*/  LDS.128 R28, [R7+0x120] ;  /* 0x00012000071c7984 */ /* 0x000e220000000c00 */
[----:B------:R-:W-:Y:S02]  /*3050*/  FSETP.GT.AND P3, PT, R35, R64, PT ;  /* 0x000000402300720b */ /* 0x000fe40003f64000 */
[----:B------:R-:W-:Y:S02]  /*3060*/  FSETP.GT.AND P2, PT, R32, R33, PT ;  /* 0x000000212000720b */ /* 0x000fe40003f44000 */
[----:B------:R-:W-:-:S02]  /*3070*/  FSETP.GT.AND P1, PT, R73, R36, PT ;  /* 0x000000244900720b */ /* 0x000fc40003f24000 */
[----:B------:R-:W-:Y:S01]  /*3080*/  FSETP.GT.AND P5, PT, R37, R68, PT ;  /* 0x000000442500720b */ /* 0x000fe20003fa4000 */
[--C-:B------:R-:W-:Y:S01]  /*3090*/  FADD R39, R20, R17.reuse ;  /* 0x0000001114277221 */ /* 0x100fe20000000000 */
[----:B------:R-:W-:Y:S01]  /*30a0*/  FSEL R64, R35, R64, P3 ;  /* 0x0000004023407208 */ /* 0x000fe20001800000 */
[----:B------:R-:W-:Y:S01]  /*30b0*/  VIADD R60, R2, 0x8 ;  /* 0x00000008023c7836 */ /* 0x000fe20000000000 */
[----:B------:R-:W-:Y:S01]  /*30c0*/  FSEL R20, R32, R33, P2 ;  /* 0x0000002120147208 */ /* 0x000fe20001000000 */
[C---:B------:R-:W-:Y:S01]  /*30d0*/  FADD R38, R24.reuse, R18 ;  /* 0x0000001218267221 */ /* 0x040fe20000000000 */
[----:B------:R-:W-:Y:S01]  /*30e0*/  FSEL R58, R73, R36, P1 ;  /* 0x00000024493a7208 */ /* 0x000fe20000800000 */
[C---:B------:R-:W-:Y:S01]  /*30f0*/  FADD R36, R24.reuse, R17 ;  /* 0x0000001118247221 */ /* 0x040fe20000000000 */
[----:B------:R-:W-:Y:S01]  /*3100*/  FSEL R68, R37, R68, P5 ;  /* 0x0000004425447208 */ /* 0x000fe20002800000 */
[----:B------:R-:W-:Y:S01]  /*3110*/  FADD R37, R24, R19 ;  /* 0x0000001318257221 */ /* 0x000fe20000000000 */
[----:B------:R-:W1:Y:S01]  /*3120*/  LDS.128 R32, [R7+0x1a0] ;  /* 0x0001a00007207984 */ /* 0x000e620000000c00 */
[----:B------:R-:W-:-:S02]  /*3130*/  SEL R63, R60, R63, P3 ;  /* 0x0000003f3c3f7207 */ /* 0x000fc40001800000 */
[----:B------:R-:W-:Y:S02]  /*3140*/  FSETP.GT.AND P0, PT, R39, R66, PT ;  /* 0x000000422700720b */ /* 0x000fe40003f04000 */
[----:B------:R-:W-:Y:S02]  /*3150*/  FSETP.GT.AND P6, PT, R36, R77, PT ;  /* 0x0000004d2400720b */ /* 0x000fe40003fc4000 */
[----:B------:R-:W-:Y:S02]  /*3160*/  FSETP.GT.AND P4, PT, R38, R41, PT ;  /* 0x000000292600720b */ /* 0x000fe40003f84000 */
[----:B------:R-:W-:Y:S02]  /*3170*/  FSETP.GT.AND P3, PT, R37, R44, PT ;  /* 0x0000002c2500720b */ /* 0x000fe40003f64000 */
[----:B------:R-:W-:Y:S02]  /*3180*/  FSEL R66, R39, R66, P0 ;  /* 0x0000004227427208 */ /* 0x000fe40000000000 */
[----:B------:R-:W-:-:S02]  /*3190*/  FSEL R77, R36, R77, P6 ;  /* 0x0000004d244d7208 */ /* 0x000fc40003000000 */
[----:B------:R-:W-:Y:S02]  /*31a0*/  FSEL R41, R38, R41, P4 ;  /* 0x0000002926297208 */ /* 0x000fe40002000000 */
[----:B------:R-:W-:Y:S02]  /*31b0*/  FSEL R44, R37, R44, P3 ;  /* 0x0000002c252c7208 */ /* 0x000fe40001800000 */
[----:B------:R-:W2:Y:S01]  /*31c0*/  LDS.128 R36, [R3+0x900] ;  /* 0x0009000003247984 */ /* 0x000ea20000000c00 */
[----:B0-----:R-:W-:Y:S01]  /*31d0*/  FADD R73, R16, R28 ;  /* 0x0000001c10497221 */ /* 0x001fe20000000000 */
[----:B------:R-:W-:-:S04]  /*31e0*/  SEL R45, R60, R45, P0 ;  /* 0x0000002d3c2d7207 */ /* 0x000fc80000000000 */
[CC--:B------:R-:W-:Y:S01]  /*31f0*/  FSETP.GT.AND P0, PT, R73.reuse, R56.reuse, PT ;  /* 0x000000384900720b */ /* 0x0c0fe20003f04000 */
[----:B------:R-:W-:Y:S01]  /*3200*/  FADD R24, R28, R17 ;  /* 0x000000111c187221 */ /* 0x000fe20000000000 */
[----:B------:R-:W-:Y:S02]  /*3210*/  SEL R65, R60, R65, P6 ;  /* 0x000000413c417207 */ /* 0x000fe40003000000 */
[----:B------:R-:W-:Y:S01]  /*3220*/  FSEL R56, R73, R56, P0 ;  /* 0x0000003849387208 */ /* 0x000fe20000000000 */
[----:B------:R-:W-:Y:S01]  /*3230*/  FADD R73, R28, R19 ;  /* 0x000000131c497221 */ /* 0x000fe20000000000 */
[----:B-1----:R-:W-:Y:S01]  /*3240*/  FADD R16, R16, R32 ;  /* 0x0000002010107221 */ /* 0x002fe20000000000 */
[----:B------:R-:W-:-:S04]  /*3250*/  SEL R43, R60, R43, P2 ;  /* 0x0000002b3c2b7207 */ /* 0x000fc80001000000 */
[----:B------:R-:W-:Y:S01]  /*3260*/  FSETP.GT.AND P6, PT, R16, R47, PT ;  /* 0x0000002f1000720b */ /* 0x000fe20003fc4000 */
[----:B------:R-:W-:Y:S01]  /*3270*/  FADD R17, R32, R17 ;  /* 0x0000001120117221 */ /* 0x000fe20000000000 */
[----:B------:R-:W-:Y:S01]  /*3280*/  SEL R49, R60, R49, P5 ;  /* 0x000000313c317207 */ /* 0x000fe20002800000 */
[----:B------:R-:W-:Y:S01]  /*3290*/  FADD R19, R32, R19 ;  /* 0x0000001320137221 */ /* 0x000fe20000000000 */
[----:B------:R-:W-:Y:S02]  /*32a0*/  FSEL R47, R16, R47, P6 ;  /* 0x0000002f102f7208 */ /* 0x000fe40003000000 */
[C---:B------:R-:W-:Y:S02]  /*32b0*/  FSETP.GT.AND P2, PT, R24.reuse, R52, PT ;  /* 0x000000341800720b */ /* 0x040fe40003f44000 */
[C---:B------:R-:W-:Y:S02]  /*32c0*/  FSETP.GT.AND P5, PT, R73.reuse, R46, PT ;  /* 0x0000002e4900720b */ /* 0x040fe40003fa4000 */
[----:B------:R-:W-:Y:S01]  /*32d0*/  FSEL R52, R24, R52, P2 ;  /* 0x0000003418347208 */ /* 0x000fe20001000000 */
[----:B--2---:R-:W-:Y:S01]  /*32e0*/  FADD R16, R36, R21 ;  /* 0x0000001524107221 */ /* 0x004fe20000000000 */
[----:B------:R-:W-:Y:S01]  /*32f0*/  FSEL R46, R73, R46, P5 ;  /* 0x0000002e492e7208 */ /* 0x000fe20002800000 */
[--C-:B------:R-:W-:Y:S01]  /*3300*/  FADD R24, R28, R18.reuse ;  /* 0x000000121c187221 */ /* 0x100fe20000000000 */
[----:B------:R-:W-:Y:S01]  /*3310*/  SEL R71, R60, R71, P4 ;  /* 0x000000473c477207 */ /* 0x000fe20002000000 */
[----:B------:R-:W-:Y:S01]  /*3320*/  FADD R73, R32, R18 ;  /* 0x0000001220497221 */ /* 0x000fe20000000000 */
[----:B------:R-:W-:-:S02]  /*3330*/  SEL R67, R60, R67, P0 ;  /* 0x000000433c437207 */ /* 0x000fc40000000000 */
[----:B------:R-:W-:Y:S02]  /*3340*/  SEL R61, R60, R61, P2 ;  /* 0x0000003d3c3d7207 */ /* 0x000fe40001000000 */
[----:B------:R-:W-:Y:S02]  /*3350*/  FSETP.GT.AND P4, PT, R17, R54, PT ;  /* 0x000000361100720b */ /* 0x000fe40003f84000 */
[----:B------:R-:W-:Y:S02]  /*3360*/  FSETP.GT.AND P0, PT, R19, R50, PT ;  /* 0x000000321300720b */ /* 0x000fe40003f04000 */
[----:B------:R-:W-:Y:S01]  /*3370*/  FSETP.GT.AND P2, PT, R16, R64, PT ;  /* 0x000000401000720b */ /* 0x000fe20003f44000 */
[----:B------:R-:W-:Y:S01]  /*3380*/  FADD R18, R36, R25 ;  /* 0x0000001924127221 */ /* 0x000fe20000000000 */
[C---:B------:R-:W-:Y:S02]  /*3390*/  SEL R48, R60.reuse, R48, P1 ;  /* 0x000000303c307207 */ /* 0x040fe40000800000 */
[----:B------:R-:W-:-:S02]  /*33a0*/  SEL R69, R60, R69, P3 ;  /* 0x000000453c457207 */ /* 0x000fc40001800000 */
[----:B------:R-:W-:Y:S01]  /*33b0*/  FSEL R54, R17, R54, P4 ;  /* 0x0000003611367208 */ /* 0x000fe20002000000 */
[----:B------:R-:W-:Y:S01]  /*33c0*/  FADD R17, R37, R21 ;  /* 0x0000001525117221 */ /* 0x000fe20000000000 */
[----:B------:R-:W-:Y:S01]  /*33d0*/  FSEL R50, R19, R50, P0 ;  /* 0x0000003213327208 */ /* 0x000fe20000000000 */
[----:B------:R-:W-:Y:S01]  /*33e0*/  FADD R19, R36, R29 ;  /* 0x0000001d24137221 */ /* 0x000fe20000000000 */
[----:B------:R-:W-:Y:S01]  /*33f0*/  FSEL R64, R16, R64, P2 ;  /* 0x0000004010407208 */ /* 0x000fe20001000000 */
[----:B------:R-:W-:Y:S01]  /*3400*/  FADD R16, R37, R25 ;  /* 0x0000001925107221 */ /* 0x000fe20000000000 */
[CC--:B------:R-:W-:Y:S02]  /*3410*/  FSETP.GT.AND P1, PT, R24.reuse, R75.reuse, PT ;  /* 0x0000004b1800720b */ /* 0x0c0fe40003f24000 */
[----:B------:R-:W-:Y:S02]  /*3420*/  FSETP.GT.AND P3, PT, R73, R42, PT ;  /* 0x0000002a4900720b */ /* 0x000fe40003f64000 */
        /* <DEDUP_REMOVED lines=49> */
[----:B------:R-:W-:Y:S02]  /*3740*/  FSETP.GT.AND P3, PT, R62, R75, PT ;  /* 0x0000004b3e00720b */ /* 0x000fe40003f64000 */
[----:B------:R-:W-:Y:S02]  /*3750*/  FSETP.GT.AND P4, PT, R38, R42, PT ;  /* 0x0000002a2600720b */ /* 0x000fe40003f84000 */
[----:B------:R-:W-:Y:S02]  /*3760*/  FSETP.GT.AND P2, PT, R21, R58, PT ;  /* 0x0000003a1500720b */ /* 0x000fe40003f44000 */
[----:B------:R-:W-:Y:S02]  /*3770*/  FSETP.GT.AND P1, PT, R28, R44, PT ;  /* 0x0000002c1c00720b */ /* 0x000fe40003f24000 */
[----:B------:R-:W-:-:S02]  /*3780*/  FSETP.GT.AND P5, PT, R29, R46, PT ;  /* 0x0000002e1d00720b */ /* 0x000fc40003fa4000 */
[C---:B------:R-:W-:Y:S02]  /*3790*/  SEL R59, R32.reuse, R59, P3 ;  /* 0x0000003b203b7207 */ /* 0x040fe40001800000 */
[C---:B------:R-:W-:Y:S02]  /*37a0*/  SEL R51, R32.reuse, R51, P4 ;  /* 0x0000003320337207 */ /* 0x040fe40002000000 */
[C---:B------:R-:W-:Y:S02]  /*37b0*/  SEL R48, R32.reuse, R48, P2 ;  /* 0x0000003020307207 */ /* 0x040fe40001000000 */
[C---:B------:R-:W-:Y:S02]  /*37c0*/  SEL R69, R32.reuse, R69, P1 ;  /* 0x0000004520457207 */ /* 0x040fe40000800000 */
[----:B------:R-:W-:Y:S01]  /*37d0*/  SEL R57, R32, R57, P5 ;  /* 0x0000003920397207 */ /* 0x000fe20002800000 */
[--C-:B0-----:R-:W-:Y:S01]  /*37e0*/  FADD R54, R16, R22.reuse ;  /* 0x0000001610367221 */ /* 0x101fe20000000000 */
[----:B------:R-:W-:Y:S01]  /*37f0*/  FSEL R62, R62, R75, P3 ;  /* 0x0000004b3e3e7208 */ /* 0x000fe20001800000 */
[----:B------:R-:W-:Y:S01]  /*3800*/  FADD R39, R18, R22 ;  /* 0x0000001612277221 */ /* 0x000fe20000000000 */
[----:B------:R-:W-:Y:S01]  /*3810*/  FSEL R38, R38, R42, P4 ;  /* 0x0000002a26267208 */ /* 0x000fe20002000000 */
[--C-:B------:R-:W-:Y:S01]  /*3820*/  FADD R42, R17, R26.reuse ;  /* 0x0000001a112a7221 */ /* 0x100fe20000000000 */
[----:B------:R-:W-:Y:S01]  /*3830*/  FSEL R21, R21, R58, P2 ;  /* 0x0000003a15157208 */ /* 0x000fe20001000000 */
[----:B------:R-:W-:Y:S01]  /*3840*/  FADD R58, R16, R26 ;  /* 0x0000001a103a7221 */ /* 0x000fe20000000000 */
[----:B------:R-:W-:Y:S01]  /*3850*/  FSEL R28, R28, R44, P1 ;  /* 0x0000002c1c1c7208 */ /* 0x000fe20000800000 */
[----:B------:R-:W-:Y:S01]  /*3860*/  FADD R44, R17, R22 ;  /* 0x00000016112c7221 */ /* 0x000fe20000000000 */
[----:B------:R-:W-:Y:S01]  /*3870*/  FSEL R33, R33, R50, P6 ;  /* 0x0000003221217208 */ /* 0x000fe20003000000 */
[--C-:B------:R-:W-:Y:S01]  /*3880*/  FADD R41, R18, R26.reuse ;  /* 0x0000001a12297221 */ /* 0x100fe20000000000 */
[----:B------:R-:W-:Y:S01]  /*3890*/  @!P6 SEL R32, R60, R40, P0 ;  /* 0x000000283c20e207 */ /* 0x000fe20000000000 */
[----:B------:R-:W-:Y:S01]  /*38a0*/  FADD R73, R19, R26 ;  /* 0x0000001a13497221 */ /* 0x000fe20000000000 */
[----:B------:R-:W-:Y:S01]  /*38b0*/  FSEL R29, R29, R46, P5 ;  /* 0x0000002e1d1d7208 */ /* 0x000fe20002800000 */
        /* <DEDUP_REMOVED lines=14> */
[----:B------:R-:W-:Y:S02]  /*39a0*/  FSETP.GT.AND P4, PT, R44, R66, PT ;  /* 0x000000422c00720b */ /* 0x000fe40003f84000 */
[----:B------:R-:W-:-:S02]  /*39b0*/  SEL R63, R34, R63, P0 ;  /* 0x0000003f223f7207 */ /* 0x000fc40000000000 */
[----:B------:R-:W-:Y:S02]  /*39c0*/  FSETP.GT.AND P5, PT, R42, R77, PT ;  /* 0x0000004d2a00720b */ /* 0x000fe40003fa4000 */
[----:B------:R-:W-:Y:S02]  /*39d0*/  FSETP.GT.AND P6, PT, R40, R25, PT ;  /* 0x000000192800720b */ /* 0x000fe40003fc4000 */
[----:B------:R-:W-:Y:S02]  /*39e0*/  FSETP.GT.AND P0, PT, R46, R37, PT ;  /* 0x000000252e00720b */ /* 0x000fe40003f04000 */
[----:B------:R-:W-:Y:S02]  /*39f0*/  FSETP.GT.AND P2, PT, R50, R56, PT ;  /* 0x000000383200720b */ /* 0x000fe40003f44000 */
[----:B------:R-:W-:Y:S02]  /*3a00*/  FSETP.GT.AND P3, PT, R52, R47, PT ;  /* 0x0000002f3400720b */ /* 0x000fe40003f64000 */
[----:B------:R-:W-:-:S02]  /*3a10*/  FSEL R68, R58, R68, P1 ;  /* 0x000000443a447208 */ /* 0x000fc40000800000 */
[----:B------:R-:W-:Y:S02]  /*3a20*/  SEL R49, R34, R49, P1 ;  /* 0x0000003122317207 */ /* 0x000fe40000800000 */
[----:B------:R-:W-:Y:S02]  /*3a30*/  FSEL R66, R44, R66, P4 ;  /* 0x000000422c427208 */ /* 0x000fe40002000000 */
[----:B------:R-:W-:Y:S02]  /*3a40*/  FSETP.GT.AND P1, PT, R39, R20, PT ;  /* 0x000000142700720b */ /* 0x000fe40003f24000 */
[----:B------:R-:W-:Y:S02]  /*3a50*/  SEL R45, R34, R45, P4 ;  /* 0x0000002d222d7207 */ /* 0x000fe40002000000 */
[----:B------:R-:W-:Y:S02]  /*3a60*/  FSEL R77, R42, R77, P5 ;  /* 0x0000004d2a4d7208 */ /* 0x000fe40002800000 */
[----:B------:R-:W-:-:S02]  /*3a70*/  FSEL R25, R40, R25, P6 ;  /* 0x0000001928197208 */ /* 0x000fc40003000000 */
[----:B------:R-:W-:Y:S02]  /*3a80*/  FSEL R37, R46, R37, P0 ;  /* 0x000000252e257208 */ /* 0x000fe40000000000 */
[----:B------:R-:W-:Y:S02]  /*3a90*/  FSETP.GT.AND P4, PT, R36, R38, PT ;  /* 0x000000262400720b */ /* 0x000fe40003f84000 */
[C---:B------:R-:W-:Y:S02]  /*3aa0*/  SEL R65, R34.reuse, R65, P5 ;  /* 0x0000004122417207 */ /* 0x040fe40002800000 */
[C---:B------:R-:W-:Y:S02]  /*3ab0*/  SEL R61, R34.reuse, R61, P6 ;  /* 0x0000003d223d7207 */ /* 0x040fe40003000000 */
[----:B------:R-:W-:Y:S02]  /*3ac0*/  SEL R53, R34, R53, P0 ;  /* 0x0000003522357207 */ /* 0x000fe40000000000 */
[----:B------:R-:W-:-:S02]  /*3ad0*/  FSEL R56, R50, R56, P2 ;  /* 0x0000003832387208 */ /* 0x000fc40001000000 */
[----:B------:R-:W-:Y:S02]  /*3ae0*/  FSEL R47, R52, R47, P3 ;  /* 0x0000002f342f7208 */ /* 0x000fe40001800000 */
[C---:B------:R-:W-:Y:S02]  /*3af0*/  SEL R67, R34.reuse, R67, P2 ;  /* 0x0000004322437207 */ /* 0x040fe40001000000 */
[----:B------:R-:W-:Y:S02]  /*3b00*/  SEL R55, R34, R55, P3 ;  /* 0x0000003722377207 */ /* 0x000fe40001800000 */
[----:B------:R-:W-:Y:S02]  /*3b10*/  FSETP.GT.AND P5, PT, R22, R21, PT ;  /* 0x000000151600720b */ /* 0x000fe40003fa4000 */
[----:B------:R-:W-:Y:S02]  /*3b20*/  FSETP.GT.AND P6, PT, R73, R28, PT ;  /* 0x0000001c4900720b */ /* 0x000fe40003fc4000 */
[----:B------:R-:W-:-:S02]  /*3b30*/  FSETP.GT.AND P0, PT, R30, R29, PT ;  /* 0x0000001d1e00720b */ /* 0x000fc40003f04000 */
[----:B------:R-:W-:Y:S02]  /*3b40*/  FSETP.GT.AND P2, PT, R41, R24, PT ;  /* 0x000000182900720b */ /* 0x000fe40003f44000 */
[----:B------:R-:W-:Y:S02]  /*3b50*/  FSETP.GT.AND P3, PT, R75, R62, PT ;  /* 0x0000003e4b00720b */ /* 0x000fe40003f64000 */
[----:B------:R-:W-:Y:S01]  /*3b60*/  FSEL R39, R39, R20, P1 ;  /* 0x0000001427277208 */ /* 0x000fe20000800000 */
[----:B0-----:R-:W-:Y:S01]  /*3b70*/  FADD R20, R16, R23 ;  /* 0x0000001710147221 */ /* 0x001fe20000000000 */
[----:B------:R-:W-:Y:S02]  /*3b80*/  SEL R43, R34, R43, P1 ;  /* 0x0000002b222b7207 */ /* 0x000fe40000800000 */
[----:B------:R-:W-:Y:S02]  /*3b90*/  FSEL R38, R36, R38, P4 ;  /* 0x0000002624267208 */ /* 0x000fe40002000000 */
[----:B------:R-:W-:-:S02]  /*3ba0*/  FSETP.GT.AND P1, PT, R26, R33, PT ;  /* 0x000000211a00720b */ /* 0x000fc40003f24000 */
        /* <DEDUP_REMOVED lines=13> */
[----:B------:R-:W-:Y:S01]  /*3c80*/  FADD R27, R16, R31 ;  /* 0x0000001f101b7221 */ /* 0x000fe20000000000 */
[----:B------:R-:W-:Y:S01]  /*3c90*/  SEL R71, R34, R71, P2 ;  /* 0x0000004722477207 */ /* 0x000fe20001000000 */
[----:B------:R-:W-:-:S02]  /*3ca0*/  VIADD R44, R2, 0xb ;  /* 0x0000000b022c7836 */ /* 0x000fc40000000000 */
[----:B------:R-:W-:Y:S01]  /*3cb0*/  FADD R26, R17, R31 ;  /* 0x0000001f111a7221 */ /* 0x000fe20000000000 */
[----:B------:R-:W-:Y:S01]  /*3cc0*/  FADD R16, R16, R35 ;  /* 0x0000002310107221 */ /* 0x000fe20000000000 */
[-C--:B------:R-:W-:Y:S01]  /*3cd0*/  FSETP.GT.AND P2, PT, R20, R64.reuse, PT ;  /* 0x000000401400720b */ /* 0x080fe20003f44000 */
[C-C-:B------:R-:W-:Y:S01]  /*3ce0*/  FADD R42, R18.reuse, R31.reuse ;  /* 0x0000001f122a7221 */ /* 0x140fe20000000000 */
[----:B------:R-:W-:Y:S01]  /*3cf0*/  FADD R46, R19, R31 ;  /* 0x0000001f132e7221 */ /* 0x000fe20000000000 */
[--C-:B------:R-:W-:Y:S01]  /*3d00*/  FADD R52, R17, R35.reuse ;  /* 0x0000002311347221 */ /* 0x100fe20000000000 */
[--C-:B------:R-:W-:Y:S01]  /*3d10*/  FADD R31, R18, R35.reuse ;  /* 0x00000023121f7221 */ /* 0x100fe20000000000 */
[----:B------:R-:W-:Y:S01]  /*3d20*/  FADD R50, R19, R35 ;  /* 0x0000002313327221 */ /* 0x000fe20000000000 */
[----:B------:R-:W-:Y:S02]  /*3d30*/  FSEL R64, R20, R64, P2 ;  /* 0x0000004014407208 */ /* 0x000fe40001000000 */
[----:B------:R-:W-:-:S02]  /*3d40*/  SEL R59, R34, R59, P3 ;  /* 0x0000003b223b7207 */ /* 0x000fc40001800000 */
[C---:B------:R-:W-:Y:S02]  /*3d50*/  SEL R51, R34.reuse, R51, P4 ;  /* 0x0000003322337207 */ /* 0x040fe40002000000 */
[C---:B------:R-:W-:Y:S02]  /*3d60*/  SEL R35, R34.reuse, R48, P5 ;  /* 0x0000003022237207 */ /* 0x040fe40002800000 */
[C---:B------:R-:W-:Y:S02]  /*3d70*/  SEL R69, R34.reuse, R69, P6 ;  /* 0x0000004522457207 */ /* 0x040fe40003000000 */
[----:B------:R-:W-:Y:S02]  /*3d80*/  SEL R57, R34, R57, P0 ;  /* 0x0000003922397207 */ /* 0x000fe40000000000 */
[----:B------:R-:W-:Y:S02]  /*3d90*/  SEL R63, R44, R63, P2 ;  /* 0x0000003f2c3f7207 */ /* 0x000fe40001000000 */
[----:B------:R-:W-:-:S02]  /*3da0*/  FSETP.GT.AND P6, PT, R23, R68, PT ;  /* 0x000000441700720b */ /* 0x000fc40003fc4000 */
[----:B------:R-:W-:Y:S02]  /*3db0*/  FSETP.GT.AND P5, PT, R27, R56, PT ;  /* 0x000000381b00720b */ /* 0x000fe40003fa4000 */
[----:B------:R-:W-:Y:S02]  /*3dc0*/  FSETP.GT.AND P4, PT, R16, R47, PT ;  /* 0x0000002f1000720b */ /* 0x000fe40003f84000 */
[----:B------:R-:W-:Y:S02]  /*3dd0*/  FSETP.GT.AND P3, PT, R21, R66, PT ;  /* 0x000000421500720b */ /* 0x000fe40003f64000 */
[----:B------:R-:W-:Y:S02]  /*3de0*/  FSETP.GT.AND P0, PT, R24, R77, PT ;  /* 0x0000004d1800720b */ /* 0x000fe40003f04000 */
[----:B------:R-:W-:Y:S02]  /*3df0*/  FSETP.GT.AND P2, PT, R26, R25, PT ;  /* 0x000000191a00720b */ /* 0x000fe40003f44000 */
[----:B------:R-:W-:-:S02]  /*3e00*/  FSEL R68, R23, R68, P6 ;  /* 0x0000004417447208 */ /* 0x000fc40003000000 */
[----:B------:R-:W-:Y:S02]  /*3e10*/  FSEL R56, R27, R56, P5 ;  /* 0x000000381b387208 */ /* 0x000fe40002800000 */
[----:B------:R-:W-:Y:S02]  /*3e20*/  FSEL R47, R16, R47, P4 ;  /* 0x0000002f102f7208 */ /* 0x000fe40002000000 */
[----:B------:R-:W-:Y:S01]  /*3e30*/  FSEL R66, R21, R66, P3 ;  /* 0x0000004215427208 */ /* 0x000fe20001800000 */
[----:B------:R-:W-:Y:S01]  /*3e40*/  LDS.128 R16, [R3+0xc00] ;  /* 0x000c000003107984 */ /* 0x000fe20000000c00 */
[----:B------:R-:W-:Y:S02]  /*3e50*/  FSEL R77, R24, R77, P0 ;  /* 0x0000004d184d7208 */ /* 0x000fe40000000000 */
[----:B------:R-:W-:Y:S01]  /*3e60*/  FSEL R48, R26, R25, P2 ;  /* 0x000000191a307208 */ /* 0x000fe20001000000 */
[----:B------:R-:W0:Y:S04]  /*3e70*/  LDS.128 R20, [R7+0x30] ;  /* 0x0000300007147984 */ /* 0x000e280000000c00 */
[----:B------:R-:W1:Y:S01]  /*3e80*/  LDS.128 R24, [R7+0xb0] ;  /* 0x0000b00007187984 */ /* 0x000e620000000c00 */
[----:B------:R-:W-:-:S02]  /*3e90*/  SEL R55, R44, R55, P4 ;  /* 0x000000372c377207 */ /* 0x000fc40002000000 */
[----:B------:R-:W-:Y:S02]  /*3ea0*/  FSETP.GT.AND P4, PT, R40, R41, PT ;  /* 0x000000292800720b */ /* 0x000fe40003f84000 */
[----:B------:R-:W-:Y:S02]  /*3eb0*/  SEL R49, R44, R49, P6 ;  /* 0x000000312c317207 */ /* 0x000fe40003000000 */
[----:B------:R-:W-:Y:S02]  /*3ec0*/  FSEL R40, R40, R41, P4 ;  /* 0x0000002928287208 */ /* 0x000fe40002000000 */
[----:B------:R-:W-:Y:S02]  /*3ed0*/  SEL R71, R44, R71, P4 ;  /* 0x000000472c477207 */ /* 0x000fe40002000000 */
[----:B------:R-:W-:Y:S02]  /*3ee0*/  FSETP.GT.AND P4, PT, R50, R33, PT ;  /* 0x000000213200720b */ /* 0x000fe40003f84000 */
[----:B------:R-:W-:-:S02]  /*3ef0*/  SEL R67, R44, R67, P5 ;  /* 0x000000432c437207 */ /* 0x000fc40002800000 */
[----:B------:R-:W-:Y:S02]  /*3f00*/  FSETP.GT.AND P6, PT, R52, R37, PT ;  /* 0x000000253400720b */ /* 0x000fe40003fc4000 */
[----:B------:R-:W-:Y:S02]  /*3f10*/  FSETP.GT.AND P5, PT, R30, R39, PT ;  /* 0x000000271e00720b */ /* 0x000fe40003fa4000 */
[----:B------:R-:W-:Y:S02]  /*3f20*/  FSEL R52, R52, R37, P6 ;  /* 0x0000002534347208 */ /* 0x000fe40003000000 */
[----:B------:R-:W-:Y:S02]  /*3f30*/  FSEL R39, R30, R39, P5 ;  /* 0x000000271e277208 */ /* 0x000fe40002800000 */
[C---:B------:R-:W-:Y:S02]  /*3f40*/  SEL R65, R44.reuse, R65, P0 ;  /* 0x000000412c417207 */ /* 0x040fe40000000000 */
[----:B------:R-:W-:-:S02]  /*3f50*/  SEL R53, R44, R53, P6 ;  /* 0x000000352c357207 */ /* 0x000fc40003000000 */
[C---:B------:R-:W-:Y:S02]  /*3f60*/  SEL R43, R44.reuse, R43, P5 ;  /* 0x0000002b2c2b7207 */ /* 0x040fe40002800000 */
[C---:B------:R-:W-:Y:S02]  /*3f70*/  SEL R45, R44.reuse, R45, P3 ;  /* 0x0000002d2c2d7207 */ /* 0x040fe40001800000 */
[----:B------:R-:W-:Y:S02]  /*3f80*/  FSETP.GT.AND P0, PT, R31, R38, PT ;  /* 0x000000261f00720b */ /* 0x000fe40003f04000 */
        /* <DEDUP_REMOVED lines=8> */
[----:B------:R-:W2:Y:S01]  /*4010*/  LDS.128 R28, [R7+0x130] ;  /* 0x00013000071c7984 */ /* 0x000ea20000000c00 */
[----:B------:R-:W-:-:S02]  /*4020*/  SEL R59, R44, R59, P3 ;  /* 0x0000003b2c3b7207 */ /* 0x000fc40001800000 */
[C---:B------:R-:W-:Y:S02]  /*4030*/  SEL R51, R44.reuse, R51, P0 ;  /* 0x000000332c337207 */ /* 0x040fe40000000000 */
[C---:B------:R-:W-:Y:S02]  /*4040*/  SEL R54, R44.reuse, R35, P2 ;  /* 0x000000232c367207 */ /* 0x040fe40001000000 */
[C---:B------:R-:W-:Y:S02]  /*4050*/  SEL R69, R44.reuse, R69, P6 ;  /* 0x000000452c457207 */ /* 0x040fe40003000000 */
[----:B------:R-:W-:Y:S01]  /*4060*/  SEL R57, R44, R57, P5 ;  /* 0x000000392c397207 */ /* 0x000fe20002800000 */
[C---:B0-----:R-:W-:Y:S01]  /*4070*/  FADD R37, R20.reuse, R17 ;  /* 0x0000001114257221 */ /* 0x041fe20000000000 */
[----:B------:R-:W-:Y:S01]  /*4080*/  FSEL R36, R73, R36, P2 ;  /* 0x0000002449247208 */ /* 0x000fe20001000000 */
[----:B------:R-:W-:Y:S01]  /*4090*/  FADD R73, R20, R19 ;  /* 0x0000001314497221 */ /* 0x000fe20000000000 */
[----:B------:R-:W-:Y:S01]  /*40a0*/  FSEL R50, R50, R33, P4 ;  /* 0x0000002132327208 */ /* 0x000fe20002000000 */
[----:B------:R-:W-:Y:S01]  /*40b0*/  FADD R33, R16, R20 ;  /* 0x0000001410217221 */ /* 0x000fe20000000000 */
[----:B------:R-:W-:Y:S01]  /*40c0*/  @!P4 SEL R44, R34, R32, P1 ;  /* 0x00000020222cc207 */ /* 0x000fe20000800000 */
[----:B------:R-:W-:Y:S01]  /*40d0*/  FADD R32, R20, R18 ;  /* 0x0000001214207221 */ /* 0x000fe20000000000 */
[----:B-1----:R-:W-:Y:S01]  /*40e0*/  FADD R35, R16, R24 ;  /* 0x0000001810237221 */ /* 0x002fe20000000000 */
[----:B------:R-:W-:-:S02]  /*40f0*/  FSEL R42, R42, R62, P3 ;  /* 0x0000003e2a2a7208 */ /* 0x000fc40001800000 */
[----:B------:R-:W-:Y:S02]  /*4100*/  FSETP.GT.AND P3, PT, R33, R64, PT ;  /* 0x000000402100720b */ /* 0x000fe40003f64000 */
[----:B------:R-:W-:Y:S02]  /*4110*/  FSETP.GT.AND P0, PT, R37, R66, PT ;  /* 0x000000422500720b */ /* 0x000fe40003f04000 */
[----:B------:R-:W-:Y:S02]  /*4120*/  FSETP.GT.AND P2, PT, R32, R39, PT ;  /* 0x000000272000720b */ /* 0x000fe40003f44000 */
[----:B------:R-:W-:Y:S02]  /*4130*/  FSETP.GT.AND P1, PT, R73, R36, PT ;  /* 0x000000244900720b */ /* 0x000fe40003f24000 */
[----:B------:R-:W-:Y:S02]  /*4140*/  FSETP.GT.AND P5, PT, R35, R68, PT ;  /* 0x000000442300720b */ /* 0x000fe40003fa4000 */
[----:B------:R-:W-:-:S02]  /*4150*/  FSEL R64, R33, R64, P3 ;  /* 0x0000004021407208 */ /* 0x000fc40001800000 */
[----:B------:R-:W-:Y:S01]  /*4160*/  FSEL R66, R37, R66, P0 ;  /* 0x0000004225427208 */ /* 0x000fe20000000000 */
[----:B------:R-:W-:Y:S01]  /*4170*/  FADD R37, R24, R18 ;  /* 0x0000001218257221 */ /* 0x000fe20000000000 */
[----:B------:R-:W-:Y:S02]  /*4180*/  FSEL R20, R32, R39, P2 ;  /* 0x0000002720147208 */ /* 0x000fe40001000000 */
[----:B------:R-:W-:Y:S01]  /*4190*/  FSEL R58, R73, R36, P1 ;  /* 0x00000024493a7208 */ /* 0x000fe20000800000 */
[----:B------:R-:W-:Y:S01]  /*41a0*/  FADD R36, R24, R17 ;  /* 0x0000001118247221 */ /* 0x000fe20000000000 */
[----:B------:R-:W-:Y:S02]  /*41b0*/  FSEL R68, R35, R68, P5 ;  /* 0x0000004423447208 */ /* 0x000fe40002800000 */
[----:B------:R-:W0:Y:S01]  /*41c0*/  LDS.128 R32, [R7+0x1b0] ;  /* 0x0001b00007207984 */ /* 0x000e220000000c00 */
[----:B------:R-:W-:Y:S02]  /*41d0*/  FSETP.GT.AND P4, PT, R37, R40, PT ;  /* 0x000000282500720b */ /* 0x000fe40003f84000 */
[----:B------:R-:W-:-:S02]  /*41e0*/  FSETP.GT.AND P6, PT, R36, R77, PT ;  /* 0x0000004d2400720b */ /* 0x000fc40003fc4000 */
[----:B------:R-:W-:Y:S02]  /*41f0*/  FSEL R40, R37, R40, P4 ;  /* 0x0000002825287208 */ /* 0x000fe40002000000 */
[----:B------:R-:W-:Y:S02]  /*4200*/  FSEL R77, R36, R77, P6 ;  /* 0x0000004d244d7208 */ /* 0x000fe40003000000 */
[----:B------:R-:W1:Y:S01]  /*4210*/  LDS.128 R36, [R3+0xd00] ;  /* 0x000d000003247984 */ /* 0x000e620000000c00 */
[----:B------:R-:W-:Y:S02]  /*4220*/  VIADD R60, R2, 0xc ;  /* 0x0000000c023c7836 */ /* 0x000fe40000000000 */
[----:B------:R-:W-:Y:S01]  /*4230*/  FADD R24, R24, R19 ;  /* 0x0000001318187221 */ /* 0x000fe20000000000 */
[----:B--2---:R-:W-:Y:S02]  /*4240*/  FADD R73, R16, R28 ;  /* 0x0000001c10497221 */ /* 0x004fe40000000000 */
[----:B------:R-:W-:-:S02]  /*4250*/  SEL R63, R60, R63, P3 ;  /* 0x0000003f3c3f7207 */ /* 0x000fc40001800000 */
[----:B------:R-:W-:Y:S02]  /*4260*/  SEL R45, R60, R45, P0 ;  /* 0x0000002d3c2d7207 */ /* 0x000fe40000000000 */
[CC--:B------:R-:W-:Y:S02]  /*4270*/  FSETP.GT.AND P3, PT, R24.reuse, R75.reuse, PT ;  /* 0x0000004b1800720b */ /* 0x0c0fe40003f64000 */
[CC--:B------:R-:W-:Y:S02]  /*4280*/  FSETP.GT.AND P0, PT, R73.reuse, R56.reuse, PT ;  /* 0x000000384900720b */ /* 0x0c0fe40003f04000 */
[----:B------:R-:W-:Y:S01]  /*4290*/  FSEL R75, R24, R75, P3 ;  /* 0x0000004b184b7208 */ /* 0x000fe20001800000 */
[C---:B------:R-:W-:Y:S01]  /*42a0*/  FADD R24, R28.reuse, R17 ;  /* 0x000000111c187221 */ /* 0x040fe20000000000 */
[----:B------:R-:W-:Y:S01]  /*42b0*/  FSEL R56, R73, R56, P0 ;  /* 0x0000003849387208 */ /* 0x000fe20000000000 */
[C---:B------:R-:W-:Y:S01]  /*42c0*/  FADD R73, R28.reuse, R18 ;  /* 0x000000121c497221 */ /* 0x040fe20000000000 */
[----:B------:R-:W-:Y:S01]  /*42d0*/  FADD R28, R28, R19 ;  /* 0x000000131c1c7221 */ /* 0x000fe20000000000 */
[----:B------:R-:W-:-:S02]  /*42e0*/  SEL R65, R60, R65, P6 ;  /* 0x000000413c417207 */ /* 0x000fc40003000000 */
[C---:B------:R-:W-:Y:S02]  /*42f0*/  SEL R71, R60.reuse, R71, P4 ;  /* 0x000000473c477207 */ /* 0x040fe40002000000 */
[C---:B------:R-:W-:Y:S02]  /*4300*/  SEL R69, R60.reuse, R69, P3 ;  /* 0x000000453c457207 */ /* 0x040fe40001800000 */
[----:B------:R-:W-:Y:S01]  /*4310*/  SEL R67, R60, R67, P0 ;  /* 0x000000433c437207 */ /* 0x000fe20000000000 */
[----:B0-----:R-:W-:Y:S01]  /*4320*/  FADD R16, R16, R32 ;  /* 0x0000002010107221 */ /* 0x001fe20000000000 */
[C---:B------:R-:W-:Y:S01]  /*4330*/  FADD R17, R32.reuse, R17 ;  /* 0x0000001120117221 */ /* 0x040fe20000000000 */
[C---:B------:R-:W-:Y:S01]  /*4340*/  FADD R18, R32.reuse, R18 ;  /* 0x0000001220127221 */ /* 0x040fe20000000000 */
[----:B------:R-:W-:Y:S02]  /*4350*/  FADD R19, R32, R19 ;  /* 0x0000001320137221 */ /* 0x000fe40000000000 */
[----:B------:R-:W-:-:S02]  /*4360*/  FSETP.GT.AND P6, PT, R16, R47, PT ;  /* 0x0000002f1000720b */ /* 0x000fc40003fc4000 */
[----:B------:R-:W-:Y:S02]  /*4370*/  FSETP.GT.AND P4, PT, R17, R52, PT ;  /* 0x000000341100720b */ /* 0x000fe40003f84000 */
[----:B------:R-:W-:Y:S02]  /*4380*/  FSETP.GT.AND P3, PT, R18, R41, PT ;  /* 0x000000291200720b */ /* 0x000fe40003f64000 */
[----:B------:R-:W-:Y:S02]  /*4390*/  FSETP.GT.AND P0, PT, R19, R50, PT ;  /* 0x000000321300720b */ /* 0x000fe40003f04000 */
[----:B------:R-:W-:Y:S02]  /*43a0*/  SEL R54, R60, R54, P1 ;  /* 0x000000363c367207 */ /* 0x000fe40000800000 */
[----:B------:R-:W-:Y:S01]  /*43b0*/  FSEL R47, R16, R47, P6 ;  /* 0x0000002f102f7208 */ /* 0x000fe20003000000 */
[----:B-1----:R-:W-:Y:S01]  /*43c0*/  FADD R16, R37, R25 ;  /* 0x0000001925107221 */ /* 0x002fe20000000000 */
[----:B------:R-:W-:Y:S01]  /*43d0*/  FSEL R52, R17, R52, P4 ;  /* 0x0000003411347208 */ /* 0x000fe20002000000 */
[----:B------:R-:W-:Y:S01]  /*43e0*/  FADD R17, R37, R21 ;  /* 0x0000001525117221 */ /* 0x000fe20000000000 */
[----:B------:R-:W-:Y:S01]  /*43f0*/  FSEL R41, R18, R41, P3 ;  /* 0x0000002912297208 */ /* 0x000fe20001800000 */
[C---:B------:R-:W-:Y:S01]  /*4400*/  FADD R18, R36.reuse, R25 ;  /* 0x0000001924127221 */ /* 0x040fe20000000000 */
[----:B------:R-:W-:Y:S01]  /*4410*/  FSEL R50, R19, R50, P0 ;  /* 0x0000003213327208 */ /* 0x000fe20000000000 */
[----:B------:R-:W-:Y:S01]  /*4420*/  FADD R19, R36, R29 ;  /* 0x0000001d24137221 */ /* 0x000fe20000000000 */
[----:B------:R-:W-:-:S02]  /*4430*/  FSETP.GT.AND P1, PT, R73, R42, PT ;  /* 0x0000002a4900720b */ /* 0x000fc40003f24000 */
[C---:B------:R-:W-:Y:S02]  /*4440*/  SEL R55, R60.reuse, R55, P6 ;  /* 0x000000373c377207 */ /* 0x040fe40003000000 */
[----:B------:R-:W-:Y:S02]  /*4450*/  FSEL R42, R73, R42, P1 ;  /* 0x0000002a492a7208 */ /* 0x000fe40000800000 */
        /* <DEDUP_REMOVED lines=12> */
[----:B------:R-:W-:Y:S01]  /*4520*/  SEL R43, R60, R43, P2 ;  /* 0x0000002b3c2b7207 */ /* 0x000fe20001000000 */
[----:B------:R-:W-:Y:S01]  /*4530*/  FADD R73, R36, R21 ;  /* 0x0000001524497221 */ /* 0x000fe20000000000 */
[-C--:B------:R-:W-:Y:S02]  /*4540*/  FSETP.GT.AND P2, PT, R24, R48.reuse, PT ;  /* 0x000000301800720b */ /* 0x080fe40003f44000 */
[----:B------:R-:W-:Y:S02]  /*4550*/  SEL R49, R60, R49, P5 ;  /* 0x000000313c317207 */ /* 0x000fe40002800000 */
[----:B------:R-:W-:Y:S02]  /*4560*/  FSEL R48, R24, R48, P2 ;  /* 0x0000003018307208 */ /* 0x000fe40001000000 */
[----:B------:R-:W-:-:S02]  /*4570*/  SEL R61, R60, R61, P2 ;  /* 0x0000003d3c3d7207 */ /* 0x000fc40001000000 */
[C---:B------:R-:W-:Y:S02]  /*4580*/  FSETP.GT.AND P2, PT, R73.reuse, R64, PT ;  /* 0x000000404900720b */ /* 0x040fe40003f44000 */
[----:B------:R-:W-:Y:S01]  /*4590*/  FSETP.GT.AND P5, PT, R28, R46, PT ;  /* 0x0000002e1c00720b */ /* 0x000fe20003fa4000 */
[----:B------:R-:W-:Y:S01]  /*45a0*/  VIADD R32, R2, 0xd ;  /* 0x0000000d02207836 */ /* 0x000fe20000000000 */
[----:B------:R-:W-:Y:S01]  /*45b0*/  FSEL R64, R73, R64, P2 ;  /* 0x0000004049407208 */ /* 0x000fe20001000000 */
[----:B------:R-:W-:Y:S01]  /*45c0*/  FADD R73, R38, R21 ;  /* 0x0000001526497221 */ /* 0x000fe20000000000 */
[----:B------:R-:W-:Y:S01]  /*45d0*/  FSEL R46, R28, R46, P5 ;  /* 0x0000002e1c2e7208 */ /* 0x000fe20002800000 */
        /* <DEDUP_REMOVED lines=53> */
[----:B------:R-:W-:Y:S01]  /*4930*/  @!P6 SEL R32, R60, R44, P0 ;  /* 0x0000002c3c20e207 */ /* 0x000fe20000000000 */
        /* <DEDUP_REMOVED lines=21> */
[----:B------:R-:W-:Y:S02]  /*4a90*/  FSEL R68, R60, R68, P1 ;  /* 0x000000443c447208 */ /* 0x000fe40000800000 */
[----:B------:R-:W-:-:S02]  /*4aa0*/  SEL R49, R34, R49, P1 ;  /* 0x0000003122317207 */ /* 0x000fc40000800000 */
[----:B------:R-:W-:Y:S02]  /*4ab0*/  FSEL R66, R46, R66, P4 ;  /* 0x000000422e427208 */ /* 0x000fe40002000000 */
[----:B------:R-:W-:Y:S02]  /*4ac0*/  FSETP.GT.AND P1, PT, R39, R20, PT ;  /* 0x000000142700720b */ /* 0x000fe40003f24000 */
[----:B------:R-:W-:Y:S02]  /*4ad0*/  SEL R45, R34, R45, P4 ;  /* 0x0000002d222d7207 */ /* 0x000fe40002000000 */
[----:B------:R-:W-:Y:S02]  /*4ae0*/  FSEL R42, R62, R42, P3 ;  /* 0x0000002a3e2a7208 */ /* 0x000fe40001800000 */
[----:B------:R-:W-:Y:S02]  /*4af0*/  FSEL R77, R44, R77, P5 ;  /* 0x0000004d2c4d7208 */ /* 0x000fe40002800000 */
[----:B------:R-:W-:-:S02]  /*4b00*/  FSEL R25, R40, R25, P6 ;  /* 0x0000001928197208 */ /* 0x000fc40003000000 */
[----:B------:R-:W-:Y:S02]  /*4b10*/  FSEL R37, R48, R37, P0 ;  /* 0x0000002530257208 */ /* 0x000fe40000000000 */
[----:B------:R-:W-:Y:S02]  /*4b20*/  FSETP.GT.AND P4, PT, R36, R38, PT ;  /* 0x000000262400720b */ /* 0x000fe40003f84000 */
[C---:B------:R-:W-:Y:S02]  /*4b30*/  SEL R65, R34.reuse, R65, P5 ;  /* 0x0000004122417207 */ /* 0x040fe40002800000 */
[C---:B------:R-:W-:Y:S02]  /*4b40*/  SEL R61, R34.reuse, R61, P6 ;  /* 0x0000003d223d7207 */ /* 0x040fe40003000000 */
[----:B------:R-:W-:Y:S02]  /*4b50*/  SEL R53, R34, R53, P0 ;  /* 0x0000003522357207 */ /* 0x000fe40000000000 */
[----:B------:R-:W-:-:S02]  /*4b60*/  FSETP.GT.AND P3, PT, R52, R47, PT ;  /* 0x0000002f3400720b */ /* 0x000fc40003f64000 */
[----:B------:R-:W-:Y:S02]  /*4b70*/  FSEL R56, R50, R56, P2 ;  /* 0x0000003832387208 */ /* 0x000fe40001000000 */
[----:B------:R-:W-:Y:S02]  /*4b80*/  SEL R67, R34, R67, P2 ;  /* 0x0000004322437207 */ /* 0x000fe40001000000 */
[----:B------:R-:W-:Y:S02]  /*4b90*/  FSETP.GT.AND P5, PT, R22, R21, PT ;  /* 0x000000151600720b */ /* 0x000fe40003fa4000 */
[----:B------:R-:W-:Y:S02]  /*4ba0*/  FSETP.GT.AND P6, PT, R73, R28, PT ;  /* 0x0000001c4900720b */ /* 0x000fe40003fc4000 */
[----:B------:R-:W-:Y:S02]  /*4bb0*/  FSETP.GT.AND P0, PT, R30, R29, PT ;  /* 0x0000001d1e00720b */ /* 0x000fe40003f04000 */
[----:B------:R-:W-:-:S02]  /*4bc0*/  FSETP.GT.AND P2, PT, R41, R24, PT ;  /* 0x000000182900720b */ /* 0x000fc40003f44000 */
[----:B------:R-:W-:Y:S01]  /*4bd0*/  FSEL R39, R39, R20, P1 ;  /* 0x0000001427277208 */ /* 0x000fe20000800000 */
[----:B0-----:R-:W-:Y:S01]  /*4be0*/  FADD R20, R16, R23 ;  /* 0x0000001710147221 */ /* 0x001fe20000000000 */
[----:B------:R-:W-:Y:S02]  /*4bf0*/  SEL R43, R34, R43, P1 ;  /* 0x0000002b222b7207 */ /* 0x000fe40000800000 */
[----:B------:R-:W-:Y:S02]  /*4c00*/  FSEL R38, R36, R38, P4 ;  /* 0x0000002624267208 */ /* 0x000fe40002000000 */
[----:B------:R-:W-:Y:S02]  /*4c10*/  FSETP.GT.AND P1, PT, R26, R33, PT ;  /* 0x000000211a00720b */ /* 0x000fe40003f24000 */
[----:B------:R-:W-:Y:S02]  /*4c20*/  FSEL R47, R52, R47, P3 ;  /* 0x0000002f342f7208 */ /* 0x000fe40001800000 */
[----:B------:R-:W-:-:S02]  /*4c30*/  SEL R55, R34, R55, P3 ;  /* 0x0000003722377207 */ /* 0x000fc40001800000 */
[----:B------:R-:W-:Y:S01]  /*4c40*/  FSEL R36, R22, R21, P5 ;  /* 0x0000001516247208 */ /* 0x000fe20002800000 */
[--C-:B------:R-:W-:Y:S01]  /*4c50*/  FADD R21, R17, R23.reuse ;  /* 0x0000001711157221 */ /* 0x100fe20000000000 */
[----:B------:R-:W-:Y:S01]  /*4c60*/  FSEL R28, R73, R28, P6 ;  /* 0x0000001c491c7208 */ /* 0x000fe20003000000 */
[--C-:B------:R-:W-:Y:S01]  /*4c70*/  FADD R73, R19, R23.reuse ;  /* 0x0000001713497221 */ /* 0x100fe20000000000 */
[----:B------:R-:W-:Y:S01]  /*4c80*/  FSEL R29, R30, R29, P0 ;  /* 0x0000001d1e1d7208 */ /* 0x000fe20000000000 */
[----:B------:R-:W-:Y:S01]  /*4c90*/  FADD R30, R18, R23 ;  /* 0x00000017121e7221 */ /* 0x000fe20000000000 */
[----:B------:R-:W-:Y:S01]  /*4ca0*/  FSETP.GT.AND P3, PT, R75, R42, PT ;  /* 0x0000002a4b00720b */ /* 0x000fe20003f64000 */
        /* <DEDUP_REMOVED lines=11> */
[----:B------:R-:W-:Y:S01]  /*4d60*/  FSETP.GT.AND P2, PT, R20, R64, PT ;  /* 0x000000401400720b */ /* 0x000fe20003f44000 */
[--C-:B------:R-:W-:Y:S01]  /*4d70*/  FADD R48, R19, R31.reuse ;  /* 0x0000001f13307221 */ /* 0x100fe20000000000 */
[----:B------:R-:W-:Y:S01]  /*4d80*/  FSEL R42, R75, R42, P3 ;  /* 0x0000002a4b2a7208 */ /* 0x000fe20001800000 */
[C---:B------:R-:W-:Y:S01]  /*4d90*/  FADD R75, R18.reuse, R31 ;  /* 0x0000001f124b7221 */ /* 0x040fe20000000000 */
        /* <DEDUP_REMOVED lines=27> */
[C---:B------:R-:W-:Y:S02]  /*4f50*/  SEL R49, R46.reuse, R49, P6 ;  /* 0x000000312e317207 */ /* 0x040fe40003000000 */
[----:B------:R-:W-:Y:S02]  /*4f60*/  SEL R67, R46, R67, P5 ;  /* 0x000000432e437207 */ /* 0x000fe40002800000 */
[----:B------:R-:W-:Y:S02]  /*4f70*/  FSETP.GT.AND P6, PT, R52, R37, PT ;  /* 0x000000253400720b */ /* 0x000fe40003fc4000 */
[----:B------:R-:W-:Y:S02]  /*4f80*/  FSETP.GT.AND P5, PT, R30, R39, PT ;  /* 0x000000271e00720b */ /* 0x000fe40003fa4000 */
[----:B------:R-:W-:-:S02]  /*4f90*/  FSEL R40, R40, R41, P4 ;  /* 0x0000002928287208 */ /* 0x000fc40002000000 */
[----:B------:R-:W-:Y:S02]  /*4fa0*/  SEL R71, R46, R71, P4 ;  /* 0x000000472e477207 */ /* 0x000fe40002000000 */
[----:B------:R-:W-:Y:S02]  /*4fb0*/  FSETP.GT.AND P4, PT, R50, R33, PT ;  /* 0x000000213200720b */ /* 0x000fe40003f84000 */
[----:B------:R-:W-:Y:S02]  /*4fc0*/  FSEL R52, R52, R37, P6 ;  /* 0x0000002534347208 */ /* 0x000fe40003000000 */
[----:B------:R-:W-:Y:S02]  /*4fd0*/  FSEL R39, R30, R39, P5 ;  /* 0x000000271e277208 */ /* 0x000fe40002800000 */
[C---:B------:R-:W-:Y:S02]  /*4fe0*/  SEL R65, R46.reuse, R65, P0 ;  /* 0x000000412e417207 */ /* 0x040fe40000000000 */
[----:B------:R-:W-:-:S02]  /*4ff0*/  SEL R53, R46, R53, P6 ;  /* 0x000000352e357207 */ /* 0x000fc40003000000 */
[C---:B------:R-:W-:Y:S02]  /*5000*/  SEL R43, R46.reuse, R43, P5 ;  /* 0x0000002b2e2b7207 */ /* 0x040fe40002800000 */
[----:B------:R-:W-:Y:S02]  /*5010*/  FSETP.GT.AND P0, PT, R31, R38, PT ;  /* 0x000000261f00720b */ /* 0x000fe40003f04000 */
[----:B------:R-:W-:Y:S02]  /*5020*/  SEL R61, R46, R61, P2 ;  /* 0x0000003d2e3d7207 */ /* 0x000fe40001000000 */
[----:B------:R-:W-:Y:S02]  /*5030*/  FSETP.GT.AND P6, PT, R44, R28, PT ;  /* 0x0000001c2c00720b */ /* 0x000fe40003fc4000 */
[----:B------:R-:W-:Y:S02]  /*5040*/  FSETP.GT.AND P5, PT, R48, R29, PT ;  /* 0x0000001d3000720b */ /* 0x000fe40003fa4000 */
[----:B------:R-:W-:-:S02]  /*5050*/  FSETP.GT.AND P2, PT, R73, R36, PT ;  /* 0x000000244900720b */ /* 0x000fc40003f44000 */
[----:B------:R-:W-:Y:S02]  /*5060*/  SEL R45, R46, R45, P3 ;  /* 0x0000002d2e2d7207 */ /* 0x000fe40001800000 */
[----:B------:R-:W-:Y:S02]  /*5070*/  FSEL R41, R31, R38, P0 ;  /* 0x000000261f297208 */ /* 0x000fe40000000000 */
[----:B------:R-:W-:Y:S02]  /*5080*/  FSEL R44, R44, R28, P6 ;  /* 0x0000001c2c2c7208 */ /* 0x000fe40003000000 */
[----:B------:R-:W-:Y:S01]  /*5090*/  FSEL R48, R48, R29, P5 ;  /* 0x0000001d30307208 */ /* 0x000fe20002800000 */
[C---:B0-----:R-:W-:Y:S01]  /*50a0*/  FADD R37, R20.reuse, R17 ;  /* 0x0000001114257221 */ /* 0x041fe20000000000 */
[----:B------:R-:W-:Y:S01]  /*50b0*/  FSETP.GT.AND P3, PT, R75, R42, PT ;  /* 0x0000002a4b00720b */ /* 0x000fe20003f64000 */
[----:B------:R-:W0:Y:S01]  /*50c0*/  LDS.128 R28, [R7+0x140] ;  /* 0x00014000071c7984 */ /* 0x000e220000000c00 */
[----:B------:R-:W-:Y:S01]  /*50d0*/  FSEL R36, R73, R36, P2 ;  /* 0x0000002449247208 */ /* 0x000fe20001000000 */
[----:B------:R-:W-:Y:S01]  /*50e0*/  FADD R60, R20, R18 ;  /* 0x00000012143c7221 */ /* 0x000fe20000000000 */
[----:B------:R-:W-:Y:S01]  /*50f0*/  FSEL R50, R50, R33, P4 ;  /* 0x0000002132327208 */ /* 0x000fe20002000000 */
[----:B------:R-:W-:Y:S01]  /*5100*/  FADD R33, R16, R20 ;  /* 0x0000001410217221 */ /* 0x000fe20000000000 */
[----:B------:R-:W-:Y:S01]  /*5110*/  SEL R58, R46, R35, P2 ;  /* 0x000000232e3a7207 */ /* 0x000fe20001000000 */
[----:B------:R-:W-:Y:S01]  /*5120*/  FADD R73, R20, R19 ;  /* 0x0000001314497221 */ /* 0x000fe20000000000 */
[----:B-1----:R-:W-:Y:S01]  /*5130*/  FADD R35, R16, R24 ;  /* 0x0000001810237221 */ /* 0x002fe20000000000 */
[----:B------:R-:W-:-:S02]  /*5140*/  SEL R59, R46, R59, P3 ;  /* 0x0000003b2e3b7207 */ /* 0x000fc40001800000 */
[C---:B------:R-:W-:Y:S02]  /*5150*/  SEL R51, R46.reuse, R51, P0 ;  /* 0x000000332e337207 */ /* 0x040fe40000000000 */
[C---:B------:R-:W-:Y:S02]  /*5160*/  SEL R69, R46.reuse, R69, P6 ;  /* 0x000000452e457207 */ /* 0x040fe40003000000 */
[----:B------:R-:W-:Y:S02]  /*5170*/  SEL R57, R46, R57, P5 ;  /* 0x000000392e397207 */ /* 0x000fe40002800000 */
[----:B------:R-:W-:Y:S02]  /*5180*/  FSEL R42, R75, R42, P3 ;  /* 0x0000002a4b2a7208 */ /* 0x000fe40001800000 */
[----:B------:R-:W-:Y:S02]  /*5190*/  @!P4 SEL R46, R34, R32, P1 ;  /* 0x00000020222ec207 */ /* 0x000fe40000800000 */
[----:B------:R-:W-:-:S02]  /*51a0*/  FSETP.GT.AND P3, PT, R33, R64, PT ;  /* 0x000000402100720b */ /* 0x000fc40003f64000 */
[----:B------:R-:W-:Y:S02]  /*51b0*/  FSETP.GT.AND P0, PT, R37, R66, PT ;  /* 0x000000422500720b */ /* 0x000fe40003f04000 */
[-C--:B------:R-:W-:Y:S02]  /*51c0*/  FSETP.GT.AND P2, PT, R60, R39.reuse, PT ;  /* 0x000000273c00720b */ /* 0x080fe40003f44000 */
[----:B------:R-:W-:Y:S02]  /*51d0*/  FSETP.GT.AND P1, PT, R73, R36, PT ;  /* 0x000000244900720b */ /* 0x000fe40003f24000 */
[----:B------:R-:W-:Y:S01]  /*51e0*/  FSETP.GT.AND P5, PT, R35, R68, PT ;  /* 0x000000442300720b */ /* 0x000fe20003fa4000 */
[----:B------:R-:W-:Y:S01]  /*51f0*/  VIADD R62, R2, 0x10 ;  /* 0x00000010023e7836 */ /* 0x000fe20000000000 */
[----:B------:R-:W-:Y:S02]  /*5200*/  FSEL R64, R33, R64, P3 ;  /* 0x0000004021407208 */ /* 0x000fe40001800000 */
[----:B------:R-:W-:Y:S01]  /*5210*/  FSEL R66, R37, R66, P0 ;  /* 0x0000004225427208 */ /* 0x000fe20000000000 */
[----:B------:R-:W-:Y:S01]  /*5220*/  FADD R37, R24, R18 ;  /* 0x0000001218257221 */ /* 0x000fe20000000000 */
[----:B------:R-:W-:Y:S01]  /*5230*/  FSEL R60, R60, R39, P2 ;  /* 0x000000273c3c7208 */ /* 0x000fe20001000000 */
[C---:B------:R-:W-:Y:S01]  /*5240*/  FADD R39, R24.reuse, R19 ;  /* 0x0000001318277221 */ /* 0x040fe20000000000 */
[----:B------:R-:W-:Y:S01]  /*5250*/  FSEL R20, R73, R36, P1 ;  /* 0x0000002449147208 */ /* 0x000fe20000800000 */
[----:B------:R-:W-:Y:S01]  /*5260*/  FADD R36, R24, R17 ;  /* 0x0000001118247221 */ /* 0x000fe20000000000 */
[----:B------:R-:W-:-:S02]  /*5270*/  FSEL R68, R35, R68, P5 ;  /* 0x0000004423447208 */ /* 0x000fc40002800000 */
[----:B------:R-:W1:Y:S01]  /*5280*/  LDS.128 R32, [R7+0x1c0] ;  /* 0x0001c00007207984 */ /* 0x000e620000000c00 */
[----:B------:R-:W-:Y:S02]  /*5290*/  SEL R63, R62, R63, P3 ;  /* 0x0000003f3e3f7207 */ /* 0x000fe40001800000 */
[CC--:B------:R-:W-:Y:S02]  /*52a0*/  FSETP.GT.AND P6, PT, R36.reuse, R77.reuse, PT ;  /* 0x0000004d2400720b */ /* 0x0c0fe40003fc4000 */
[----:B------:R-:W-:Y:S02]  /*52b0*/  FSETP.GT.AND P4, PT, R37, R40, PT ;  /* 0x000000282500720b */ /* 0x000fe40003f84000 */
[----:B------:R-:W-:Y:S02]  /*52c0*/  FSETP.GT.AND P3, PT, R39, R44, PT ;  /* 0x0000002c2700720b */ /* 0x000fe40003f64000 */
[----:B------:R-:W-:Y:S02]  /*52d0*/  FSEL R77, R36, R77, P6 ;  /* 0x0000004d244d7208 */ /* 0x000fe40003000000 */
[----:B------:R-:W-:-:S02]  /*52e0*/  FSEL R40, R37, R40, P4 ;  /* 0x0000002825287208 */ /* 0x000fc40002000000 */
[----:B------:R-:W-:Y:S02]  /*52f0*/  FSEL R44, R39, R44, P3 ;  /* 0x0000002c272c7208 */ /* 0x000fe40001800000 */
[----:B------:R-:W2:Y:S01]  /*5300*/  LDS.128 R36, [R3+0x1100] ;  /* 0x0011000003247984 */ /* 0x000ea20000000c00 */
[----:B0-----:R-:W-:Y:S01]  /*5310*/  FADD R73, R16, R28 ;  /* 0x0000001c10497221 */ /* 0x001fe20000000000 */
[----:B------:R-:W-:Y:S01]  /*5320*/  FADD R75, R28, R17 ;  /* 0x000000111c4b7221 */ /* 0x000fe20000000000 */
[C---:B------:R-:W-:Y:S02]  /*5330*/  SEL R45, R62.reuse, R45, P0 ;  /* 0x0000002d3e2d7207 */ /* 0x040fe40000000000 */
[----:B------:R-:W-:Y:S02]  /*5340*/  SEL R43, R62, R43, P2 ;  /* 0x0000002b3e2b7207 */ /* 0x000fe40001000000 */
[----:B------:R-:W-:Y:S02]  /*5350*/  FSETP.GT.AND P0, PT, R73, R56, PT ;  /* 0x000000384900720b */ /* 0x000fe40003f04000 */
[----:B------:R-:W-:-:S02]  /*5360*/  FSETP.GT.AND P2, PT, R75, R54, PT ;  /* 0x000000364b00720b */ /* 0x000fc40003f44000 */
[----:B------:R-:W-:Y:S01]  /*5370*/  FSEL R56, R73, R56, P0 ;  /* 0x0000003849387208 */ /* 0x000fe20000000000 */
[C---:B------:R-:W-:Y:S01]  /*5380*/  FADD R73, R28.reuse, R18 ;  /* 0x000000121c497221 */ /* 0x040fe20000000000 */
[----:B------:R-:W-:Y:S01]  /*5390*/  FSEL R54, R75, R54, P2 ;  /* 0x000000364b367208 */ /* 0x000fe20001000000 */
[----:B------:R-:W-:Y:S01]  /*53a0*/  FADD R75, R28, R19 ;  /* 0x000000131c4b7221 */ /* 0x000fe20000000000 */
[C---:B------:R-:W-:Y:S02]  /*53b0*/  SEL R65, R62.reuse, R65, P6 ;  /* 0x000000413e417207 */ /* 0x040fe40003000000 */
[C---:B------:R-:W-:Y:S02]  /*53c0*/  SEL R71, R62.reuse, R71, P4 ;  /* 0x000000473e477207 */ /* 0x040fe40002000000 */
[C---:B------:R-:W-:Y:S02]  /*53d0*/  SEL R69, R62.reuse, R69, P3 ;  /* 0x000000453e457207 */ /* 0x040fe40001800000 */
[----:B------:R-:W-:Y:S01]  /*53e0*/  SEL R67, R62, R67, P0 ;  /* 0x000000433e437207 */ /* 0x000fe20000000000 */
[----:B-1----:R-:W-:Y:S01]  /*53f0*/  FADD R16, R16, R32 ;  /* 0x0000002010107221 */ /* 0x002fe20000000000 */
[C---:B------:R-:W-:Y:S01]  /*5400*/  FADD R17, R32.reuse, R17 ;  /* 0x0000001120117221 */ /* 0x040fe20000000000 */
[C---:B------:R-:W-:Y:S01]  /*5410*/  FADD R18, R32.reuse, R18 ;  /* 0x0000001220127221 */ /* 0x040fe20000000000 */
[----:B------:R-:W-:-:S02]  /*5420*/  FADD R19, R32, R19 ;  /* 0x0000001320137221 */ /* 0x000fc40000000000 */
[----:B------:R-:W-:Y:S02]  /*5430*/  FSETP.GT.AND P6, PT, R16, R47, PT ;  /* 0x0000002f1000720b */ /* 0x000fe40003fc4000 */
[----:B------:R-:W-:Y:S02]  /*5440*/  FSETP.GT.AND P4, PT, R17, R52, PT ;  /* 0x000000341100720b */ /* 0x000fe40003f84000 */
[----:B------:R-:W-:Y:S02]  /*5450*/  FSETP.GT.AND P3, PT, R18, R41, PT ;  /* 0x000000291200720b */ /* 0x000fe40003f64000 */
[----:B------:R-:W-:Y:S02]  /*5460*/  FSETP.GT.AND P0, PT, R19, R50, PT ;  /* 0x000000321300720b */ /* 0x000fe40003f04000 */
[----:B------:R-:W-:Y:S02]  /*5470*/  SEL R58, R62, R58, P1 ;  /* 0x0000003a3e3a7207 */ /* 0x000fe40000800000 */
[----:B------:R-:W-:Y:S01]  /*5480*/  FSEL R47, R16, R47, P6 ;  /* 0x0000002f102f7208 */ /* 0x000fe20003000000 */
[----:B--2---:R-:W-:Y:S01]  /*5490*/  FADD R16, R37, R25 ;  /* 0x0000001925107221 */ /* 0x004fe20000000000 */
        /* <DEDUP_REMOVED lines=21> */
[--C-:B------:R-:W-:Y:S01]  /*55f0*/  FADD R73, R36, R21.reuse ;  /* 0x0000001524497221 */ /* 0x100fe20000000000 */
[C---:B------:R-:W-:Y:S02]  /*5600*/  SEL R61, R62.reuse, R61, P2 ;  /* 0x0000003d3e3d7207 */ /* 0x040fe40001000000 */
[----:B------:R-:W-:Y:S02]  /*5610*/  SEL R49, R62, R49, P5 ;  /* 0x000000313e317207 */ /* 0x000fe40002800000 */
[----:B------:R-:W-:Y:S02]  /*5620*/  FSETP.GT.AND P2, PT, R73, R64, PT ;  /* 0x000000404900720b */ /* 0x000fe40003f44000 */
[----:B------:R-:W-:Y:S01]  /*5630*/  FSETP.GT.AND P5, PT, R75, R48, PT ;  /* 0x000000304b00720b */ /* 0x000fe20003fa4000 */
[----:B------:R-:W-:Y:S01]  /*5640*/  VIADD R32, R2, 0x11 ;  /* 0x0000001102207836 */ /* 0x000fe20000000000 */
[----:B------:R-:W-:Y:S01]  /*5650*/  FSEL R64, R73, R64, P2 ;  /* 0x0000004049407208 */ /* 0x000fe20001000000 */
[C---:B------:R-:W-:Y:S01]  /*5660*/  FADD R73, R38.reuse, R21 ;  /* 0x0000001526497221 */ /* 0x040fe20000000000 */
        /* <DEDUP_REMOVED lines=27> */
[C---:B------:R-:W-:Y:S02]  /*5820*/  SEL R45, R32.reuse, R45, P3 ;  /* 0x0000002d202d7207 */ /* 0x040fe40001800000 */
[----:B------:R-:W-:Y:S02]  /*5830*/  FSEL R40, R75, R40, P5 ;  /* 0x000000284b287208 */ /* 0x000fe40002800000 */
[C---:B------:R-:W-:Y:S02]  /*5840*/  SEL R65, R32.reuse, R65, P4 ;  /* 0x0000004120417207 */ /* 0x040fe40002000000 */
[C---:B------:R-:W-:Y:S02]  /*5850*/  SEL R61, R32.reuse, R61, P2 ;  /* 0x0000003d203d7207 */ /* 0x040fe40001000000 */
[----:B------:R-:W-:-:S02]  /*5860*/  SEL R53, R32, R53, P1 ;  /* 0x0000003520357207 */ /* 0x000fc40000800000 */
[----:B------:R-:W-:Y:S02]  /*5870*/  SEL R71, R32, R71, P5 ;  /* 0x0000004720477207 */ /* 0x000fe40002800000 */
[----:B------:R-:W-:Y:S02]  /*5880*/  FSETP.GT.AND P3, PT, R28, R42, PT ;  /* 0x0000002a1c00720b */ /* 0x000fe40003f64000 */
[-C--:B------:R-:W-:Y:S02]  /*5890*/  FSETP.GT.AND P4, PT, R38, R41.reuse, PT ;  /* 0x000000292600720b */ /* 0x080fe40003f84000 */
[----:B------:R-:W-:Y:S02]  /*58a0*/  FSETP.GT.AND P2, PT, R21, R20, PT ;  /* 0x000000141500720b */ /* 0x000fe40003f44000 */
[----:B------:R-:W-:Y:S02]  /*58b0*/  FSETP.GT.AND P1, PT, R24, R44, PT ;  /* 0x0000002c1800720b */ /* 0x000fe40003f24000 */
[----:B------:R-:W-:Y:S01]  /*58c0*/  FSETP.GT.AND P5, PT, R29, R48, PT ;  /* 0x000000301d00720b */ /* 0x000fe20003fa4000 */
[--C-:B0-----:R-:W-:Y:S01]  /*58d0*/  FADD R52, R16, R22.reuse ;  /* 0x0000001610347221 */ /* 0x101fe20000000000 */
[----:B------:R-:W-:Y:S01]  /*58e0*/  FSEL R28, R28, R42, P3 ;  /* 0x0000002a1c1c7208 */ /* 0x000fe20001800000 */
[----:B------:R-:W-:Y:S01]  /*58f0*/  FADD R39, R19, R22 ;  /* 0x0000001613277221 */ /* 0x000fe20000000000 */
[----:B------:R-:W-:Y:S01]  /*5900*/  FSEL R38, R38, R41, P4 ;  /* 0x0000002926267208 */ /* 0x000fe20002000000 */
[----:B------:R-:W-:Y:S01]  /*5910*/  FADD R54, R16, R26 ;  /* 0x0000001a10367221 */ /* 0x000fe20000000000 */
[----:B------:R-:W-:Y:S01]  /*5920*/  FSEL R20, R21, R20, P2 ;  /* 0x0000001415147208 */ /* 0x000fe20001000000 */
[--C-:B------:R-:W-:Y:S01]  /*5930*/  FADD R21, R18, R22.reuse ;  /* 0x0000001612157221 */ /* 0x100fe20000000000 */
[----:B------:R-:W-:Y:S01]  /*5940*/  FSEL R24, R24, R44, P1 ;  /* 0x0000002c18187208 */ /* 0x000fe20000800000 */
[----:B------:R-:W-:Y:S01]  /*5950*/  FADD R44, R17, R22 ;  /* 0x00000016112c7221 */ /* 0x000fe20000000000 */
        /* <DEDUP_REMOVED lines=28> */
[----:B------:R-:W-:Y:S02]  /*5b20*/  SEL R49, R34, R49, P1 ;  /* 0x0000003122317207 */ /* 0x000fe40000800000 */
[----:B------:R-:W-:Y:S02]  /*5b30*/  FSETP.GT.AND P1, PT, R21, R60, PT ;  /* 0x0000003c1500720b */ /* 0x000fe40003f24000 */
[----:B------:R-:W-:Y:S02]  /*5b40*/  FSETP.GT.AND P2, PT, R48, R56, PT ;  /* 0x000000383000720b */ /* 0x000fe40003f44000 */
[----:B------:R-:W-:-:S02]  /*5b50*/  FSETP.GT.AND P6, PT, R36, R25, PT ;  /* 0x000000192400720b */ /* 0x000fc40003fc4000 */
[----:B------:R-:W-:Y:S02]  /*5b60*/  FSEL R77, R42, R77, P5 ;  /* 0x0000004d2a4d7208 */ /* 0x000fe40002800000 */
[----:B------:R-:W-:Y:S02]  /*5b70*/  FSEL R37, R46, R37, P0 ;  /* 0x000000252e257208 */ /* 0x000fe40000000000 */
[C---:B------:R-:W-:Y:S02]  /*5b80*/  SEL R65, R34.reuse, R65, P5 ;  /* 0x0000004122417207 */ /* 0x040fe40002800000 */
[----:B------:R-:W-:Y:S02]  /*5b90*/  SEL R53, R34, R53, P0 ;  /* 0x0000003522357207 */ /* 0x000fe40000000000 */
[----:B------:R-:W-:Y:S02]  /*5ba0*/  FSETP.GT.AND P4, PT, R44, R66, PT ;  /* 0x000000422c00720b */ /* 0x000fe40003f84000 */
[----:B------:R-:W-:-:S02]  /*5bb0*/  FSEL R60, R21, R60, P1 ;  /* 0x0000003c153c7208 */ /* 0x000fc40000800000 */
[----:B------:R-:W-:Y:S02]  /*5bc0*/  FSETP.GT.AND P5, PT, R39, R20, PT ;  /* 0x000000142700720b */ /* 0x000fe40003fa4000 */
[----:B------:R-:W-:Y:S02]  /*5bd0*/  FSETP.GT.AND P0, PT, R30, R29, PT ;  /* 0x0000001d1e00720b */ /* 0x000fe40003f04000 */
[----:B------:R-:W-:Y:S02]  /*5be0*/  SEL R43, R34, R43, P1 ;  /* 0x0000002b222b7207 */ /* 0x000fe40000800000 */
[----:B------:R-:W-:Y:S02]  /*5bf0*/  FSEL R56, R48, R56, P2 ;  /* 0x0000003830387208 */ /* 0x000fe40001000000 */
[----:B------:R-:W-:Y:S02]  /*5c00*/  FSEL R25, R36, R25, P6 ;  /* 0x0000001924197208 */ /* 0x000fe40003000000 */
[----:B------:R-:W-:-:S02]  /*5c10*/  SEL R67, R34, R67, P2 ;  /* 0x0000004322437207 */ /* 0x000fc40001000000 */
[----:B------:R-:W-:Y:S02]  /*5c20*/  SEL R61, R34, R61, P6 ;  /* 0x0000003d223d7207 */ /* 0x000fe40003000000 */
[----:B------:R-:W-:Y:S02]  /*5c30*/  FSETP.GT.AND P1, PT, R22, R33, PT ;  /* 0x000000211600720b */ /* 0x000fe40003f24000 */
[----:B------:R-:W-:Y:S02]  /*5c40*/  FSETP.GT.AND P2, PT, R41, R40, PT ;  /* 0x000000282900720b */ /* 0x000fe40003f44000 */
[----:B------:R-:W-:Y:S02]  /*5c50*/  FSETP.GT.AND P6, PT, R73, R24, PT ;  /* 0x000000184900720b */ /* 0x000fe40003fc4000 */
[----:B------:R-:W-:Y:S02]  /*5c60*/  FSETP.GT.AND P3, PT, R50, R47, PT ;  /* 0x0000002f3200720b */ /* 0x000fe40003f64000 */
[----:B------:R-:W-:-:S02]  /*5c70*/  FSEL R66, R44, R66, P4 ;  /* 0x000000422c427208 */ /* 0x000fc40002000000 */
[----:B------:R-:W-:Y:S02]  /*5c80*/  SEL R45, R34, R45, P4 ;  /* 0x0000002d222d7207 */ /* 0x000fe40002000000 */
[----:B------:R-:W-:Y:S01]  /*5c90*/  FSEL R39, R39, R20, P5 ;  /* 0x0000001427277208 */ /* 0x000fe20002800000 */
[--C-:B0-----:R-:W-:Y:S01]  /*5ca0*/  FADD R20, R16, R23.reuse ;  /* 0x0000001710147221 */ /* 0x101fe20000000000 */
[----:B------:R-:W-:Y:S01]  /*5cb0*/  FSEL R29, R30, R29, P0 ;  /* 0x0000001d1e1d7208 */ /* 0x000fe20000000000 */
[--C-:B------:R-:W-:Y:S01]  /*5cc0*/  FADD R21, R17, R23.reuse ;  /* 0x0000001711157221 */ /* 0x100fe20000000000 */
[----:B------:R-:W-:Y:S01]  /*5cd0*/  FSETP.GT.AND P4, PT, R26, R38, PT ;  /* 0x000000261a00720b */ /* 0x000fe20003f84000 */
        /* <DEDUP_REMOVED lines=12> */
[----:B------:R-:W-:Y:S01]  /*5da0*/  FADD R16, R16, R35 ;  /* 0x0000002310107221 */ /* 0x000fe20000000000 */
[----:B------:R-:W-:Y:S01]  /*5db0*/  FSETP.GT.AND P3, PT, R75, R28, PT ;  /* 0x0000001c4b00720b */ /* 0x000fe20003f64000 */
[----:B------:R-:W-:Y:S01]  /*5dc0*/  VIADD R44, R2, 0x13 ;  /* 0x00000013022c7836 */ /* 0x000fe20000000000 */
[----:B------:R-:W-:Y:S01]  /*5dd0*/  FSEL R38, R26, R38, P4 ;  /* 0x000000261a267208 */ /* 0x000fe20002000000 */
[----:B------:R-:W-:Y:S01]  /*5de0*/  FADD R26, R17, R31 ;  /* 0x0000001f111a7221 */ /* 0x000fe20000000000 */
[----:B------:R-:W-:-:S02]  /*5df0*/  SEL R71, R34, R71, P2 ;  /* 0x0000004722477207 */ /* 0x000fc40001000000 */
[----:B------:R-:W-:Y:S02]  /*5e00*/  FSETP.GT.AND P2, PT, R20, R64, PT ;  /* 0x000000401400720b */ /* 0x000fe40003f44000 */
[----:B------:R-:W-:Y:S02]  /*5e10*/  FSEL R28, R75, R28, P3 ;  /* 0x0000001c4b1c7208 */ /* 0x000fe40001800000 */
[C---:B------:R-:W-:Y:S02]  /*5e20*/  SEL R59, R34.reuse, R59, P3 ;  /* 0x0000003b223b7207 */ /* 0x040fe40001800000 */
[C---:B------:R-:W-:Y:S02]  /*5e30*/  SEL R51, R34.reuse, R51, P4 ;  /* 0x0000003322337207 */ /* 0x040fe40002000000 */
[----:B------:R-:W-:Y:S02]  /*5e40*/  SEL R69, R34, R69, P6 ;  /* 0x0000004522457207 */ /* 0x000fe40003000000 */
[----:B------:R-:W-:-:S02]  /*5e50*/  FSEL R64, R20, R64, P2 ;  /* 0x0000004014407208 */ /* 0x000fc40001000000 */
[----:B------:R-:W-:Y:S02]  /*5e60*/  SEL R58, R34, R58, P5 ;  /* 0x0000003a223a7207 */ /* 0x000fe40002800000 */
[----:B------:R-:W-:Y:S02]  /*5e70*/  FSETP.GT.AND P6, PT, R23, R68, PT ;  /* 0x000000441700720b */ /* 0x000fe40003fc4000 */
[----:B------:R-:W-:Y:S02]  /*5e80*/  FSETP.GT.AND P4, PT, R16, R47, PT ;  /* 0x0000002f1000720b */ /* 0x000fe40003f84000 */
[----:B------:R-:W-:Y:S02]  /*5e90*/  FSETP.GT.AND P3, PT, R21, R66, PT ;  /* 0x000000421500720b */ /* 0x000fe40003f64000 */
[----:B------:R-:W-:Y:S02]  /*5ea0*/  SEL R57, R34, R57, P0 ;  /* 0x0000003922397207 */ /* 0x000fe40000000000 */
[----:B------:R-:W-:Y:S01]  /*5eb0*/  SEL R63, R44, R63, P2 ;  /* 0x0000003f2c3f7207 */ /* 0x000fe20001000000 */
[--C-:B------:R-:W-:Y:S01]  /*5ec0*/  FADD R75, R18, R31.reuse ;  /* 0x0000001f124b7221 */ /* 0x100fe20000000000 */
[----:B------:R-:W-:Y:S01]  /*5ed0*/  FSETP.GT.AND P5, PT, R27, R56, PT ;  /* 0x000000381b00720b */ /* 0x000fe20003fa4000 */
[----:B------:R-:W-:Y:S01]  /*5ee0*/  FADD R46, R19, R31 ;  /* 0x0000001f132e7221 */ /* 0x000fe20000000000 */
[----:B------:R-:W-:-:S02]  /*5ef0*/  FSETP.GT.AND P0, PT, R24, R77, PT ;  /* 0x0000004d1800720b */ /* 0x000fc40003f04000 */
[----:B------:R-:W-:Y:S01]  /*5f00*/  FSETP.GT.AND P2, PT, R26, R25, PT ;  /* 0x000000191a00720b */ /* 0x000fe20003f44000 */
[--C-:B------:R-:W-:Y:S01]  /*5f10*/  FADD R48, R17, R35.reuse ;  /* 0x0000002311307221 */ /* 0x100fe20000000000 */
[--C-:B------:R-:W-:Y:S01]  /*5f20*/  FADD R31, R18, R35.reuse ;  /* 0x00000023121f7221 */ /* 0x100fe20000000000 */
[----:B------:R-:W-:Y:S01]  /*5f30*/  FADD R35, R19, R35 ;  /* 0x0000002313237221 */ /* 0x000fe20000000000 */
[----:B------:R-:W-:Y:S02]  /*5f40*/  FSEL R68, R23, R68, P6 ;  /* 0x0000004417447208 */ /* 0x000fe40003000000 */
[----:B------:R-:W-:Y:S02]  /*5f50*/  FSEL R47, R16, R47, P4 ;  /* 0x0000002f102f7208 */ /* 0x000fe40002000000 */
[----:B------:R-:W-:Y:S01]  /*5f60*/  FSEL R66, R21, R66, P3 ;  /* 0x0000004215427208 */ /* 0x000fe20001800000 */
[----:B------:R-:W-:Y:S01]  /*5f70*/  LDS.128 R16, [R3+0x1400] ;  /* 0x0014000003107984 */ /* 0x000fe20000000c00 */
[----:B------:R-:W-:-:S02]  /*5f80*/  FSEL R56, R27, R56, P5 ;  /* 0x000000381b387208 */ /* 0x000fc40002800000 */
[----:B------:R-:W-:Y:S01]  /*5f90*/  FSEL R77, R24, R77, P0 ;  /* 0x0000004d184d7208 */ /* 0x000fe20000000000 */
[----:B------:R-:W0:Y:S01]  /*5fa0*/  LDS.128 R20, [R7+0x50] ;  /* 0x0000500007147984 */ /* 0x000e220000000c00 */
[----:B------:R-:W-:-:S03]  /*5fb0*/  FSEL R50, R26, R25, P2 ;  /* 0x000000191a327208 */ /* 0x000fc60001000000 */
[----:B------:R-:W1:Y:S01]  /*5fc0*/  LDS.128 R24, [R7+0xd0] ;  /* 0x0000d00007187984 */ /* 0x000e620000000c00 */
[C---:B------:R-:W-:Y:S02]  /*5fd0*/  SEL R55, R44.reuse, R55, P4 ;  /* 0x000000372c377207 */ /* 0x040fe40002000000 */
[CC--:B------:R-:W-:Y:S02]  /*5fe0*/  FSETP.GT.AND P4, PT, R41.reuse, R40.reuse, PT ;  /* 0x000000282900720b */ /* 0x0c0fe40003f84000 */
[----:B------:R-:W-:Y:S02]  /*5ff0*/  SEL R49, R44, R49, P6 ;  /* 0x000000312c317207 */ /* 0x000fe40003000000 */
[----:B------:R-:W-:Y:S02]  /*6000*/  FSETP.GT.AND P6, PT, R48, R37, PT ;  /* 0x000000253000720b */ /* 0x000fe40003fc4000 */
[----:B------:R-:W-:Y:S02]  /*6010*/  FSEL R40, R41, R40, P4 ;  /* 0x0000002829287208 */ /* 0x000fe40002000000 */
[----:B------:R-:W-:-:S02]  /*6020*/  SEL R71, R44, R71, P4 ;  /* 0x000000472c477207 */ /* 0x000fc40002000000 */
[----:B------:R-:W-:Y:S02]  /*6030*/  FSETP.GT.AND P4, PT, R35, R30, PT ;  /* 0x0000001e2300720b */ /* 0x000fe40003f84000 */
[----:B------:R-:W-:Y:S02]  /*6040*/  FSEL R48, R48, R37, P6 ;  /* 0x0000002530307208 */ /* 0x000fe40003000000 */
[C---:B------:R-:W-:Y:S02]  /*6050*/  SEL R53, R44.reuse, R53, P6 ;  /* 0x000000352c357207 */ /* 0x040fe40003000000 */
[C---:B------:R-:W-:Y:S02]  /*6060*/  SEL R67, R44.reuse, R67, P5 ;  /* 0x000000432c437207 */ /* 0x040fe40002800000 */
[----:B------:R-:W-:Y:S02]  /*6070*/  SEL R61, R44, R61, P2 ;  /* 0x0000003d2c3d7207 */ /* 0x000fe40001000000 */
[----:B------:R-:W-:-:S02]  /*6080*/  FSETP.GT.AND P6, PT, R42, R73, PT ;  /* 0x000000492a00720b */ /* 0x000fc40003fc4000 */
[CC--:B------:R-:W-:Y:S02]  /*6090*/  FSETP.GT.AND P5, PT, R33.reuse, R60.reuse, PT ;  /* 0x0000003c2100720b */ /* 0x0c0fe40003fa4000 */
[----:B------:R-:W-:Y:S02]  /*60a0*/  FSETP.GT.AND P2, PT, R36, R39, PT ;  /* 0x000000272400720b */ /* 0x000fe40003f44000 */
[----:B------:R-:W-:Y:S02]  /*60b0*/  FSEL R73, R42, R73, P6 ;  /* 0x000000492a497208 */ /* 0x000fe40003000000 */
[C---:B------:R-:W-:Y:S02]  /*60c0*/  SEL R45, R44.reuse, R45, P3 ;  /* 0x0000002d2c2d7207 */ /* 0x040fe40001800000 */
[----:B------:R-:W-:Y:S02]  /*60d0*/  FSEL R33, R33, R60, P5 ;  /* 0x0000003c21217208 */ /* 0x000fe40002800000 */
[----:B------:R-:W-:Y:S01]  /*60e0*/  SEL R65, R44, R65, P0 ;  /* 0x000000412c417207 */ /* 0x000fe20000000000 */
[----:B0-----:R-:W-:Y:S01]  /*60f0*/  FADD R52, R20, R18 ;  /* 0x0000001214347221 */ /* 0x001fe20000000000 */
[----:B------:R-:W-:-:S02]  /*6100*/  SEL R43, R44, R43, P5 ;  /* 0x0000002b2c2b7207 */ /* 0x000fc40002800000 */
[----:B------:R-:W-:Y:S01]  /*6110*/  FSEL R36, R36, R39, P2 ;  /* 0x0000002724247208 */ /* 0x000fe20001000000 */
[----:B------:R-:W-:Y:S01]  /*6120*/  FADD R39, R20, R17 ;  /* 0x0000001114277221 */ /* 0x000fe20000000000 */
[----:B------:R-:W-:Y:S01]  /*6130*/  FSEL R42, R35, R30, P4 ;  /* 0x0000001e232a7208 */ /* 0x000fe20002000000 */
[----:B------:R-:W-:Y:S01]  /*6140*/  FADD R35, R16, R20 ;  /* 0x0000001410237221 */ /* 0x000fe20000000000 */
[----:B------:R-:W-:Y:S01]  /*6150*/  FSETP.GT.AND P3, PT, R75, R28, PT ;  /* 0x0000001c4b00720b */ /* 0x000fe20003f64000 */
[----:B------:R-:W-:Y:S01]  /*6160*/  FADD R20, R20, R19 ;  /* 0x0000001314147221 */ /* 0x000fe20000000000 */
[----:B------:R-:W-:Y:S01]  /*6170*/  FSETP.GT.AND P0, PT, R31, R38, PT ;  /* 0x000000261f00720b */ /* 0x000fe20003f04000 */
[----:B-1----:R-:W-:Y:S01]  /*6180*/  FADD R37, R16, R24 ;  /* 0x0000001810257221 */ /* 0x002fe20000000000 */
[----:B------:R-:W-:Y:S02]  /*6190*/  FSETP.GT.AND P5, PT, R46, R29, PT ;  /* 0x0000001d2e00720b */ /* 0x000fe40003fa4000 */
[----:B------:R-:W-:-:S02]  /*61a0*/  SEL R59, R44, R59, P3 ;  /* 0x0000003b2c3b7207 */ /* 0x000fc40001800000 */
[C---:B------:R-:W-:Y:S02]  /*61b0*/  SEL R51, R44.reuse, R51, P0 ;  /* 0x000000332c337207 */ /* 0x040fe40000000000 */
[C---:B------:R-:W-:Y:S02]  /*61c0*/  SEL R58, R44.reuse, R58, P2 ;  /* 0x0000003a2c3a7207 */ /* 0x040fe40001000000 */
[C---:B------:R-:W-:Y:S02]  /*61d0*/  SEL R69, R44.reuse, R69, P6 ;  /* 0x000000452c457207 */ /* 0x040fe40003000000 */
[----:B------:R-:W-:Y:S02]  /*61e0*/  SEL R57, R44, R57, P5 ;  /* 0x000000392c397207 */ /* 0x000fe40002800000 */
[----:B------:R-:W-:Y:S02]  /*61f0*/  FSEL R75, R75, R28, P3 ;  /* 0x0000001c4b4b7208 */ /* 0x000fe40001800000 */
[----:B------:R-:W-:-:S02]  /*6200*/  FSEL R46, R46, R29, P5 ;  /* 0x0000001d2e2e7208 */ /* 0x000fc40002800000 */
[----:B------:R-:W-:Y:S02]  /*6210*/  @!P4 SEL R44, R34, R32, P1 ;  /* 0x00000020222cc207 */ /* 0x000fe40000800000 */
[----:B------:R-:W-:Y:S02]  /*6220*/  FSETP.GT.AND P3, PT, R35, R64, PT ;  /* 0x000000402300720b */ /* 0x000fe40003f64000 */
[----:B------:R-:W-:Y:S02]  /*6230*/  FSETP.GT.AND P2, PT, R52, R33, PT ;  /* 0x000000213400720b */ /* 0x000fe40003f44000 */
[----:B------:R-:W-:Y:S02]  /*6240*/  FSETP.GT.AND P1, PT, R20, R36, PT ;  /* 0x000000241400720b */ /* 0x000fe40003f24000 */
[----:B------:R-:W-:Y:S02]  /*6250*/  FSETP.GT.AND P5, PT, R37, R68, PT ;  /* 0x000000442500720b */ /* 0x000fe40003fa4000 */
[----:B------:R-:W-:-:S02]  /*6260*/  FSEL R41, R31, R38, P0 ;  /* 0x000000261f297208 */ /* 0x000fc40000000000 */
[----:B------:R-:W0:Y:S01]  /*6270*/  LDS.128 R28, [R7+0x150] ;  /* 0x00015000071c7984 */ /* 0x000e220000000c00 */
[----:B------:R-:W-:Y:S02]  /*6280*/  FSEL R64, R35, R64, P3 ;  /* 0x0000004023407208 */ /* 0x000fe40001800000 */
[----:B------:R-:W-:Y:S02]  /*6290*/  FSEL R52, R52, R33, P2 ;  /* 0x0000002134347208 */ /* 0x000fe40001000000 */
[----:B------:R-:W-:Y:S01]  /*62a0*/  FSEL R20, R20, R36, P1 ;  /* 0x0000002414147208 */ /* 0x000fe20000800000 */
[C---:B------:R-:W-:Y:S01]  /*62b0*/  FADD R36, R24.reuse, R17 ;  /* 0x0000001118247221 */ /* 0x040fe20000000000 */
[----:B------:R-:W-:Y:S01]  /*62c0*/  FSEL R68, R37, R68, P5 ;  /* 0x0000004425447208 */ /* 0x000fe20002800000 */
[----:B------:R-:W-:Y:S01]  /*62d0*/  FADD R37, R24, R18 ;  /* 0x0000001218257221 */ /* 0x000fe20000000000 */
[----:B------:R-:W1:Y:S01]  /*62e0*/  LDS.128 R32, [R7+0x1d0] ;  /* 0x0001d00007207984 */ /* 0x000e620000000c00 */
[----:B------:R-:W-:-:S02]  /*62f0*/  FSETP.GT.AND P0, PT, R39, R66, PT ;  /* 0x000000422700720b */ /* 0x000fc40003f04000 */
[CC--:B------:R-:W-:Y:S02]  /*6300*/  FSETP.GT.AND P6, PT, R36.reuse, R77.reuse, PT ;  /* 0x0000004d2400720b */ /* 0x0c0fe40003fc4000 */
[----:B------:R-:W-:Y:S02]  /*6310*/  FSETP.GT.AND P4, PT, R37, R40, PT ;  /* 0x000000282500720b */ /* 0x000fe40003f84000 */
[----:B------:R-:W-:Y:S02]  /*6320*/  FSEL R66, R39, R66, P0 ;  /* 0x0000004227427208 */ /* 0x000fe40000000000 */
[----:B------:R-:W-:Y:S02]  /*6330*/  FSEL R77, R36, R77, P6 ;  /* 0x0000004d244d7208 */ /* 0x000fe40003000000 */
[----:B------:R-:W-:Y:S02]  /*6340*/  FSEL R40, R37, R40, P4 ;  /* 0x0000002825287208 */ /* 0x000fe40002000000 */
[----:B------:R-:W2:Y:S01]  /*6350*/  LDS.128 R36, [R3+0x1500] ;  /* 0x0015000003247984 */ /* 0x000ea20000000c00 */
[----:B------:R-:W-:-:S02]  /*6360*/  VIADD R54, R2, 0x14 ;  /* 0x0000001402367836 */ /* 0x000fc40000000000 */
[----:B------:R-:W-:-:S03]  /*6370*/  FADD R24, R24, R19 ;  /* 0x0000001318187221 */ /* 0x000fc60000000000 */
[----:B------:R-:W-:Y:S02]  /*6380*/  SEL R63, R54, R63, P3 ;  /* 0x0000003f363f7207 */ /* 0x000fe40001800000 */
[----:B------:R-:W-:-:S04]  /*6390*/  FSETP.GT.AND P3, PT, R24, R73, PT ;  /* 0x000000491800720b */ /* 0x000fc80003f64000 */
[----:B------:R-:W-:Y:S02]  /*63a0*/  FSEL R73, R24, R73, P3 ;  /* 0x0000004918497208 */ /* 0x000fe40001800000 */
[----:B------:R-:W-:Y:S01]  /*63b0*/  SEL R45, R54, R45, P0 ;  /* 0x0000002d362d7207 */ /* 0x000fe20000000000 */
[----:B0-----:R-:W-:Y:S01]  /*63c0*/  FADD R24, R16, R28 ;  /* 0x0000001c10187221 */ /* 0x001fe20000000000 */
[----:B------:R-:W-:Y:S01]  /*63d0*/  SEL R65, R54, R65, P6 ;  /* 0x0000004136417207 */ /* 0x000fe20003000000 */
[----:B------:R-:W-:-:S03]  /*63e0*/  FADD R60, R28, R17 ;  /* 0x000000111c3c7221 */ /* 0x000fc60000000000 */
[----:B------:R-:W-:Y:S01]  /*63f0*/  FSETP.GT.AND P0, PT, R24, R56, PT ;  /* 0x000000381800720b */ /* 0x000fe20003f04000 */
[----:B-1----:R-:W-:-:S03]  /*6400*/  FADD R16, R16, R32 ;  /* 0x0000002010107221 */ /* 0x002fc60000000000 */
[----:B------:R-:W-:Y:S01]  /*6410*/  FSEL R56, R24, R56, P0 ;  /* 0x0000003818387208 */ /* 0x000fe20000000000 */
[--C-:B------:R-:W-:Y:S01]  /*6420*/  FADD R24, R28, R18.reuse ;  /* 0x000000121c187221 */ /* 0x100fe20000000000 */
[----:B------:R-:W-:Y:S01]  /*6430*/  FSETP.GT.AND P6, PT, R16, R47, PT ;  /* 0x0000002f1000720b */ /* 0x000fe20003fc4000 */
[----:B------:R-:W-:Y:S01]  /*6440*/  FADD R28, R28, R19 ;  /* 0x000000131c1c7221 */ /* 0x000fe20000000000 */
[----:B------:R-:W-:Y:S01]  /*6450*/  SEL R43, R54, R43, P2 ;  /* 0x0000002b362b7207 */ /* 0x000fe20001000000 */
[----:B------:R-:W-:Y:S01]  /*6460*/  FADD R17, R32, R17 ;  /* 0x0000001120117221 */ /* 0x000fe20000000000 */
[----:B------:R-:W-:Y:S01]  /*6470*/  FSEL R47, R16, R47, P6 ;  /* 0x0000002f102f7208 */ /* 0x000fe20003000000 */
[----:B------:R-:W-:Y:S01]  /*6480*/  FADD R18, R32, R18 ;  /* 0x0000001220127221 */ /* 0x000fe20000000000 */
[----:B------:R-:W-:Y:S01]  /*6490*/  FSETP.GT.AND P2, PT, R60, R50, PT ;  /* 0x000000323c00720b */ /* 0x000fe20003f44000 */
[----:B------:R-:W-:Y:S01]  /*64a0*/  FADD R19, R32, R19 ;  /* 0x0000001320137221 */ /* 0x000fe20000000000 */
[----:B--2---:R-:W-:Y:S01]  /*64b0*/  FADD R16, R36, R21 ;  /* 0x0000001524107221 */ /* 0x004fe20000000000 */
[----:B------:R-:W-:-:S02]  /*64c0*/  SEL R71, R54, R71, P4 ;  /* 0x0000004736477207 */ /* 0x000fc40002000000 */
[----:B------:R-:W-:Y:S02]  /*64d0*/  FSEL R50, R60, R50, P2 ;  /* 0x000000323c327208 */ /* 0x000fe40001000000 */
[C---:B------:R-:W-:Y:S02]  /*64e0*/  SEL R69, R54.reuse, R69, P3 ;  /* 0x0000004536457207 */ /* 0x040fe40001800000 */
[C---:B------:R-:W-:Y:S02]  /*64f0*/  SEL R67, R54.reuse, R67, P0 ;  /* 0x0000004336437207 */ /* 0x040fe40000000000 */
[----:B------:R-:W-:Y:S02]  /*6500*/  SEL R61, R54, R61, P2 ;  /* 0x0000003d363d7207 */ /* 0x000fe40001000000 */
[----:B------:R-:W-:Y:S02]  /*6510*/  FSETP.GT.AND P4, PT, R17, R48, PT ;  /* 0x000000301100720b */ /* 0x000fe40003f84000 */
[----:B------:R-:W-:-:S02]  /*6520*/  FSETP.GT.AND P3, PT, R18, R41, PT ;  /* 0x000000291200720b */ /* 0x000fc40003f64000 */
[----:B------:R-:W-:Y:S02]  /*6530*/  FSETP.GT.AND P0, PT, R19, R42, PT ;  /* 0x0000002a1300720b */ /* 0x000fe40003f04000 */
[----:B------:R-:W-:Y:S02]  /*6540*/  FSETP.GT.AND P2, PT, R16, R64, PT ;  /* 0x000000401000720b */ /* 0x000fe40003f44000 */
[----:B------:R-:W-:Y:S02]  /*6550*/  SEL R58, R54, R58, P1 ;  /* 0x0000003a363a7207 */ /* 0x000fe40000800000 */
[----:B------:R-:W-:Y:S01]  /*6560*/  FSEL R48, R17, R48, P4 ;  /* 0x0000003011307208 */ /* 0x000fe20002000000 */
[----:B------:R-:W-:Y:S01]  /*6570*/  FADD R17, R37, R21 ;  /* 0x0000001525117221 */ /* 0x000fe20000000000 */
[----:B------:R-:W-:Y:S01]  /*6580*/  FSEL R41, R18, R41, P3 ;  /* 0x0000002912297208 */ /* 0x000fe20001800000 */
[C---:B------:R-:W-:Y:S01]  /*6590*/  FADD R18, R36.reuse, R25 ;  /* 0x0000001924127221 */ /* 0x040fe20000000000 */
[----:B------:R-:W-:Y:S01]  /*65a0*/  FSEL R42, R19, R42, P0 ;  /* 0x0000002a132a7208 */ /* 0x000fe20000000000 */
[----:B------:R-:W-:Y:S01]  /*65b0*/  FADD R19, R36, R29 ;  /* 0x0000001d24137221 */ /* 0x000fe20000000000 */
[----:B------:R-:W-:Y:S01]  /*65c0*/  FSEL R64, R16, R64, P2 ;  /* 0x0000004010407208 */ /* 0x000fe20001000000 */
[----:B------:R-:W-:Y:S01]  /*65d0*/  FADD R16, R37, R25 ;  /* 0x0000001925107221 */ /* 0x000fe20000000000 */
[----:B------:R-:W-:-:S02]  /*65e0*/  FSETP.GT.AND P1, PT, R24, R75, PT ;  /* 0x0000004b1800720b */ /* 0x000fc40003f24000 */
[----:B------:R-:W-:Y:S02]  /*65f0*/  SEL R55, R54, R55, P6 ;  /* 0x0000003736377207 */ /* 0x000fe40003000000 */
        /* <DEDUP_REMOVED lines=14> */
[-C--:B------:R-:W-:Y:S01]  /*66e0*/  FSETP.GT.AND P5, PT, R28, R46.reuse, PT ;  /* 0x0000002e1c00720b */ /* 0x080fe20003fa4000 */
[----:B------:R-:W-:Y:S02]  /*66f0*/  VIADD R32, R2, 0x15 ;  /* 0x0000001502207836 */ /* 0x000fe40000000000 */
[----:B------:R-:W-:Y:S01]  /*6700*/  FADD R24, R38, R21 ;  /* 0x0000001526187221 */ /* 0x000fe20000000000 */
[--C-:B------:R-:W-:Y:S01]  /*6710*/  FADD R60, R39, R25.reuse ;  /* 0x00000019273c7221 */ /* 0x100fe20000000000 */
[----:B------:R-:W-:Y:S01]  /*6720*/  FSEL R46, R28, R46, P5 ;  /* 0x0000002e1c2e7208 */ /* 0x000fe20002800000 */
[C---:B------:R-:W-:Y:S01]  /*6730*/  FADD R28, R38.reuse, R25 ;  /* 0x00000019261c7221 */ /* 0x040fe20000000000 */
        /* <DEDUP_REMOVED lines=56> */
[----:B------:R-:W-:Y:S01]  /*6ac0*/  SEL R57, R32, R57, P5 ;  /* 0x0000003920397207 */ /* 0x000fe20002800000 */
        /* <DEDUP_REMOVED lines=8> */
[-C--:B------:R-:W-:Y:S02]  /*6b50*/  FSETP.GT.AND P0, PT, R50, R64.reuse, PT ;  /* 0x000000403200720b */ /* 0x080fe40003f04000 */
[----:B------:R-:W-:Y:S02]  /*6b60*/  FSETP.GT.AND P5, PT, R40, R77, PT ;  /* 0x0000004d2800720b */ /* 0x000fe40003fa4000 */
[----:B------:R-:W-:Y:S02]  /*6b70*/  FSEL R64, R50, R64, P0 ;  /* 0x0000004032407208 */ /* 0x000fe40000000000 */
[----:B------:R-:W-:Y:S02]  /*6b80*/  SEL R63, R34, R63, P0 ;  /* 0x0000003f223f7207 */ /* 0x000fe40000000000 */
[----:B------:R-:W-:-:S02]  /*6b90*/  FSETP.GT.AND P1, PT, R52, R68, PT ;  /* 0x000000443400720b */ /* 0x000fc40003f24000 */
[----:B------:R-:W-:Y:S02]  /*6ba0*/  FSETP.GT.AND P2, PT, R46, R56, PT ;  /* 0x000000382e00720b */ /* 0x000fe40003f44000 */
[----:B------:R-:W-:Y:S02]  /*6bb0*/  FSETP.GT.AND P0, PT, R44, R37, PT ;  /* 0x000000252c00720b */ /* 0x000fe40003f04000 */
        /* <DEDUP_REMOVED lines=8> */
[----:B------:R-:W-:Y:S02]  /*6c40*/  FSEL R37, R44, R37, P0 ;  /* 0x000000252c257208 */ /* 0x000fe40000000000 */
[----:B------:R-:W-:-:S02]  /*6c50*/  SEL R49, R34, R49, P1 ;  /* 0x0000003122317207 */ /* 0x000fc40000800000 */
[C---:B------:R-:W-:Y:S02]  /*6c60*/  SEL R67, R34.reuse, R67, P2 ;  /* 0x0000004322437207 */ /* 0x040fe40001000000 */
[----:B------:R-:W-:Y:S02]  /*6c70*/  SEL R53, R34, R53, P0 ;  /* 0x0000003522357207 */ /* 0x000fe40000000000 */
[----:B------:R-:W-:Y:S02]  /*6c80*/  FSEL R47, R48, R47, P3 ;  /* 0x0000002f302f7208 */ /* 0x000fe40001800000 */
[----:B------:R-:W-:Y:S02]  /*6c90*/  FSEL R25, R36, R25, P6 ;  /* 0x0000001924197208 */ /* 0x000fe40003000000 */
[----:B------:R-:W-:Y:S02]  /*6ca0*/  FSETP.GT.AND P1, PT, R21, R24, PT ;  /* 0x000000181500720b */ /* 0x000fe40003f24000 */
[----:B------:R-:W-:-:S02]  /*6cb0*/  FSETP.GT.AND P2, PT, R41, R28, PT ;  /* 0x0000001c2900720b */ /* 0x000fc40003f44000 */
[C---:B------:R-:W-:Y:S02]  /*6cc0*/  SEL R55, R34.reuse, R55, P3 ;  /* 0x0000003722377207 */ /* 0x040fe40001800000 */
[----:B------:R-:W-:Y:S02]  /*6cd0*/  SEL R61, R34, R61, P6 ;  /* 0x0000003d223d7207 */ /* 0x000fe40003000000 */
[----:B------:R-:W-:Y:S02]  /*6ce0*/  FSETP.GT.AND P0, PT, R30, R29, PT ;  /* 0x0000001d1e00720b */ /* 0x000fe40003f04000 */
[----:B------:R-:W-:Y:S02]  /*6cf0*/  FSETP.GT.AND P3, PT, R75, R62, PT ;  /* 0x0000003e4b00720b */ /* 0x000fe40003f64000 */
[----:B------:R-:W-:Y:S02]  /*6d00*/  FSETP.GT.AND P6, PT, R73, R60, PT ;  /* 0x0000003c4900720b */ /* 0x000fe40003fc4000 */
[----:B------:R-:W-:-:S02]  /*6d10*/  FSEL R66, R42, R66, P4 ;  /* 0x000000422a427208 */ /* 0x000fc40002000000 */
[----:B------:R-:W-:Y:S02]  /*6d20*/  SEL R45, R34, R45, P4 ;  /* 0x0000002d222d7207 */ /* 0x000fe40002000000 */
[----:B------:R-:W-:Y:S01]  /*6d30*/  FSEL R39, R39, R20, P5 ;  /* 0x0000001427277208 */ /* 0x000fe20002800000 */
[--C-:B0-----:R-:W-:Y:S01]  /*6d40*/  FADD R20, R16, R23.reuse ;  /* 0x0000001710147221 */ /* 0x101fe20000000000 */
[----:B------:R-:W-:Y:S02]  /*6d50*/  FSETP.GT.AND P4, PT, R26, R38, PT ;  /* 0x000000261a00720b */ /* 0x000fe40003f84000 */
        /* <DEDUP_REMOVED lines=24> */
[----:B------:R-:W-:Y:S02]  /*6ee0*/  SEL R43, R34, R43, P1 ;  /* 0x0000002b222b7207 */ /* 0x000fe40000800000 */
[----:B------:R-:W-:-:S02]  /*6ef0*/  FSEL R64, R20, R64, P2 ;  /* 0x0000004014407208 */ /* 0x000fc40001000000 */
[C---:B------:R-:W-:Y:S02]  /*6f00*/  SEL R59, R34.reuse, R59, P3 ;  /* 0x0000003b223b7207 */ /* 0x040fe40001800000 */
[C---:B------:R-:W-:Y:S02]  /*6f10*/  SEL R51, R34.reuse, R51, P4 ;  /* 0x0000003322337207 */ /* 0x040fe40002000000 */
[C---:B------:R-:W-:Y:S02]  /*6f20*/  SEL R35, R34.reuse, R58, P5 ;  /* 0x0000003a22237207 */ /* 0x040fe40002800000 */
[C---:B------:R-:W-:Y:S02]  /*6f30*/  SEL R69, R34.reuse, R69, P6 ;  /* 0x0000004522457207 */ /* 0x040fe40003000000 */
[----:B------:R-:W-:Y:S02]  /*6f40*/  SEL R57, R34, R57, P0 ;  /* 0x0000003922397207 */ /* 0x000fe40000000000 */
[----:B------:R-:W-:-:S02]  /*6f50*/  SEL R63, R42, R63, P2 ;  /* 0x0000003f2a3f7207 */ /* 0x000fc40001000000 */
[----:B------:R-:W-:Y:S02]  /*6f60*/  FSETP.GT.AND P1, PT, R22, R33, PT ;  /* 0x000000211600720b */ /* 0x000fe40003f24000 */
[----:B------:R-:W-:Y:S02]  /*6f70*/  FSETP.GT.AND P6, PT, R23, R68, PT ;  /* 0x000000441700720b */ /* 0x000fe40003fc4000 */
[----:B------:R-:W-:Y:S02]  /*6f80*/  FSETP.GT.AND P5, PT, R27, R56, PT ;  /* 0x000000381b00720b */ /* 0x000fe40003fa4000 */
[----:B------:R-:W-:Y:S02]  /*6f90*/  FSETP.GT.AND P4, PT, R16, R47, PT ;  /* 0x0000002f1000720b */ /* 0x000fe40003f84000 */
[----:B------:R-:W-:Y:S02]  /*6fa0*/  FSETP.GT.AND P3, PT, R21, R66, PT ;  /* 0x000000421500720b */ /* 0x000fe40003f64000 */
[----:B------:R-:W-:-:S02]  /*6fb0*/  FSETP.GT.AND P0, PT, R24, R77, PT ;  /* 0x0000004d1800720b */ /* 0x000fc40003f04000 */
[----:B------:R-:W-:Y:S02]  /*6fc0*/  FSETP.GT.AND P2, PT, R26, R25, PT ;  /* 0x000000191a00720b */ /* 0x000fe40003f44000 */
[----:B------:R-:W-:Y:S02]  /*6fd0*/  FSEL R33, R22, R33, P1 ;  /* 0x0000002116217208 */ /* 0x000fe40000800000 */
[----:B------:R-:W-:Y:S02]  /*6fe0*/  FSEL R68, R23, R68, P6 ;  /* 0x0000004417447208 */ /* 0x000fe40003000000 */
[----:B------:R-:W-:Y:S02]  /*6ff0*/  FSEL R56, R27, R56, P5 ;  /* 0x000000381b387208 */ /* 0x000fe40002800000 */
[----:B------:R-:W-:Y:S02]  /*7000*/  FSEL R47, R16, R47, P4 ;  /* 0x0000002f102f7208 */ /* 0x000fe40002000000 */
[----:B------:R-:W-:Y:S01]  /*7010*/  FSEL R66, R21, R66, P3 ;  /* 0x0000004215427208 */ /* 0x000fe20001800000 */
[----:B------:R-:W-:Y:S01]  /*7020*/  LDS.128 R16, [R3+0x1800] ;  /* 0x0018000003107984 */ /* 0x000fe20000000c00 */
[----:B------:R-:W-:-:S02]  /*7030*/  FSEL R77, R24, R77, P0 ;  /* 0x0000004d184d7208 */ /* 0x000fc40000000000 */
[----:B------:R-:W-:Y:S01]  /*7040*/  FSEL R50, R26, R25, P2 ;  /* 0x000000191a327208 */ /* 0x000fe20001000000 */
[----:B------:R-:W0:Y:S04]  /*7050*/  LDS.128 R20, [R7+0x60] ;  /* 0x0000600007147984 */ /* 0x000e280000000c00 */
[----:B------:R-:W1:Y:S01]  /*7060*/  LDS.128 R24, [R7+0xe0] ;  /* 0x0000e00007187984 */ /* 0x000e620000000c00 */
[C---:B------:R-:W-:Y:S02]  /*7070*/  SEL R67, R42.reuse, R67, P5 ;  /* 0x000000432a437207 */ /* 0x040fe40002800000 */
[----:B------:R-:W-:Y:S02]  /*7080*/  FSETP.GT.AND P5, PT, R41, R36, PT ;  /* 0x000000242900720b */ /* 0x000fe40003fa4000 */
[----:B------:R-:W-:-:S02]  /*7090*/  SEL R49, R42, R49, P6 ;  /* 0x000000312a317207 */ /* 0x000fc40003000000 */
[----:B------:R-:W-:Y:S02]  /*70a0*/  SEL R55, R42, R55, P4 ;  /* 0x000000372a377207 */ /* 0x000fe40002000000 */
[----:B------:R-:W-:Y:S02]  /*70b0*/  FSETP.GT.AND P6, PT, R48, R37, PT ;  /* 0x000000253000720b */ /* 0x000fe40003fc4000 */
[----:B------:R-:W-:Y:S02]  /*70c0*/  FSETP.GT.AND P4, PT, R73, R28, PT ;  /* 0x0000001c4900720b */ /* 0x000fe40003f84000 */
[----:B------:R-:W-:Y:S02]  /*70d0*/  FSEL R36, R41, R36, P5 ;  /* 0x0000002429247208 */ /* 0x000fe40002800000 */
[C---:B------:R-:W-:Y:S02]  /*70e0*/  SEL R65, R42.reuse, R65, P0 ;  /* 0x000000412a417207 */ /* 0x040fe40000000000 */
[----:B------:R-:W-:-:S02]  /*70f0*/  SEL R61, R42, R61, P2 ;  /* 0x0000003d2a3d7207 */ /* 0x000fc40001000000 */
        /* <DEDUP_REMOVED lines=8> */
[----:B------:R-:W-:Y:S02]  /*7180*/  FSETP.GT.AND P6, PT, R75, R60, PT ;  /* 0x0000003c4b00720b */ /* 0x000fe40003fc4000 */
[----:B------:R-:W-:Y:S02]  /*7190*/  FSETP.GT.AND P4, PT, R46, R33, PT ;  /* 0x000000212e00720b */ /* 0x000fe40003f84000 */
[----:B------:R-:W-:Y:S02]  /*71a0*/  FSEL R41, R31, R38, P0 ;  /* 0x000000261f297208 */ /* 0x000fe40000000000 */
[----:B------:R-:W-:-:S02]  /*71b0*/  FSEL R39, R30, R39, P2 ;  /* 0x000000271e277208 */ /* 0x000fc40001000000 */
[----:B------:R-:W-:Y:S02]  /*71c0*/  FSEL R44, R44, R29, P5 ;  /* 0x0000001d2c2c7208 */ /* 0x000fe40002800000 */
[----:B------:R-:W2:Y:S01]  /*71d0*/  LDS.128 R28, [R7+0x160] ;  /* 0x00016000071c7984 */ /* 0x000ea20000000c00 */
[----:B------:R-:W-:Y:S01]  /*71e0*/  SEL R45, R42, R45, P3 ;  /* 0x0000002d2a2d7207 */ /* 0x000fe20001800000 */
[C---:B0-----:R-:W-:Y:S01]  /*71f0*/  FADD R37, R20.reuse, R17 ;  /* 0x0000001114257221 */ /* 0x041fe20000000000 */
[----:B------:R-:W-:Y:S01]  /*7200*/  FSEL R60, R75, R60, P6 ;  /* 0x0000003c4b3c7208 */ /* 0x000fe20003000000 */
[----:B------:R-:W-:Y:S01]  /*7210*/  FADD R75, R20, R18 ;  /* 0x00000012144b7221 */ /* 0x000fe20000000000 */
[----:B------:R-:W-:Y:S01]  /*7220*/  FSEL R46, R46, R33, P4 ;  /* 0x000000212e2e7208 */ /* 0x000fe20002000000 */
[----:B------:R-:W-:Y:S01]  /*7230*/  FADD R33, R16, R20 ;  /* 0x0000001410217221 */ /* 0x000fe20000000000 */
[----:B------:R-:W-:Y:S01]  /*7240*/  SEL R52, R42, R35, P2 ;  /* 0x000000232a347207 */ /* 0x000fe20001000000 */
[----:B-1----:R-:W-:Y:S01]  /*7250*/  FADD R35, R16, R24 ;  /* 0x0000001810237221 */ /* 0x002fe20000000000 */
        /* <DEDUP_REMOVED lines=8> */
[----:B------:R-:W-:Y:S01]  /*72e0*/  FSETP.GT.AND P5, PT, R35, R68, PT ;  /* 0x000000442300720b */ /* 0x000fe20003fa4000 */
[--C-:B------:R-:W-:Y:S01]  /*72f0*/  FADD R54, R20, R19.reuse ;  /* 0x0000001314367221 */ /* 0x100fe20000000000 */
[----:B------:R-:W-:Y:S01]  /*7300*/  SEL R69, R42, R69, P6 ;  /* 0x000000452a457207 */ /* 0x000fe20003000000 */
[----:B------:R-:W-:Y:S01]  /*7310*/  VIADD R58, R2, 0x18 ;  /* 0x00000018023a7836 */ /* 0x000fe20000000000 */
[----:B------:R-:W-:Y:S01]  /*7320*/  @!P4 SEL R42, R34, R32, P1 ;  /* 0x00000020222ac207 */ /* 0x000fe20000800000 */
[C---:B------:R-:W-:Y:S01]  /*7330*/  FADD R38, R24.reuse, R18 ;  /* 0x0000001218267221 */ /* 0x040fe20000000000 */
[----:B------:R-:W-:Y:S02]  /*7340*/  FSEL R64, R33, R64, P3 ;  /* 0x0000004021407208 */ /* 0x000fe40001800000 */
[----:B------:R-:W-:Y:S01]  /*7350*/  FSEL R66, R37, R66, P0 ;  /* 0x0000004225427208 */ /* 0x000fe20000000000 */
[C---:B------:R-:W-:Y:S01]  /*7360*/  FADD R37, R24.reuse, R19 ;  /* 0x0000001318257221 */ /* 0x040fe20000000000 */
[----:B------:R-:W-:Y:S01]  /*7370*/  FSEL R20, R75, R36, P2 ;  /* 0x000000244b147208 */ /* 0x000fe20001000000 */
[----:B------:R-:W-:Y:S01]  /*7380*/  FADD R36, R24, R17 ;  /* 0x0000001118247221 */ /* 0x000fe20000000000 */
[----:B------:R-:W-:-:S02]  /*7390*/  FSEL R68, R35, R68, P5 ;  /* 0x0000004423447208 */ /* 0x000fc40002800000 */
[----:B------:R-:W0:Y:S01]  /*73a0*/  LDS.128 R32, [R7+0x1e0] ;  /* 0x0001e00007207984 */ /* 0x000e220000000c00 */
[----:B------:R-:W-:Y:S02]  /*73b0*/  SEL R63, R58, R63, P3 ;  /* 0x0000003f3a3f7207 */ /* 0x000fe40001800000 */
[----:B------:R-:W-:Y:S02]  /*73c0*/  FSETP.GT.AND P1, PT, R54, R39, PT ;  /* 0x000000273600720b */ /* 0x000fe40003f24000 */
[----:B------:R-:W-:Y:S02]  /*73d0*/  FSETP.GT.AND P6, PT, R36, R77, PT ;  /* 0x0000004d2400720b */ /* 0x000fe40003fc4000 */
[----:B------:R-:W-:Y:S02]  /*73e0*/  FSETP.GT.AND P4, PT, R38, R73, PT ;  /* 0x000000492600720b */ /* 0x000fe40003f84000 */
[----:B------:R-:W-:Y:S02]  /*73f0*/  FSETP.GT.AND P3, PT, R37, R60, PT ;  /* 0x0000003c2500720b */ /* 0x000fe40003f64000 */
[----:B------:R-:W-:-:S02]  /*7400*/  FSEL R54, R54, R39, P1 ;  /* 0x0000002736367208 */ /* 0x000fc40000800000 */
[----:B------:R-:W-:Y:S02]  /*7410*/  FSEL R77, R36, R77, P6 ;  /* 0x0000004d244d7208 */ /* 0x000fe40003000000 */
[----:B------:R-:W-:Y:S02]  /*7420*/  FSEL R73, R38, R73, P4 ;  /* 0x0000004926497208 */ /* 0x000fe40002000000 */
[----:B------:R-:W-:Y:S02]  /*7430*/  FSEL R60, R37, R60, P3 ;  /* 0x0000003c253c7208 */ /* 0x000fe40001800000 */
[----:B------:R-:W1:Y:S01]  /*7440*/  LDS.128 R36, [R3+0x1900] ;  /* 0x0019000003247984 */ /* 0x000e620000000c00 */
[----:B--2---:R-:W-:Y:S01]  /*7450*/  FADD R75, R16, R28 ;  /* 0x0000001c104b7221 */ /* 0x004fe20000000000 */
[----:B------:R-:W-:-:S04]  /*7460*/  SEL R45, R58, R45, P0 ;  /* 0x0000002d3a2d7207 */ /* 0x000fc80000000000 */
[----:B------:R-:W-:Y:S01]  /*7470*/  FSETP.GT.AND P0, PT, R75, R56, PT ;  /* 0x000000384b00720b */ /* 0x000fe20003f04000 */
[----:B------:R-:W-:-:S03]  /*7480*/  FADD R24, R28, R17 ;  /* 0x000000111c187221 */ /* 0x000fc60000000000 */
[----:B------:R-:W-:Y:S01]  /*7490*/  FSEL R56, R75, R56, P0 ;  /* 0x000000384b387208 */ /* 0x000fe20000000000 */
[C---:B------:R-:W-:Y:S01]  /*74a0*/  FADD R75, R28.reuse, R18 ;  /* 0x000000121c4b7221 */ /* 0x040fe20000000000 */
[----:B------:R-:W-:Y:S01]  /*74b0*/  FADD R28, R28, R19 ;  /* 0x000000131c1c7221 */ /* 0x000fe20000000000 */
[C---:B------:R-:W-:Y:S02]  /*74c0*/  SEL R65, R58.reuse, R65, P6 ;  /* 0x000000413a417207 */ /* 0x040fe40003000000 */
[C---:B------:R-:W-:Y:S02]  /*74d0*/  SEL R71, R58.reuse, R71, P4 ;  /* 0x000000473a477207 */ /* 0x040fe40002000000 */
[----:B------:R-:W-:Y:S01]  /*74e0*/  SEL R69, R58, R69, P3 ;  /* 0x000000453a457207 */ /* 0x000fe20001800000 */
[----:B0-----:R-:W-:Y:S01]  /*74f0*/  FADD R16, R16, R32 ;  /* 0x0000002010107221 */ /* 0x001fe20000000000 */
[C---:B------:R-:W-:Y:S01]  /*7500*/  FADD R17, R32.reuse, R17 ;  /* 0x0000001120117221 */ /* 0x040fe20000000000 */
[C---:B------:R-:W-:Y:S01]  /*7510*/  FADD R18, R32.reuse, R18 ;  /* 0x0000001220127221 */ /* 0x040fe20000000000 */
[----:B------:R-:W-:Y:S01]  /*7520*/  FADD R19, R32, R19 ;  /* 0x0000001320137221 */ /* 0x000fe20000000000 */
[----:B------:R-:W-:-:S02]  /*7530*/  SEL R67, R58, R67, P0 ;  /* 0x000000433a437207 */ /* 0x000fc40000000000 */
[----:B------:R-:W-:Y:S02]  /*7540*/  FSETP.GT.AND P6, PT, R16, R47, PT ;  /* 0x0000002f1000720b */ /* 0x000fe40003fc4000 */
[----:B------:R-:W-:Y:S02]  /*7550*/  FSETP.GT.AND P4, PT, R17, R48, PT ;  /* 0x000000301100720b */ /* 0x000fe40003f84000 */
[----:B------:R-:W-:Y:S02]  /*7560*/  FSETP.GT.AND P3, PT, R18, R41, PT ;  /* 0x000000291200720b */ /* 0x000fe40003f64000 */
[----:B------:R-:W-:Y:S02]  /*7570*/  FSETP.GT.AND P0, PT, R19, R46, PT ;  /* 0x0000002e1300720b */ /* 0x000fe40003f04000 */
[----:B------:R-:W-:Y:S02]  /*7580*/  SEL R52, R58, R52, P1 ;  /* 0x000000343a347207 */ /* 0x000fe40000800000 */
[----:B------:R-:W-:-:S02]  /*7590*/  FSEL R47, R16, R47, P6 ;  /* 0x0000002f102f7208 */ /* 0x000fc40003000000 */
[----:B------:R-:W-:Y:S01]  /*75a0*/  FSEL R48, R17, R48, P4 ;  /* 0x0000003011307208 */ /* 0x000fe20002000000 */
[----:B-1----:R-:W-:Y:S01]  /*75b0*/  FADD R17, R37, R21 ;  /* 0x0000001525117221 */ /* 0x002fe20000000000 */
[----:B------:R-:W-:Y:S01]  /*75c0*/  FSEL R41, R18, R41, P3 ;  /* 0x0000002912297208 */ /* 0x000fe20001800000 */
[C-C-:B------:R-:W-:Y:S01]  /*75d0*/  FADD R18, R36.reuse, R25.reuse ;  /* 0x0000001924127221 */ /* 0x140fe20000000000 */
[----:B------:R-:W-:Y:S01]  /*75e0*/  FSEL R46, R19, R46, P0 ;  /* 0x0000002e132e7208 */ /* 0x000fe20000000000 */
[----:B------:R-:W-:Y:S01]  /*75f0*/  FADD R16, R37, R25 ;  /* 0x0000001925107221 */ /* 0x000fe20000000000 */
[CC--:B------:R-:W-:Y:S01]  /*7600*/  FSETP.GT.AND P1, PT, R75.reuse, R40.reuse, PT ;  /* 0x000000284b00720b */ /* 0x0c0fe20003f24000 */
[----:B------:R-:W-:Y:S01]  /*7610*/  FADD R19, R36, R29 ;  /* 0x0000001d24137221 */ /* 0x000fe20000000000 */
[----:B------:R-:W-:Y:S02]  /*7620*/  SEL R55, R58, R55, P6 ;  /* 0x000000373a377207 */ /* 0x000fe40003000000 */
[----:B------:R-:W-:-:S02]  /*7630*/  FSEL R40, R75, R40, P1 ;  /* 0x000000284b287208 */ /* 0x000fc40000800000 */
[C---:B------:R-:W-:Y:S02]  /*7640*/  SEL R59, R58.reuse, R59, P1 ;  /* 0x0000003b3a3b7207 */ /* 0x040fe40000800000 */
[C---:B------:R-:W-:Y:S02]  /*7650*/  SEL R53, R58.reuse, R53, P4 ;  /* 0x000000353a357207 */ /* 0x040fe40002000000 */
[----:B------:R-:W-:Y:S02]  /*7660*/  SEL R51, R58, R51, P3 ;  /* 0x000000333a337207 */ /* 0x000fe40001800000 */
[----:B------:R-:W-:Y:S02]  /*7670*/  FSETP.GT.AND P1, PT, R18, R68, PT ;  /* 0x000000441200720b */ /* 0x000fe40003f24000 */
[----:B------:R-:W-:Y:S02]  /*7680*/  FSETP.GT.AND P6, PT, R19, R56, PT ;  /* 0x000000381300720b */ /* 0x000fe40003fc4000 */
[----:B------:R-:W-:-:S02]  /*7690*/  FSETP.GT.AND P3, PT, R17, R66, PT ;  /* 0x000000421100720b */ /* 0x000fc40003f64000 */
[-C--:B------:R-:W-:Y:S02]  /*76a0*/  FSETP.GT.AND P4, PT, R16, R77.reuse, PT ;  /* 0x0000004d1000720b */ /* 0x080fe40003f84000 */
[----:B------:R-:W-:Y:S02]  /*76b0*/  FSEL R68, R18, R68, P1 ;  /* 0x0000004412447208 */ /* 0x000fe40000800000 */
[----:B------:R-:W-:Y:S02]  /*76c0*/  FSEL R56, R19, R56, P6 ;  /* 0x0000003813387208 */ /* 0x000fe40003000000 */
[----:B------:R-:W-:Y:S02]  /*76d0*/  FSEL R66, R17, R66, P3 ;  /* 0x0000004211427208 */ /* 0x000fe40001800000 */
[----:B------:R-:W-:Y:S02]  /*76e0*/  FSEL R77, R16, R77, P4 ;  /* 0x0000004d104d7208 */ /* 0x000fe40002000000 */
[----:B------:R-:W0:Y:S01]  /*76f0*/  LDS.128 R16, [R3+0x1a00] ;  /* 0x001a000003107984 */ /* 0x000e220000000c00 */
[----:B------:R-:W-:Y:S01]  /*7700*/  SEL R43, R58, R43, P2 ;  /* 0x0000002b3a2b7207 */ /* 0x000fe20001000000 */
[----:B------:R-:W-:Y:S01]  /*7710*/  FADD R75, R36, R21 ;  /* 0x00000015244b7221 */ /* 0x000fe20000000000 */
[----:B------:R-:W-:-:S02]  /*7720*/  FSETP.GT.AND P2, PT, R24, R50, PT ;  /* 0x000000321800720b */ /* 0x000fc40003f44000 */
[----:B------:R-:W-:Y:S02]  /*7730*/  SEL R49, R58, R49, P5 ;  /* 0x000000313a317207 */ /* 0x000fe40002800000 */
[----:B------:R-:W-:Y:S02]  /*7740*/  FSEL R50, R24, R50, P2 ;  /* 0x0000003218327208 */ /* 0x000fe40001000000 */
[----:B------:R-:W-:Y:S02]  /*7750*/  SEL R61, R58, R61, P2 ;  /* 0x0000003d3a3d7207 */ /* 0x000fe40001000000 */
        /* <DEDUP_REMOVED lines=57> */
[----:B------:R-:W-:Y:S01]  /*7af0*/  @!P6 SEL R32, R58, R42, P0 ;  /* 0x0000002a3a20e207 */ /* 0x000fe20000000000 */
[C---:B------:R-:W-:Y:S01]  /*7b00*/  FADD R58, R16.reuse, R22 ;  /* 0x00000016103a7221 */ /* 0x040fe20000000000 */
[----:B------:R-:W-:Y:S01]  /*7b10*/  FSEL R21, R21, R54, P2 ;  /* 0x0000003615157208 */ /* 0x000fe20001000000 */
        /* <DEDUP_REMOVED lines=17> */
[----:B------:R-:W-:Y:S02]  /*7c30*/  FSEL R40, R62, R40, P3 ;  /* 0x000000283e287208 */ /* 0x000fe40001800000 */
[----:B------:R-:W-:Y:S02]  /*7c40*/  FSETP.GT.AND P5, PT, R44, R77, PT ;  /* 0x0000004d2c00720b */ /* 0x000fe40003fa4000 */
[----:B------:R-:W-:Y:S02]  /*7c50*/  FSETP.GT.AND P6, PT, R42, R25, PT ;  /* 0x000000192a00720b */ /* 0x000fe40003fc4000 */
[----:B------:R-:W-:Y:S02]  /*7c60*/  FSETP.GT.AND P0, PT, R48, R37, PT ;  /* 0x000000253000720b */ /* 0x000fe40003f04000 */
[----:B------:R-:W-:Y:S02]  /*7c70*/  FSETP.GT.AND P2, PT, R50, R56, PT ;  /* 0x000000383200720b */ /* 0x000fe40003f44000 */
[----:B------:R-:W-:-:S02]  /*7c80*/  FSETP.GT.AND P3, PT, R54, R47, PT ;  /* 0x0000002f3600720b */ /* 0x000fc40003f64000 */
[----:B------:R-:W-:Y:S02]  /*7c90*/  FSEL R68, R60, R68, P1 ;  /* 0x000000443c447208 */ /* 0x000fe40000800000 */
[----:B------:R-:W-:Y:S02]  /*7ca0*/  SEL R49, R34, R49, P1 ;  /* 0x0000003122317207 */ /* 0x000fe40000800000 */
[----:B------:R-:W-:Y:S02]  /*7cb0*/  FSEL R66, R46, R66, P4 ;  /* 0x000000422e427208 */ /* 0x000fe40002000000 */
[----:B------:R-:W-:Y:S02]  /*7cc0*/  FSETP.GT.AND P1, PT, R39, R20, PT ;  /* 0x000000142700720b */ /* 0x000fe40003f24000 */
[----:B------:R-:W-:Y:S02]  /*7cd0*/  SEL R45, R34, R45, P4 ;  /* 0x0000002d222d7207 */ /* 0x000fe40002000000 */
[----:B------:R-:W-:-:S02]  /*7ce0*/  FSEL R77, R44, R77, P5 ;  /* 0x0000004d2c4d7208 */ /* 0x000fc40002800000 */
[----:B------:R-:W-:Y:S02]  /*7cf0*/  FSEL R25, R42, R25, P6 ;  /* 0x000000192a197208 */ /* 0x000fe40003000000 */
[----:B------:R-:W-:Y:S02]  /*7d00*/  FSEL R37, R48, R37, P0 ;  /* 0x0000002530257208 */ /* 0x000fe40000000000 */
[----:B------:R-:W-:Y:S02]  /*7d10*/  FSETP.GT.AND P4, PT, R36, R38, PT ;  /* 0x000000262400720b */ /* 0x000fe40003f84000 */
[C---:B------:R-:W-:Y:S02]  /*7d20*/  SEL R65, R34.reuse, R65, P5 ;  /* 0x0000004122417207 */ /* 0x040fe40002800000 */
[C---:B------:R-:W-:Y:S02]  /*7d30*/  SEL R61, R34.reuse, R61, P6 ;  /* 0x0000003d223d7207 */ /* 0x040fe40003000000 */
[----:B------:R-:W-:-:S02]  /*7d40*/  SEL R53, R34, R53, P0 ;  /* 0x0000003522357207 */ /* 0x000fc40000000000 */
[----:B------:R-:W-:Y:S02]  /*7d50*/  FSEL R56, R50, R56, P2 ;  /* 0x0000003832387208 */ /* 0x000fe40001000000 */
[----:B------:R-:W-:Y:S02]  /*7d60*/  FSEL R47, R54, R47, P3 ;  /* 0x0000002f362f7208 */ /* 0x000fe40001800000 */
[C---:B------:R-:W-:Y:S02]  /*7d70*/  SEL R67, R34.reuse, R67, P2 ;  /* 0x0000004322437207 */ /* 0x040fe40001000000 */
[----:B------:R-:W-:Y:S02]  /*7d80*/  SEL R55, R34, R55, P3 ;  /* 0x0000003722377207 */ /* 0x000fe40001800000 */
[----:B------:R-:W-:Y:S02]  /*7d90*/  FSETP.GT.AND P5, PT, R22, R21, PT ;  /* 0x000000151600720b */ /* 0x000fe40003fa4000 */
[----:B------:R-:W-:-:S02]  /*7da0*/  FSETP.GT.AND P6, PT, R73, R28, PT ;  /* 0x0000001c4900720b */ /* 0x000fc40003fc4000 */
[----:B------:R-:W-:Y:S02]  /*7db0*/  FSETP.GT.AND P0, PT, R30, R29, PT ;  /* 0x0000001d1e00720b */ /* 0x000fe40003f04000 */
[----:B------:R-:W-:Y:S02]  /*7dc0*/  FSETP.GT.AND P2, PT, R41, R24, PT ;  /* 0x000000182900720b */ /* 0x000fe40003f44000 */
[----:B------:R-:W-:Y:S02]  /*7dd0*/  FSETP.GT.AND P3, PT, R75, R40, PT ;  /* 0x000000284b00720b */ /* 0x000fe40003f64000 */
[----:B------:R-:W-:Y:S01]  /*7de0*/  FSEL R39, R39, R20, P1 ;  /* 0x0000001427277208 */ /* 0x000fe20000800000 */
[----:B0-----:R-:W-:Y:S01]  /*7df0*/  FADD R20, R16, R23 ;  /* 0x0000001710147221 */ /* 0x001fe20000000000 */
[----:B------:R-:W-:Y:S02]  /*7e00*/  SEL R43, R34, R43, P1 ;  /* 0x0000002b222b7207 */ /* 0x000fe40000800000 */
[----:B------:R-:W-:-:S02]  /*7e10*/  FSEL R38, R36, R38, P4 ;  /* 0x0000002624267208 */ /* 0x000fc40002000000 */
        /* <DEDUP_REMOVED lines=48> */
[----:B------:R-:W-:-:S04]  /*8120*/  FSETP.GT.AND P4, PT, R42, R41, PT ;  /* 0x000000292a00720b */ /* 0x000fc80003f84000 */
[----:B------:R-:W-:Y:S02]  /*8130*/  FSEL R41, R42, R41, P4 ;  /* 0x000000292a297208 */ /* 0x000fe40002000000 */
[----:B------:R-:W-:Y:S02]  /*8140*/  SEL R71, R46, R71, P4 ;  /* 0x000000472e477207 */ /* 0x000fe40002000000 */
[----:B------:R-:W-:Y:S02]  /*8150*/  FSETP.GT.AND P4, PT, R50, R33, PT ;  /* 0x000000213200720b */ /* 0x000fe40003f84000 */
[C---:B------:R-:W-:Y:S02]  /*8160*/  SEL R49, R46.reuse, R49, P6 ;  /* 0x000000312e317207 */ /* 0x040fe40003000000 */
[C---:B------:R-:W-:Y:S02]  /*8170*/  SEL R67, R46.reuse, R67, P5 ;  /* 0x000000432e437207 */ /* 0x040fe40002800000 */
[----:B------:R-:W-:-:S02]  /*8180*/  SEL R45, R46, R45, P3 ;  /* 0x0000002d2e2d7207 */ /* 0x000fc40001800000 */
[----:B------:R-:W-:Y:S02]  /*8190*/  FSETP.GT.AND P6, PT, R54, R37, PT ;  /* 0x000000253600720b */ /* 0x000fe40003fc4000 */
[----:B------:R-:W-:Y:S02]  /*81a0*/  FSETP.GT.AND P5, PT, R30, R39, PT ;  /* 0x000000271e00720b */ /* 0x000fe40003fa4000 */
[----:B------:R-:W-:Y:S02]  /*81b0*/  FSETP.GT.AND P3, PT, R44, R40, PT ;  /* 0x000000282c00720b */ /* 0x000fe40003f64000 */
[----:B------:R-:W-:Y:S02]  /*81c0*/  SEL R61, R46, R61, P2 ;  /* 0x0000003d2e3d7207 */ /* 0x000fe40001000000 */
[----:B------:R-:W-:Y:S02]  /*81d0*/  FSETP.GT.AND P2, PT, R73, R36, PT ;  /* 0x000000244900720b */ /* 0x000fe40003f44000 */
[----:B------:R-:W-:-:S02]  /*81e0*/  FSEL R54, R54, R37, P6 ;  /* 0x0000002536367208 */ /* 0x000fc40003000000 */
[----:B------:R-:W-:Y:S02]  /*81f0*/  FSEL R39, R30, R39, P5 ;  /* 0x000000271e277208 */ /* 0x000fe40002800000 */
[----:B------:R-:W-:Y:S02]  /*8200*/  FSEL R40, R44, R40, P3 ;  /* 0x000000282c287208 */ /* 0x000fe40001800000 */
[C---:B------:R-:W-:Y:S02]  /*8210*/  SEL R65, R46.reuse, R65, P0 ;  /* 0x000000412e417207 */ /* 0x040fe40000000000 */
[C---:B------:R-:W-:Y:S02]  /*8220*/  SEL R53, R46.reuse, R53, P6 ;  /* 0x000000352e357207 */ /* 0x040fe40003000000 */
[----:B------:R-:W-:Y:S02]  /*8230*/  SEL R43, R46, R43, P5 ;  /* 0x0000002b2e2b7207 */ /* 0x000fe40002800000 */
[----:B------:R-:W-:-:S02]  /*8240*/  FSETP.GT.AND P0, PT, R31, R38, PT ;  /* 0x000000261f00720b */ /* 0x000fc40003f04000 */
[----:B------:R-:W-:Y:S02]  /*8250*/  FSETP.GT.AND P6, PT, R75, R28, PT ;  /* 0x0000001c4b00720b */ /* 0x000fe40003fc4000 */
[----:B------:R-:W-:Y:S02]  /*8260*/  FSETP.GT.AND P5, PT, R48, R29, PT ;  /* 0x0000001d3000720b */ /* 0x000fe40003fa4000 */
[----:B------:R-:W-:Y:S01]  /*8270*/  FSEL R36, R73, R36, P2 ;  /* 0x0000002449247208 */ /* 0x000fe20001000000 */
[----:B0-----:R-:W-:Y:S01]  /*8280*/  FADD R73, R20, R19 ;  /* 0x0000001314497221 */ /* 0x001fe20000000000 */
[----:B------:R-:W-:Y:S01]  /*8290*/  FSEL R50, R50, R33, P4 ;  /* 0x0000002132327208 */ /* 0x000fe20002000000 */
[----:B------:R-:W-:Y:S01]  /*82a0*/  FADD R33, R16, R20 ;  /* 0x0000001410217221 */ /* 0x000fe20000000000 */
[----:B------:R-:W-:Y:S01]  /*82b0*/  SEL R44, R46, R35, P2 ;  /* 0x000000232e2c7207 */ /* 0x000fe20001000000 */
[----:B-1----:R-:W-:Y:S01]  /*82c0*/  FADD R35, R16, R24 ;  /* 0x0000001810237221 */ /* 0x002fe20000000000 */
[----:B------:R-:W-:-:S02]  /*82d0*/  SEL R59, R46, R59, P3 ;  /* 0x0000003b2e3b7207 */ /* 0x000fc40001800000 */
[C---:B------:R-:W-:Y:S02]  /*82e0*/  SEL R51, R46.reuse, R51, P0 ;  /* 0x000000332e337207 */ /* 0x040fe40000000000 */
[C---:B------:R-:W-:Y:S02]  /*82f0*/  SEL R69, R46.reuse, R69, P6 ;  /* 0x000000452e457207 */ /* 0x040fe40003000000 */
[----:B------:R-:W-:Y:S02]  /*8300*/  SEL R57, R46, R57, P5 ;  /* 0x000000392e397207 */ /* 0x000fe40002800000 */
[----:B------:R-:W-:Y:S02]  /*8310*/  FSEL R42, R31, R38, P0 ;  /* 0x000000261f2a7208 */ /* 0x000fe40000000000 */
[----:B------:R-:W-:Y:S02]  /*8320*/  FSEL R75, R75, R28, P6 ;  /* 0x0000001c4b4b7208 */ /* 0x000fe40003000000 */
[----:B------:R-:W-:-:S02]  /*8330*/  FSEL R48, R48, R29, P5 ;  /* 0x0000001d30307208 */ /* 0x000fc40002800000 */
[----:B------:R-:W-:Y:S01]  /*8340*/  @!P4 SEL R46, R34, R32, P1 ;  /* 0x00000020222ec207 */ /* 0x000fe20000800000 */
[----:B------:R-:W0:Y:S01]  /*8350*/  LDS.128 R28, [R7+0x170] ;  /* 0x00017000071c7984 */ /* 0x000e220000000c00 */
[----:B------:R-:W-:Y:S02]  /*8360*/  FSETP.GT.AND P3, PT, R33, R64, PT ;  /* 0x000000402100720b */ /* 0x000fe40003f64000 */
[----:B------:R-:W-:Y:S02]  /*8370*/  FSETP.GT.AND P1, PT, R73, R36, PT ;  /* 0x000000244900720b */ /* 0x000fe40003f24000 */
[----:B------:R-:W-:Y:S01]  /*8380*/  FSETP.GT.AND P5, PT, R35, R68, PT ;  /* 0x000000442300720b */ /* 0x000fe20003fa4000 */
[C-C-:B------:R-:W-:Y:S01]  /*8390*/  FADD R37, R20.reuse, R17.reuse ;  /* 0x0000001114257221 */ /* 0x140fe20000000000 */
[--C-:B------:R-:W-:Y:S01]  /*83a0*/  FADD R58, R20, R18.reuse ;  /* 0x00000012143a7221 */ /* 0x100fe20000000000 */
[----:B------:R-:W-:Y:S01]  /*83b0*/  FSEL R64, R33, R64, P3 ;  /* 0x0000004021407208 */ /* 0x000fe20001800000 */
[C---:B------:R-:W-:Y:S01]  /*83c0*/  FADD R38, R24.reuse, R18 ;  /* 0x0000001218267221 */ /* 0x040fe20000000000 */
[----:B------:R-:W-:Y:S01]  /*83d0*/  FSEL R20, R73, R36, P1 ;  /* 0x0000002449147208 */ /* 0x000fe20000800000 */
[----:B------:R-:W-:Y:S01]  /*83e0*/  FADD R36, R24, R17 ;  /* 0x0000001118247221 */ /* 0x000fe20000000000 */
[----:B------:R-:W-:-:S02]  /*83f0*/  FSEL R68, R35, R68, P5 ;  /* 0x0000004423447208 */ /* 0x000fc40002800000 */
[----:B------:R-:W1:Y:S01]  /*8400*/  LDS.128 R32, [R7+0x1f0] ;  /* 0x0001f00007207984 */ /* 0x000e620000000c00 */
[CC--:B------:R-:W-:Y:S02]  /*8410*/  FSETP.GT.AND P0, PT, R37.reuse, R66.reuse, PT ;  /* 0x000000422500720b */ /* 0x0c0fe40003f04000 */
        /* <DEDUP_REMOVED lines=8> */
[----:B------:R-:W-:Y:S02]  /*84a0*/  VIADD R60, R2, 0x1c ;  /* 0x0000001c023c7836 */ /* 0x000fe40000000000 */
[----:B------:R-:W-:Y:S01]  /*84b0*/  FADD R24, R24, R19 ;  /* 0x0000001318187221 */ /* 0x000fe20000000000 */
[----:B0-----:R-:W-:Y:S02]  /*84c0*/  FADD R73, R16, R28 ;  /* 0x0000001c10497221 */ /* 0x001fe40000000000 */
[----:B------:R-:W-:-:S02]  /*84d0*/  SEL R63, R60, R63, P3 ;  /* 0x0000003f3c3f7207 */ /* 0x000fc40001800000 */
[----:B------:R-:W-:Y:S02]  /*84e0*/  SEL R45, R60, R45, P0 ;  /* 0x0000002d3c2d7207 */ /* 0x000fe40000000000 */
[CC--:B------:R-:W-:Y:S02]  /*84f0*/  FSETP.GT.AND P3, PT, R24.reuse, R75.reuse, PT ;  /* 0x0000004b1800720b */ /* 0x0c0fe40003f64000 */
[CC--:B------:R-:W-:Y:S02]  /*8500*/  FSETP.GT.AND P0, PT, R73.reuse, R56.reuse, PT ;  /* 0x000000384900720b */ /* 0x0c0fe40003f04000 */
[----:B------:R-:W-:Y:S01]  /*8510*/  FSEL R75, R24, R75, P3 ;  /* 0x0000004b184b7208 */ /* 0x000fe20001800000 */
[----:B-1----:R-:W-:Y:S01]  /*8520*/  FADD R16, R16, R32 ;  /* 0x0000002010107221 */ /* 0x002fe20000000000 */
[----:B------:R-:W-:Y:S01]  /*8530*/  FSEL R56, R73, R56, P0 ;  /* 0x0000003849387208 */ /* 0x000fe20000000000 */
[----:B------:R-:W-:Y:S01]  /*8540*/  FADD R24, R28, R17 ;  /* 0x000000111c187221 */ /* 0x000fe20000000000 */
[----:B------:R-:W-:Y:S01]  /*8550*/  SEL R65, R60, R65, P6 ;  /* 0x000000413c417207 */ /* 0x000fe20003000000 */
[----:B------:R-:W-:Y:S01]  /*8560*/  FADD R73, R28, R18 ;  /* 0x000000121c497221 */ /* 0x000fe20000000000 */
[----:B------:R-:W-:Y:S01]  /*8570*/  FSETP.GT.AND P6, PT, R16, R47, PT ;  /* 0x0000002f1000720b */ /* 0x000fe20003fc4000 */
[----:B------:R-:W-:Y:S01]  /*8580*/  FADD R28, R28, R19 ;  /* 0x000000131c1c7221 */ /* 0x000fe20000000000 */
[----:B------:R-:W-:Y:S01]  /*8590*/  SEL R43, R60, R43, P2 ;  /* 0x0000002b3c2b7207 */ /* 0x000fe20001000000 */
[----:B------:R-:W-:Y:S01]  /*85a0*/  FADD R17, R32, R17 ;  /* 0x0000001120117221 */ /* 0x000fe20000000000 */
[----:B------:R-:W-:Y:S01]  /*85b0*/  SEL R44, R60, R44, P1 ;  /* 0x0000002c3c2c7207 */ /* 0x000fe20000800000 */
[----:B------:R-:W-:Y:S01]  /*85c0*/  FADD R19, R32, R19 ;  /* 0x0000001320137221 */ /* 0x000fe20000000000 */
[----:B------:R-:W-:-:S02]  /*85d0*/  FSEL R47, R16, R47, P6 ;  /* 0x0000002f102f7208 */ /* 0x000fc40003000000 */
[----:B------:R-:W-:Y:S02]  /*85e0*/  FSETP.GT.AND P2, PT, R24, R52, PT ;  /* 0x000000341800720b */ /* 0x000fe40003f44000 */
[C---:B------:R-:W-:Y:S01]  /*85f0*/  FSETP.GT.AND P1, PT, R73.reuse, R40, PT ;  /* 0x000000284900720b */ /* 0x040fe20003f24000 */
[----:B--2---:R-:W-:Y:S01]  /*8600*/  FADD R16, R36, R21 ;  /* 0x0000001524107221 */ /* 0x004fe20000000000 */
[----:B------:R-:W-:Y:S02]  /*8610*/  FSEL R52, R24, R52, P2 ;  /* 0x0000003418347208 */ /* 0x000fe40001000000 */
[----:B------:R-:W-:Y:S01]  /*8620*/  FSEL R40, R73, R40, P1 ;  /* 0x0000002849287208 */ /* 0x000fe20000800000 */
[----:B------:R-:W-:Y:S01]  /*8630*/  FADD R73, R32, R18 ;  /* 0x0000001220497221 */ /* 0x000fe20000000000 */
[C---:B------:R-:W-:Y:S02]  /*8640*/  SEL R71, R60.reuse, R71, P4 ;  /* 0x000000473c477207 */ /* 0x040fe40002000000 */
[----:B------:R-:W-:-:S02]  /*8650*/  SEL R67, R60, R67, P0 ;  /* 0x000000433c437207 */ /* 0x000fc40000000000 */
[----:B------:R-:W-:Y:S02]  /*8660*/  SEL R61, R60, R61, P2 ;  /* 0x0000003d3c3d7207 */ /* 0x000fe40001000000 */
[----:B------:R-:W-:Y:S02]  /*8670*/  FSETP.GT.AND P4, PT, R17, R54, PT ;  /* 0x000000361100720b */ /* 0x000fe40003f84000 */
[----:B------:R-:W-:Y:S02]  /*8680*/  FSETP.GT.AND P0, PT, R19, R50, PT ;  /* 0x000000321300720b */ /* 0x000fe40003f04000 */
[----:B------:R-:W-:Y:S01]  /*8690*/  FSETP.GT.AND P2, PT, R16, R64, PT ;  /* 0x000000401000720b */ /* 0x000fe20003f44000 */
[----:B------:R-:W-:Y:S01]  /*86a0*/  FADD R18, R36, R25 ;  /* 0x0000001924127221 */ /* 0x000fe20000000000 */
[----:B------:R-:W-:Y:S02]  /*86b0*/  SEL R69, R60, R69, P3 ;  /* 0x000000453c457207 */ /* 0x000fe40001800000 */
[----:B------:R-:W-:Y:S01]  /*86c0*/  FSEL R54, R17, R54, P4 ;  /* 0x0000003611367208 */ /* 0x000fe20002000000 */
[----:B------:R-:W-:Y:S01]  /*86d0*/  FADD R17, R37, R21 ;  /* 0x0000001525117221 */ /* 0x000fe20000000000 */
[----:B------:R-:W-:Y:S01]  /*86e0*/  FSEL R50, R19, R50, P0 ;  /* 0x0000003213327208 */ /* 0x000fe20000000000 */
[----:B------:R-:W-:Y:S01]  /*86f0*/  FADD R19, R36, R29 ;  /* 0x0000001d24137221 */ /* 0x000fe20000000000 */
        /* <DEDUP_REMOVED lines=19> */
[----:B------:R-:W-:-:S04]  /*8830*/  FSETP.GT.AND P5, PT, R28, R48, PT ;  /* 0x000000301c00720b */ /* 0x000fc80003fa4000 */
[----:B------:R-:W-:Y:S02]  /*8840*/  FSEL R48, R28, R48, P5 ;  /* 0x000000301c307208 */ /* 0x000fe40002800000 */
[----:B------:R-:W-:Y:S02]  /*8850*/  SEL R57, R60, R57, P5 ;  /* 0x000000393c397207 */ /* 0x000fe40002800000 */
[----:B------:R-:W-:Y:S01]  /*8860*/  FSETP.GT.AND P5, PT, R36, R47, PT ;  /* 0x0000002f2400720b */ /* 0x000fe20003fa4000 */
[----:B------:R-:W-:-:S03]  /*8870*/  FADD R73, R38, R21 ;  /* 0x0000001526497221 */ /* 0x000fc60000000000 */
[----:B------:R-:W-:Y:S01]  /*8880*/  FSEL R47, R36, R47, P5 ;  /* 0x0000002f242f7208 */ /* 0x000fe20002800000 */
[----:B------:R-:W-:Y:S02]  /*8890*/  VIADD R36, R2, 0x1d ;  /* 0x0000001d02247836 */ /* 0x000fe40000000000 */
[C-C-:B------:R-:W-:Y:S01]  /*88a0*/  FADD R24, R38.reuse, R25.reuse ;  /* 0x0000001926187221 */ /* 0x140fe20000000000 */
[----:B------:R-:W-:Y:S01]  /*88b0*/  FADD R28, R39, R25 ;  /* 0x00000019271c7221 */ /* 0x000fe20000000000 */
[C-C-:B------:R-:W-:Y:S01]  /*88c0*/  FADD R25, R37.reuse, R29.reuse ;  /* 0x0000001d25197221 */ /* 0x140fe20000000000 */
[C---:B------:R-:W-:Y:S01]  /*88d0*/  FADD R32, R38.reuse, R29 ;  /* 0x0000001d26207221 */ /* 0x040fe20000000000 */
[--C-:B------:R-:W-:Y:S01]  /*88e0*/  FADD R37, R37, R33.reuse ;  /* 0x0000002125257221 */ /* 0x100fe20000000000 */
[--C-:B------:R-:W-:Y:S01]  /*88f0*/  FADD R38, R38, R33.reuse ;  /* 0x0000002126267221 */ /* 0x100fe20000000000 */
[C---:B------:R-:W-:Y:S01]  /*8900*/  SEL R67, R36.reuse, R67, P6 ;  /* 0x0000004324437207 */ /* 0x040fe20003000000 */
[----:B------:R-:W-:Y:S01]  /*8910*/  FADD R33, R39, R33 ;  /* 0x0000002127217221 */ /* 0x000fe20000000000 */
[----:B------:R-:W-:Y:S01]  /*8920*/  FSETP.GT.AND P6, PT, R73, R58, PT ;  /* 0x0000003a4900720b */ /* 0x000fe20003fc4000 */
[----:B------:R-:W-:Y:S01]  /*8930*/  FADD R21, R39, R21 ;  /* 0x0000001527157221 */ /* 0x000fe20000000000 */
[----:B------:R-:W-:-:S02]  /*8940*/  SEL R63, R36, R63, P2 ;  /* 0x0000003f243f7207 */ /* 0x000fc40001000000 */
[----:B------:R-:W-:Y:S02]  /*8950*/  FSEL R58, R73, R58, P6 ;  /* 0x0000003a493a7208 */ /* 0x000fe40003000000 */
[C---:B------:R-:W-:Y:S02]  /*8960*/  SEL R43, R36.reuse, R43, P6 ;  /* 0x0000002b242b7207 */ /* 0x040fe40003000000 */
[----:B------:R-:W-:Y:S01]  /*8970*/  FSETP.GT.AND P6, PT, R33, R50, PT ;  /* 0x000000322100720b */ /* 0x000fe20003fc4000 */
[----:B------:R-:W-:Y:S01]  /*8980*/  FADD R29, R39, R29 ;  /* 0x0000001d271d7221 */ /* 0x000fe20000000000 */
[----:B------:R-:W-:Y:S02]  /*8990*/  FSETP.GT.AND P2, PT, R25, R52, PT ;  /* 0x000000341900720b */ /* 0x000fe40003f44000 */
[C---:B------:R-:W-:Y:S02]  /*89a0*/  SEL R49, R36.reuse, R49, P1 ;  /* 0x0000003124317207 */ /* 0x040fe40000800000 */
[----:B------:R-:W-:-:S02]  /*89b0*/  SEL R55, R36, R55, P5 ;  /* 0x0000003724377207 */ /* 0x000fc40002800000 */
[----:B------:R-:W-:Y:S02]  /*89c0*/  FSETP.GT.AND P1, PT, R37, R54, PT ;  /* 0x000000362500720b */ /* 0x000fe40003f24000 */
[----:B------:R-:W-:Y:S02]  /*89d0*/  FSETP.GT.AND P5, PT, R24, R41, PT ;  /* 0x000000291800720b */ /* 0x000fe40003fa4000 */
[----:B------:R-:W-:Y:S02]  /*89e0*/  FSEL R25, R25, R52, P2 ;  /* 0x0000003419197208 */ /* 0x000fe40001000000 */
[C---:B------:R-:W-:Y:S02]  /*89f0*/  SEL R61, R36.reuse, R61, P2 ;  /* 0x0000003d243d7207 */ /* 0x040fe40001000000 */
[----:B------:R-:W-:Y:S02]  /*8a00*/  FSEL R37, R37, R54, P1 ;  /* 0x0000003625257208 */ /* 0x000fe40000800000 */
[----:B------:R-:W-:-:S02]  /*8a10*/  SEL R45, R36, R45, P3 ;  /* 0x0000002d242d7207 */ /* 0x000fc40001800000 */
[----:B------:R-:W-:Y:S02]  /*8a20*/  FSEL R24, R24, R41, P5 ;  /* 0x0000002918187208 */ /* 0x000fe40002800000 */
[C---:B------:R-:W-:Y:S02]  /*8a30*/  SEL R65, R36.reuse, R65, P4 ;  /* 0x0000004124417207 */ /* 0x040fe40002000000 */
[----:B------:R-:W-:Y:S02]  /*8a40*/  FSETP.GT.AND P2, PT, R21, R20, PT ;  /* 0x000000141500720b */ /* 0x000fe40003f44000 */
[C---:B------:R-:W-:Y:S02]  /*8a50*/  SEL R53, R36.reuse, R53, P1 ;  /* 0x0000003524357207 */ /* 0x040fe40000800000 */
[----:B------:R-:W-:Y:S02]  /*8a60*/  SEL R71, R36, R71, P5 ;  /* 0x0000004724477207 */ /* 0x000fe40002800000 */
[----:B------:R-:W-:-:S02]  /*8a70*/  FSETP.GT.AND P3, PT, R32, R40, PT ;  /* 0x000000282000720b */ /* 0x000fc40003f64000 */
[----:B------:R-:W-:Y:S02]  /*8a80*/  FSETP.GT.AND P4, PT, R38, R42, PT ;  /* 0x0000002a2600720b */ /* 0x000fe40003f84000 */
[-C--:B------:R-:W-:Y:S02]  /*8a90*/  FSETP.GT.AND P1, PT, R28, R75.reuse, PT ;  /* 0x0000004b1c00720b */ /* 0x080fe40003f24000 */
[----:B------:R-:W-:Y:S02]  /*8aa0*/  FSETP.GT.AND P5, PT, R29, R48, PT ;  /* 0x000000301d00720b */ /* 0x000fe40003fa4000 */
[----:B------:R-:W-:Y:S01]  /*8ab0*/  FSEL R20, R21, R20, P2 ;  /* 0x0000001415147208 */ /* 0x000fe20001000000 */
[--C-:B0-----:R-:W-:Y:S01]  /*8ac0*/  FADD R39, R18, R22.reuse ;  /* 0x0000001612277221 */ /* 0x101fe20000000000 */
[----:B------:R-:W-:Y:S01]  /*8ad0*/  FSEL R28, R28, R75, P1 ;  /* 0x0000004b1c1c7208 */ /* 0x000fe20000800000 */
[--C-:B------:R-:W-:Y:S01]  /*8ae0*/  FADD R41, R19, R22.reuse ;  /* 0x0000001613297221 */ /* 0x100fe20000000000 */
[----:B------:R-:W-:Y:S01]  /*8af0*/  FSEL R29, R29, R48, P5 ;  /* 0x000000301d1d7208 */ /* 0x000fe20002800000 */
[----:B------:R-:W-:Y:S01]  /*8b00*/  FADD R48, R16, R22 ;  /* 0x0000001610307221 */ /* 0x000fe20000000000 */
[----:B------:R-:W-:Y:S01]  /*8b10*/  SEL R59, R36, R59, P3 ;  /* 0x0000003b243b7207 */ /* 0x000fe20001800000 */
[--C-:B------:R-:W-:Y:S01]  /*8b20*/  FADD R54, R16, R26.reuse ;  /* 0x0000001a10367221 */ /* 0x100fe20000000000 */
[C---:B------:R-:W-:Y:S01]  /*8b30*/  SEL R51, R36.reuse, R51, P4 ;  /* 0x0000003324337207 */ /* 0x040fe20002000000 */
[C---:B------:R-:W-:Y:S01]  /*8b40*/  FADD R52, R17.reuse, R26 ;  /* 0x0000001a11347221 */ /* 0x040fe20000000000 */
[C---:B------:R-:W-:Y:S01]  /*8b50*/  SEL R21, R36.reuse, R44, P2 ;  /* 0x0000002c24157207 */ /* 0x040fe20001000000 */
[----:B------:R-:W-:Y:S01]  /*8b60*/  FADD R44, R17, R22 ;  /* 0x00000016112c7221 */ /* 0x000fe20000000000 */
[----:B------:R-:W-:Y:S01]  /*8b70*/  SEL R69, R36, R69, P1 ;  /* 0x0000004524457207 */ /* 0x000fe20000800000 */
[--C-:B------:R-:W-:Y:S01]  /*8b80*/  FADD R73, R18, R26.reuse ;  /* 0x0000001a12497221 */ /* 0x100fe20000000000 */
[----:B------:R-:W-:Y:S01]  /*8b90*/  SEL R57, R36, R57, P5 ;  /* 0x0000003924397207 */ /* 0x000fe20002800000 */
[----:B------:R-:W-:Y:S01]  /*8ba0*/  FADD R75, R19, R26 ;  /* 0x0000001a134b7221 */ /* 0x000fe20000000000 */
[----:B------:R-:W-:Y:S01]  /*8bb0*/  FSEL R32, R32, R40, P3 ;  /* 0x0000002820207208 */ /* 0x000fe20001800000 */
[--C-:B------:R-:W-:Y:S01]  /*8bc0*/  FADD R22, R16, R30.reuse ;  /* 0x0000001e10167221 */ /* 0x100fe20000000000 */
[----:B------:R-:W-:Y:S01]  /*8bd0*/  FSEL R38, R38, R42, P4 ;  /* 0x0000002a26267208 */ /* 0x000fe20002000000 */
[--C-:B------:R-:W-:Y:S01]  /*8be0*/  FADD R42, R17, R30.reuse ;  /* 0x0000001e112a7221 */ /* 0x100fe20000000000 */
[----:B------:R-:W-:Y:S01]  /*8bf0*/  FSEL R33, R33, R50, P6 ;  /* 0x0000003221217208 */ /* 0x000fe20003000000 */
[----:B------:R-:W-:Y:S01]  /*8c00*/  FADD R26, R18, R30 ;  /* 0x0000001e121a7221 */ /* 0x000fe20000000000 */
[----:B------:R-:W-:Y:S01]  /*8c10*/  @!P6 SEL R36, R60, R46, P0 ;  /* 0x0000002e3c24e207 */ /* 0x000fe20000000000 */
[--C-:B------:R-:W-:Y:S01]  /*8c20*/  FADD R40, R16, R34.reuse ;  /* 0x0000002210287221 */ /* 0x100fe20000000000 */
[--C-:B------:R-:W-:Y:S01]  /*8c30*/  FADD R46, R17, R34.reuse ;  /* 0x00000022112e7221 */ /* 0x100fe20000000000 */
[----:B------:R-:W-:Y:S01]  /*8c40*/  FADD R50, R18, R34 ;  /* 0x0000002212327221 */ /* 0x000fe20000000000 */
[C---:B------:R-:W-:Y:S01]  /*8c50*/  FADD R30, R19.reuse, R30 ;  /* 0x0000001e131e7221 */ /* 0x040fe20000000000 */
[----:B------:R-:W-:-:S02]  /*8c60*/  FADD R34, R19, R34 ;  /* 0x0000002213227221 */ /* 0x000fc40000000000 */
[----:B------:R-:W0:Y:S01]  /*8c70*/  LDS.128 R16, [R3+0x1f00] ;  /* 0x001f000003107984 */ /* 0x000e220000000c00 */
[-C--:B------:R-:W-:Y:S02]  /*8c80*/  FSETP.GT.AND P1, PT, R22, R56.reuse, PT ;  /* 0x000000381600720b */ /* 0x080fe40003f24000 */
[----:B------:R-:W-:Y:S02]  /*8c90*/  FSETP.GT.AND P4, PT, R52, R77, PT ;  /* 0x0000004d3400720b */ /* 0x000fe40003f84000 */
[----:B------:R-:W-:Y:S01]  /*8ca0*/  FSEL R56, R22, R56, P1 ;  /* 0x0000003816387208 */ /* 0x000fe20000800000 */
[----:B------:R-:W-:Y:S01]  /*8cb0*/  VIADD R22, R2, 0x1e ;  /* 0x0000001e02167836 */ /* 0x000fe20000000000 */
[----:B------:R-:W-:Y:S02]  /*8cc0*/  FSETP.GT.AND P2, PT, R40, R47, PT ;  /* 0x0000002f2800720b */ /* 0x000fe40003f44000 */
[----:B------:R-:W-:Y:S02]  /*8cd0*/  FSETP.GT.AND P5, PT, R42, R25, PT ;  /* 0x000000192a00720b */ /* 0x000fe40003fa4000 */
[----:B------:R-:W-:-:S02]  /*8ce0*/  FSETP.GT.AND P6, PT, R48, R64, PT ;  /* 0x000000403000720b */ /* 0x000fc40003fc4000 */
[----:B------:R-:W-:Y:S02]  /*8cf0*/  FSETP.GT.AND P0, PT, R54, R68, PT ;  /* 0x000000443600720b */ /* 0x000fe40003f04000 */
[----:B------:R-:W-:Y:S02]  /*8d00*/  FSETP.GT.AND P3, PT, R44, R66, PT ;  /* 0x000000422c00720b */ /* 0x000fe40003f64000 */
[----:B------:R-:W-:Y:S02]  /*8d10*/  FSEL R52, R52, R77, P4 ;  /* 0x0000004d34347208 */ /* 0x000fe40002000000 */
[----:B------:R-:W-:Y:S02]  /*8d20*/  SEL R60, R22, R65, P4 ;  /* 0x00000041163c7207 */ /* 0x000fe40002000000 */
[----:B------:R-:W-:Y:S02]  /*8d30*/  FSETP.GT.AND P4, PT, R41, R20, PT ;  /* 0x000000142900720b */ /* 0x000fe40003f84000 */
[----:B------:R-:W-:-:S02]  /*8d40*/  FSEL R47, R40, R47, P2 ;  /* 0x0000002f282f7208 */ /* 0x000fc40001000000 */
[----:B------:R-:W-:Y:S02]  /*8d50*/  FSEL R25, R42, R25, P5 ;  /* 0x000000192a197208 */ /* 0x000fe40002800000 */
[----:B------:R-:W-:Y:S02]  /*8d60*/  FSEL R64, R48, R64, P6 ;  /* 0x0000004030407208 */ /* 0x000fe40003000000 */
[----:B------:R-:W-:Y:S02]  /*8d70*/  FSEL R54, R54, R68, P0 ;  /* 0x0000004436367208 */ /* 0x000fe40000000000 */
[C---:B------:R-:W-:Y:S02]  /*8d80*/  SEL R40, R22.reuse, R63, P6 ;  /* 0x0000003f16287207 */ /* 0x040fe40003000000 */
[----:B------:R-:W-:Y:S02]  /*8d90*/  SEL R42, R22, R49, P0 ;  /* 0x00000031162a7207 */ /* 0x000fe40000000000 */
[----:B------:R-:W-:-:S02]  /*8da0*/  FSETP.GT.AND P6, PT, R46, R37, PT ;  /* 0x000000252e00720b */ /* 0x000fc40003fc4000 */
[----:B------:R-:W-:Y:S02]  /*8db0*/  FSEL R66, R44, R66, P3 ;  /* 0x000000422c427208 */ /* 0x000fe40001800000 */
[----:B------:R-:W-:Y:S02]  /*8dc0*/  FSETP.GT.AND P0, PT, R39, R58, PT ;  /* 0x0000003a2700720b */ /* 0x000fe40003f04000 */
[C---:B------:R-:W-:Y:S02]  /*8dd0*/  SEL R44, R22.reuse, R67, P1 ;  /* 0x00000043162c7207 */ /* 0x040fe40000800000 */
[----:B------:R-:W-:Y:S02]  /*8de0*/  SEL R48, R22, R55, P2 ;  /* 0x0000003716307207 */ /* 0x000fe40001000000 */
[----:B------:R-:W-:Y:S01]  /*8df0*/  FSEL R20, R41, R20, P4 ;  /* 0x0000001429147208 */ /* 0x000fe20002000000 */
[C---:B0-----:R-:W-:Y:S01]  /*8e00*/  FADD R41, R16.reuse, R23 ;  /* 0x0000001710297221 */ /* 0x041fe20000000000 */
[----:B------:R-:W-:Y:S01]  /*8e10*/  FSETP.GT.AND P1, PT, R73, R24, PT ;  /* 0x000000184900720b */ /* 0x000fe20003f24000 */
[----:B------:R-:W-:Y:S01]  /*8e20*/  FADD R76, R16, R35 ;  /* 0x00000023104c7221 */ /* 0x000fe20000000000 */
[----:B------:R-:W-:-:S02]  /*8e30*/  FSETP.GT.AND P2, PT, R26, R32, PT ;  /* 0x000000201a00720b */ /* 0x000fc40003f44000 */
[----:B------:R-:W-:Y:S02]  /*8e40*/  FSEL R37, R46, R37, P6 ;  /* 0x000000252e257208 */ /* 0x000fe40003000000 */
[----:B------:R-:W-:Y:S02]  /*8e50*/  FSEL R39, R39, R58, P0 ;  /* 0x0000003a27277208 */ /* 0x000fe40000000000 */
[----:B------:R-:W-:Y:S01]  /*8e60*/  SEL R62, R22, R43, P0 ;  /* 0x0000002b163e7207 */ /* 0x000fe20000000000 */
[----:B------:R-:W-:Y:S01]  /*8e70*/  FADD R49, R16, R27 ;  /* 0x0000001b10317221 */ /* 0x000fe20000000000 */
[----:B------:R-:W-:Y:S01]  /*8e80*/  SEL R46, R22, R45, P3 ;  /* 0x0000002d162e7207 */ /* 0x000fe20001800000 */
[----:B------:R-:W-:Y:S01]  /*8e90*/  FADD R55, R16, R31 ;  /* 0x0000001f10377221 */ /* 0x000fe20000000000 */
[----:B------:R-:W-:Y:S02]  /*8ea0*/  FSETP.GT.AND P0, PT, R34, R33, PT ;  /* 0x000000212200720b */ /* 0x000fe40003f04000 */
[----:B------:R-:W-:-:S02]  /*8eb0*/  FSETP.GT.AND P3, PT, R50, R38, PT ;  /* 0x000000263200720b */ /* 0x000fc40003f64000 */
[----:B------:R-:W-:Y:S02]  /*8ec0*/  FSEL R24, R73, R24, P1 ;  /* 0x0000001849187208 */ /* 0x000fe40000800000 */
[----:B------:R-:W-:Y:S02]  /*8ed0*/  FSEL R26, R26, R32, P2 ;  /* 0x000000201a1a7208 */ /* 0x000fe40001000000 */
[C---:B------:R-:W-:Y:S02]  /*8ee0*/  SEL R74, R22.reuse, R71, P1 ;  /* 0x00000047164a7207 */ /* 0x040fe40000800000 */
[C---:B------:R-:W-:Y:S02]  /*8ef0*/  SEL R32, R22.reuse, R53, P6 ;  /* 0x0000003516207207 */ /* 0x040fe40003000000 */
[----:B------:R-:W-:Y:S02]  /*8f00*/  SEL R16, R22, R21, P4 ;  /* 0x0000001516107207 */ /* 0x000fe40002000000 */
[----:B------:R-:W-:Y:S01]  /*8f10*/  FSETP.GT.AND P1, PT, R41, R64, PT ;  /* 0x000000402900720b */ /* 0x000fe20003f24000 */
[----:B------:R-:W-:Y:S01]  /*8f20*/  FADD R45, R17, R27 ;  /* 0x0000001b112d7221 */ /* 0x000fe20000000000 */
[----:B------:R-:W-:-:S02]  /*8f30*/  FSETP.GT.AND P6, PT, R30, R29, PT ;  /* 0x0000001d1e00720b */ /* 0x000fc40003fc4000 */
[----:B------:R-:W-:Y:S02]  /*8f40*/  FSETP.GT.AND P4, PT, R76, R47, PT ;  /* 0x0000002f4c00720b */ /* 0x000fe40003f84000 */
[----:B------:R-:W-:Y:S02]  /*8f50*/  SEL R68, R22, R61, P5 ;  /* 0x0000003d16447207 */ /* 0x000fe40002800000 */
[----:B------:R-:W-:Y:S01]  /*8f60*/  FSEL R34, R34, R33, P0 ;  /* 0x0000002122227208 */ /* 0x000fe20000000000 */
[----:B------:R-:W-:Y:S01]  /*8f70*/  FADD R33, R17, R23 ;  /* 0x0000001711217221 */ /* 0x000fe20000000000 */
[----:B------:R-:W-:Y:S02]  /*8f80*/  FSEL R38, R50, R38, P3 ;  /* 0x0000002632267208 */ /* 0x000fe40001800000 */
[----:B------:R-:W-:Y:S02]  /*8f90*/  FSETP.GT.AND P5, PT, R75, R28, PT ;  /* 0x0000001c4b00720b */ /* 0x000fe40003fa4000 */
[----:B------:R-:W-:Y:S01]  /*8fa0*/  FSEL R50, R41, R64, P1 ;  /* 0x0000004029327208 */ /* 0x000fe20000800000 */
        /* <DEDUP_REMOVED lines=10> */
[C---:B------:R-:W-:Y:S01]  /*9050*/  FADD R70, R18.reuse, R23 ;  /* 0x0000001712467221 */ /* 0x040fe20000000000 */
[----:B------:R-:W-:Y:S01]  /*9060*/  FSETP.GT.AND P6, PT, R45, R52, PT ;  /* 0x000000342d00720b */ /* 0x000fe20003fc4000 */
[C---:B------:R-:W-:Y:S01]  /*9070*/  FADD R53, R18.reuse, R27 ;  /* 0x0000001b12357221 */ /* 0x040fe20000000000 */
[----:B------:R-:W-:Y:S01]  /*9080*/  FADD R17, R18, R35 ;  /* 0x0000002312117221 */ /* 0x000fe20000000000 */
[----:B------:R-:W-:-:S02]  /*9090*/  FSETP.GT.AND P5, PT, R33, R66, PT ;  /* 0x000000422100720b */ /* 0x000fc40003fa4000 */
[----:B------:R-:W-:Y:S02]  /*90a0*/  SEL R18, R22, R51, P3 ;  /* 0x0000003316127207 */ /* 0x000fe40001800000 */
[----:B------:R-:W-:Y:S02]  /*90b0*/  FSETP.GT.AND P3, PT, R55, R56, PT ;  /* 0x000000383700720b */ /* 0x000fe40003f64000 */
[----:B------:R-:W-:Y:S01]  /*90c0*/  FSEL R52, R45, R52, P6 ;  /* 0x000000342d347208 */ /* 0x000fe20003000000 */
[----:B------:R-:W-:Y:S01]  /*90d0*/  VIADD R2, R2, 0x20 ;  /* 0x0000002002027836 */ /* 0x000fe20000000000 */
[----:B------:R-:W-:Y:S02]  /*90e0*/  FSEL R33, R33, R66, P5 ;  /* 0x0000004221217208 */ /* 0x000fe40002800000 */
[----:B------:R-:W-:Y:S01]  /*90f0*/  SEL R45, R41, R46, P5 ;  /* 0x0000002e292d7207 */ /* 0x000fe20002800000 */
[C---:B------:R-:W-:Y:S01]  /*9100*/  FADD R23, R19.reuse, R23 ;  /* 0x0000001713177221 */ /* 0x040fe20000000000 */
[----:B------:R-:W-:Y:S01]  /*9110*/  SEL R72, R22, R59, P2 ;  /* 0x0000003b16487207 */ /* 0x000fe20001000000 */
[----:B------:R-:W-:Y:S01]  /*9120*/  FADD R27, R19, R27 ;  /* 0x0000001b131b7221 */ /* 0x000fe20000000000 */
[----:B------:R-:W-:Y:S01]  /*9130*/  BAR.SYNC.DEFER_BLOCKING 0x0 ;  /* 0x0000000000007b1d */ /* 0x000fe20000010000 */
[----:B------:R-:W-:Y:S01]  /*9140*/  FSETP.GT.AND P5, PT, R43, R26, PT ;  /* 0x0000001a2b00720b */ /* 0x000fe20003fa4000 */
[----:B------:R-:W-:Y:S01]  /*9150*/  FADD R19, R19, R35 ;  /* 0x0000002313137221 */ /* 0x000fe20000000000 */
[----:B------:R-:W-:-:S02]  /*9160*/  FSEL R56, R55, R56, P3 ;  /* 0x0000003837387208 */ /* 0x000fc40001800000 */
[----:B------:R-:W-:Y:S02]  /*9170*/  SEL R67, R41, R44, P3 ;  /* 0x0000002c29437207 */ /* 0x000fe40001800000 */
[----:B------:R-:W-:Y:S02]  /*9180*/  FSETP.GT.AND P2, PT, R49, R54, PT ;  /* 0x000000363100720b */ /* 0x000fe40003f44000 */
[----:B------:R-:W-:Y:S02]  /*9190*/  FSETP.GT.AND P3, PT, R70, R39, PT ;  /* 0x000000274600720b */ /* 0x000fe40003f64000 */
[----:B------:R-:W-:Y:S02]  /*91a0*/  FSEL R66, R43, R26, P5 ;  /* 0x0000001a2b427208 */ /* 0x000fe40002800000 */
[----:B------:R-:W-:Y:S02]  /*91b0*/  SEL R59, R41, R72, P5 ;  /* 0x00000048293b7207 */ /* 0x000fe40002800000 */
[----:B------:R-:W-:-:S02]  /*91c0*/  ISETP.GE.AND P5, PT, R2, UR13, PT ;  /* 0x0000000d02007c0c */ /* 0x000fc4000bfa6270 */
[----:B------:R-:W-:Y:S02]  /*91d0*/  FSEL R54, R49, R54, P2 ;  /* 0x0000003631367208 */ /* 0x000fe40001000000 */
[C---:B------:R-:W-:Y:S02]  /*91e0*/  SEL R63, R41.reuse, R40, P1 ;  /* 0x00000028293f7207 */ /* 0x040fe40000800000 */
[----:B------:R-:W-:Y:S02]  /*91f0*/  FSEL R39, R70, R39, P3 ;  /* 0x0000002746277208 */ /* 0x000fe40001800000 */
[C---:B------:R-:W-:Y:S02]  /*9200*/  SEL R43, R41.reuse, R62, P3 ;  /* 0x0000003e292b7207 */ /* 0x040fe40001800000 */
[----:B------:R-:W-:Y:S02]  /*9210*/  FSETP.GT.AND P1, PT, R58, R25, PT ;  /* 0x000000193a00720b */ /* 0x000fe40003f24000 */
[----:B------:R-:W-:-:S02]  /*9220*/  SEL R49, R41, R42, P2 ;  /* 0x0000002a29317207 */ /* 0x000fc40001000000 */
[----:B------:R-:W-:Y:S02]  /*9230*/  FSETP.GT.AND P3, PT, R19, R34, PT ;  /* 0x000000221300720b */ /* 0x000fe40003f64000 */
[----:B------:R-:W-:Y:S02]  /*9240*/  FSETP.GT.AND P2, PT, R31, R37, PT ;  /* 0x000000251f00720b */ /* 0x000fe40003f44000 */
[----:B------:R-:W-:Y:S02]  /*9250*/  SEL R55, R41, R48, P4 ;  /* 0x0000003029377207 */ /* 0x000fe40002000000 */
[----:B------:R-:W-:Y:S02]  /*9260*/  FSETP.GT.AND P4, PT, R53, R24, PT ;  /* 0x000000183500720b */ /* 0x000fe40003f84000 */
[----:B------:R-:W-:Y:S02]  /*9270*/  FSEL R42, R58, R25, P1 ;  /* 0x000000193a2a7208 */ /* 0x000fe40000800000 */
        /* <DEDUP_REMOVED lines=10> */
[C---:B------:R-:W-:Y:S02]  /*9320*/  SEL R51, R41.reuse, R18, P6 ;  /* 0x0000001229337207 */ /* 0x040fe40003000000 */
[C---:B------:R-:W-:Y:S02]  /*9330*/  SEL R47, R41.reuse, R16, P1 ;  /* 0x00000010292f7207 */ /* 0x040fe40000800000 */
[----:B------:R-:W-:-:S02]  /*9340*/  SEL R69, R41, R69, P2 ;  /* 0x0000004529457207 */ /* 0x000fc40001000000 */
[----:B------:R-:W-:Y:S02]  /*9350*/  SEL R57, R41, R76, P4 ;  /* 0x0000004c29397207 */ /* 0x000fe40002000000 */
[----:B------:R-:W-:Y:S02]  /*9360*/  FSEL R60, R17, R38, P6 ;  /* 0x00000026113c7208 */ /* 0x000fe40003000000 */
[----:B------:R-:W-:Y:S02]  /*9370*/  FSEL R40, R23, R20, P1 ;  /* 0x0000001417287208 */ /* 0x000fe40000800000 */
[----:B------:R-:W-:Y:S02]  /*9380*/  FSEL R44, R27, R28, P2 ;  /* 0x0000001c1b2c7208 */ /* 0x000fe40001000000 */
[----:B------:R-:W-:Y:S02]  /*9390*/  FSEL R46, R30, R29, P4 ;  /* 0x0000001d1e2e7208 */ /* 0x000fe40002000000 */
[----:B------:R-:W-:-:S02]  /*93a0*/  FSEL R62, R19, R34, P3 ;  /* 0x00000022133e7208 */ /* 0x000fc40001800000 */
[----:B------:R-:W-:Y:S01]  /*93b0*/  @!P3 SEL R41, R22, R36, P0 ;  /* 0x000000241629b207 */ /* 0x000fe20000000000 */
[----:B------:R-:W-:Y:S06]  /*93c0*/  @!P5 BRA `(.L_x_76) ;  /* 0xffffff700088d947 */ /* 0x000fec000383ffff */
.L_x_75:
        /* <DEDUP_REMOVED lines=65> */
.L_x_78:
[----:B------:R-:W-:Y:S05]  /*97e0*/  BSYNC.RECONVERGENT B0 ;  /* 0x0000000000007941 */ /* 0x000fea0003800200 */
.L_x_77:
        /* <DEDUP_REMOVED lines=16> */
.L_x_80:
[----:B------:R-:W-:Y:S05]  /*98f0*/  BSYNC.RECONVERGENT B0 ;  /* 0x0000000000007941 */ /* 0x000fea0003800200 */
.L_x_79:
        /* <DEDUP_REMOVED lines=16> */
.L_x_82:
[----:B------:R-:W-:Y:S05]  /*9a00*/  BSYNC.RECONVERGENT B0 ;  /* 0x0000000000007941 */ /* 0x000fea0003800200 */
.L_x_81:
        /* <DEDUP_REMOVED lines=17> */
.L_x_84:
[----:B------:R-:W-:Y:S05]  /*9b20*/  BSYNC.RECONVERGENT B0 ;  /* 0x0000000000007941 */ /* 0x000fea0003800200 */
.L_x_83:
        /* <DEDUP_REMOVED lines=16> */
.L_x_86:
[----:B------:R-:W-:Y:S05]  /*9c30*/  BSYNC.RECONVERGENT B0 ;  /* 0x0000000000007941 */ /* 0x000fea0003800200 */
.L_x_85:
        /* <DEDUP_REMOVED lines=16> */
.L_x_88:
[----:B------:R-:W-:Y:S05]  /*9d40*/  BSYNC.RECONVERGENT B0 ;  /* 0x0000000000007941 */ /* 0x000fea0003800200 */
.L_x_87:
        /* <DEDUP_REMOVED lines=16> */
.L_x_90:
[----:B------:R-:W-:Y:S05]  /*9e50*/  BSYNC.RECONVERGENT B0 ;  /* 0x0000000000007941 */ /* 0x000fea0003800200 */
.L_x_89:
        /* <DEDUP_REMOVED lines=17> */
.L_x_92:
[----:B------:R-:W-:Y:S05]  /*9f70*/  BSYNC.RECONVERGENT B0 ;  /* 0x0000000000007941 */ /* 0x000fea0003800200 */
.L_x_91:
        /* <DEDUP_REMOVED lines=16> */
.L_x_94:
[----:B------:R-:W-:Y:S05]  /*a080*/  BSYNC.RECONVERGENT B0 ;  /* 0x0000000000007941 */ /* 0x000fea0003800200 */
.L_x_93:
        /* <DEDUP_REMOVED lines=16> */
.L_x_96:
[----:B------:R-:W-:Y:S05]  /*a190*/  BSYNC.RECONVERGENT B0 ;  /* 0x0000000000007941 */ /* 0x000fea0003800200 */
.L_x_95:
        /* <DEDUP_REMOVED lines=16> */
.L_x_98:
[----:B------:R-:W-:Y:S05]  /*a2a0*/  BSYNC.RECONVERGENT B0 ;  /* 0x0000000000007941 */ /* 0x000fea0003800200 */
.L_x_97:
        /* <DEDUP_REMOVED lines=16> */
.L_x_99:
        /* <DEDUP_REMOVED lines=13> */
.L_x_115:


//--------------------- .text.tropical_maxplus_f64_nn --------------------------
	.section	.text.tropical_maxplus_f64_nn,"ax",@progbits
	.align	128
        .global         tropical_maxplus_f64_nn
        .type           tropical_maxplus_f64_nn,@function
        .size           tropical_maxplus_f64_nn,(.L_x_116 - tropical_maxplus_f64_nn)
        .other          tropical_maxplus_f64_nn,@"STO_CUDA_ENTRY STV_DEFAULT"
tropical_maxplus_f64_nn:
.text.tropical_maxplus_f64_nn:
[----:B------:R-:W-:Y:S01]  /*0000*/  LDC R1, c[0x0][0x37c] ;  /* 0x0000df00ff017b82 */ /* 0x000fe20000000800 */
[----:B------:R-:W0:Y:S07]  /*0010*/  LDCU UR9, c[0x0][0x398] ;  /* 0x00007300ff0977ac */ /* 0x000e2e0008000800 */
[----:B------:R-:W1:Y:S01]  /*0020*/  S2UR UR7, SR_CTAID.X ;  /* 0x00000000000779c3 */ /* 0x000e620000002500 */
[----:B------:R-:W2:Y:S01]  /*0030*/  S2R R10, SR_TID.Y ;  /* 0x00000000000a7919 */ /* 0x000ea20000002200 */
[----:B------:R-:W-:Y:S01]  /*0040*/  HFMA2 R72, -RZ, RZ, 0, 0 ;  /* 0x00000000ff487431 */ /* 0x000fe200000001ff */
[----:B------:R-:W3:Y:S01]  /*0050*/  LDCU.64 UR10, c[0x0][0x358] ;  /* 0x00006b00ff0a77ac */ /* 0x000ee20008000a00 */
[----:B------:R-:W-:Y:S01]  /*0060*/  IMAD.MOV.U32 R86, RZ, RZ, 0x0 ;  /* 0x00000000ff567424 */ /* 0x000fe200078e00ff */
[----:B------:R-:W4:Y:S01]  /*0070*/  S2R R5, SR_TID.X ;  /* 0x0000000000057919 */ /* 0x000f220000002100 */
[----:B------:R-:W-:Y:S01]  /*0080*/  IMAD.MOV.U32 R87, RZ, RZ, -0x100000 ;  /* 0xfff00000ff577424 */ /* 0x000fe200078e00ff */
[----:B------:R-:W-:Y:S01]  /*0090*/  MOV R57, 0xfff00000 ;  /* 0xfff0000000397802 */ /* 0x000fe20000000f00 */
[----:B------:R-:W5:Y:S01]  /*00a0*/  LDC R16, c[0x0][0x3a0] ;  /* 0x0000e800ff107b82 */ /* 0x000f620000000800 */
[----:B------:R-:W-:Y:S01]  /*00b0*/  IMAD.MOV.U32 R70, RZ, RZ, 0x0 ;  /* 0x00000000ff467424 */ /* 0x000fe200078e00ff */
[----:B------:R-:W-:Y:S01]  /*00c0*/  MOV R47, 0xfff00000 ;  /* 0xfff00000002f7802 */ /* 0x000fe20000000f00 */
[----:B------:R-:W-:-:S02]  /*00d0*/  IMAD.MOV.U32 R71, RZ, RZ, -0x100000 ;  /* 0xfff00000ff477424 */ /* 0x000fc400078e00ff */
[----:B------:R-:W-:Y:S02]  /*00e0*/  IMAD.MOV.U32 R48, RZ, RZ, 0x0 ;  /* 0x00000000ff307424 */ /* 0x000fe400078e00ff */
[----:B------:R-:W-:Y:S01]  /*00f0*/  IMAD.MOV.U32 R49, RZ, RZ, -0x100000 ;  /* 0xfff00000ff317424 */ /* 0x000fe200078e00ff */
[----:B0-----:R-:W-:Y:S01]  /*0100*/  UIADD3 UR4, UPT, UPT, UR9, 0x1f, URZ ;  /* 0x0000001f09047890 */ /* 0x001fe2000fffe0ff */
[----:B------:R-:W-:Y:S02]  /*0110*/  IMAD.MOV.U32 R56, RZ, RZ, 0x0 ;  /* 0x00000000ff387424 */ /* 0x000fe400078e00ff */
[----:B------:R-:W-:Y:S01]  /*0120*/  IMAD.MOV.U32 R80, RZ, RZ, 0x0 ;  /* 0x00000000ff507424 */ /* 0x000fe200078e00ff */
[----:B------:R-:W-:Y:S01]  /*0130*/  USHF.R.S32.HI UR5, URZ, 0x1f, UR4 ;  /* 0x0000001fff057899 */ /* 0x000fe20008011404 */
[----:B------:R-:W-:Y:S02]  /*0140*/  IMAD.MOV.U32 R81, RZ, RZ, -0x100000 ;  /* 0xfff00000ff517424 */ /* 0x000fe400078e00ff */
[----:B------:R-:W-:Y:S01]  /*0150*/  IMAD.MOV.U32 R52, RZ, RZ, 0x0 ;  /* 0x00000000ff347424 */ /* 0x000fe200078e00ff */
[----:B------:R-:W-:Y:S01]  /*0160*/  ULEA.HI UR5, UR5, UR4, URZ, 0x5 ;  /* 0x0000000405057291 */ /* 0x000fe2000f8f28ff */
[----:B------:R-:W-:-:S02]  /*0170*/  IMAD.MOV.U32 R53, RZ, RZ, -0x100000 ;  /* 0xfff00000ff357424 */ /* 0x000fc400078e00ff */
[----:B------:R-:W-:Y:S01]  /*0180*/  UMOV UR4, URZ ;  /* 0x000000ff00047c82 */ /* 0x000fe20008000000 */
[----:B------:R-:W-:Y:S01]  /*0190*/  USHF.R.S32.HI UR6, URZ, 0x5, UR5 ;  /* 0x00000005ff067899 */ /* 0x000fe20008011405 */
[----:B------:R-:W-:Y:S01]  /*01a0*/  IMAD.MOV.U32 R44, RZ, RZ, 0x0 ;  /* 0x00000000ff2c7424 */ /* 0x000fe200078e00ff */
[----:B-----5:R-:W-:Y:S02]  /*01b0*/  ISETP.GE.AND P0, PT, R16, 0x1, PT ;  /* 0x000000011000780c */ /* 0x020fe40003f06270 */
[----:B------:R-:W-:Y:S01]  /*01c0*/  UIADD3 UR8, UPT, UPT, URZ, -UR6, URZ ;  /* 0x80000006ff087290 */ /* 0x000fe2000fffe0ff */
[----:B------:R-:W-:Y:S01]  /*01d0*/  IMAD.MOV.U32 R45, RZ, RZ, -0x100000 ;  /* 0xfff00000ff2d7424 */ /* 0x000fe200078e00ff */
[----:B------:R-:W-:Y:S01]  /*01e0*/  UISETP.NE.U32.AND UP2, UPT, UR6, URZ, UPT ;  /* 0x000000ff0600728c */ /* 0x000fe2000bf45070 */
[----:B------:R-:W-:Y:S02]  /*01f0*/  IMAD.MOV.U32 R42, RZ, RZ, 0x0 ;  /* 0x00000000ff2a7424 */ /* 0x000fe400078e00ff */
[----:B------:R-:W0:Y:S01]  /*0200*/  I2F.U32.RP R0, UR6 ;  /* 0x0000000600007d06 */ /* 0x000e220008209000 */
[----:B------:R-:W-:-:S02]  /*0210*/  IMAD.MOV.U32 R43, RZ, RZ, -0x100000 ;  /* 0xfff00000ff2b7424 */ /* 0x000fc400078e00ff */
[----:B------:R-:W-:Y:S02]  /*0220*/  IMAD.MOV.U32 R73, RZ, RZ, -0x100000 ;  /* 0xfff00000ff497424 */ /* 0x000fe400078e00ff */
[----:B------:R-:W-:Y:S02]  /*0230*/  IMAD.MOV.U32 R60, RZ, RZ, 0x0 ;  /* 0x00000000ff3c7424 */ /* 0x000fe400078e00ff */
[----:B------:R-:W-:Y:S02]  /*0240*/  IMAD.MOV.U32 R61, RZ, RZ, -0x100000 ;  /* 0xfff00000ff3d7424 */ /* 0x000fe400078e00ff */
[----:B------:R-:W-:Y:S02]  /*0250*/  IMAD.MOV.U32 R68, RZ, RZ, 0x0 ;  /* 0x00000000ff447424 */ /* 0x000fe400078e00ff */
[----:B------:R-:W-:Y:S02]  /*0260*/  IMAD.MOV.U32 R69, RZ, RZ, -0x100000 ;  /* 0xfff00000ff457424 */ /* 0x000fe400078e00ff */
[----:B------:R-:W-:Y:S01]  /*0270*/  IMAD.MOV.U32 R88, RZ, RZ, 0x0 ;  /* 0x00000000ff587424 */ /* 0x000fe200078e00ff */
[----:B0-----:R-:W0:Y:S01]  /*0280*/  MUFU.RCP R0, R0 ;  /* 0x0000000000007308 */ /* 0x001e220000001000 */
[----:B------:R-:W-:-:S02]  /*0290*/  IMAD.MOV.U32 R89, RZ, RZ, -0x100000 ;  /* 0xfff00000ff597424 */ /* 0x000fc400078e00ff */
[----:B------:R-:W-:Y:S02]  /*02a0*/  IMAD.MOV.U32 R46, RZ, RZ, 0x0 ;  /* 0x00000000ff2e7424 */ /* 0x000fe400078e00ff */
[----:B------:R-:W-:Y:S02]  /*02b0*/  IMAD.MOV.U32 R62, RZ, RZ, 0x0 ;  /* 0x00000000ff3e7424 */ /* 0x000fe400078e00ff */
[----:B------:R-:W-:Y:S02]  /*02c0*/  IMAD.MOV.U32 R63, RZ, RZ, -0x100000 ;  /* 0xfff00000ff3f7424 */ /* 0x000fe400078e00ff */
[----:B------:R-:W-:Y:S02]  /*02d0*/  IMAD.MOV.U32 R58, RZ, RZ, 0x0 ;  /* 0x00000000ff3a7424 */ /* 0x000fe400078e00ff */
[----:B------:R-:W-:Y:S02]  /*02e0*/  IMAD.MOV.U32 R59, RZ, RZ, -0x100000 ;  /* 0xfff00000ff3b7424 */ /* 0x000fe400078e00ff */
[----:B------:R-:W-:-:S02]  /*02f0*/  IMAD.MOV.U32 R84, RZ, RZ, 0x0 ;  /* 0x00000000ff547424 */ /* 0x000fc400078e00ff */
[----:B------:R-:W-:Y:S02]  /*0300*/  IMAD.MOV.U32 R85, RZ, RZ, -0x100000 ;  /* 0xfff00000ff557424 */ /* 0x000fe400078e00ff */
[----:B0-----:R-:W-:-:S06]  /*0310*/  VIADD R2, R0, 0xffffffe ;  /* 0x0ffffffe00027836 */ /* 0x001fcc0000000000 */
[----:B------:R-:W0:Y:S02]  /*0320*/  F2I.FTZ.U32.TRUNC.NTZ R2, R2 ;  /* 0x0000000200027305 */ /* 0x000e24000021f000 */
[----:B0-----:R-:W-:-:S13]  /*0330*/  R2UR UR5, R2 ;  /* 0x00000000020572ca */ /* 0x001fda00000e0000 */
        /* <DEDUP_REMOVED lines=13> */
[----:B--234-:R-:W-:Y:S11]  /*0410*/  @!P0 BRA `(.L_x_100) ;  /* 0x0000009800a48947 */ /* 0x01cff60003800000 */
[----:B------:R-:W0:Y:S01]  /*0420*/  S2UR UR8, SR_CgaCtaId ;  /* 0x00000000000879c3 */ /* 0x000e220000008800 */
[----:B------:R-:W-:Y:S01]  /*0430*/  IMAD R7, R10, 0x8, R5 ;  /* 0x000000080a077824 */ /* 0x000fe200078e0205 */
[----:B------:R-:W-:Y:S01]  /*0440*/  UMOV UR4, 0x400 ;  /* 0x0000040000047882 */ /* 0x000fe20000000000 */
[----:B------:R-:W-:Y:S01]  /*0450*/  IMAD.U32 R0, RZ, RZ, UR5 ;  /* 0x00000005ff007e24 */ /* 0x000fe2000f8e00ff */
[----:B------:R-:W-:Y:S01]  /*0460*/  UIADD3 UR7, UPT, UPT, UR4, 0x1000, URZ ;  /* 0x0000100004077890 */ /* 0x000fe2000fffe0ff */
[----:B------:R-:W-:Y:S01]  /*0470*/  IMAD.MOV.U32 R86, RZ, RZ, 0x0 ;  /* 0x00000000ff567424 */ /* 0x000fe200078e00ff */
[----:B------:R-:W-:Y:S01]  /*0480*/  SHF.R.U32.HI R13, RZ, 0x4, R7 ;  /* 0x00000004ff0d7819 */ /* 0x000fe20000011607 */
[----:B------:R-:W-:Y:S01]  /*0490*/  IMAD.MOV.U32 R87, RZ, RZ, -0x100000 ;  /* 0xfff00000ff577424 */ /* 0x000fe200078e00ff */
[----:B------:R-:W-:Y:S01]  /*04a0*/  LOP3.LUT R14, R7, 0xf, RZ, 0xc0, !PT ;  /* 0x0000000f070e7812 */ /* 0x000fe200078ec0ff */
[----:B------:R-:W1:Y:S01]  /*04b0*/  LDCU UR13, c[0x0][0x3a0] ;  /* 0x00007400ff0d77ac */ /* 0x000e620008000800 */
[----:B------:R-:W-:-:S02]  /*04c0*/  LEA R13, R0, R13, 0x5 ;  /* 0x0000000d000d7211 */ /* 0x000fc400078e28ff */
[----:B------:R-:W-:Y:S01]  /*04d0*/  LOP3.LUT R0, R14, 0x3ff0, R7, 0xf8, !PT ;  /* 0x00003ff00e007812 */ /* 0x000fe200078ef807 */
[----:B------:R-:W2:Y:S01]  /*04e0*/  LDCU UR9, c[0x0][0x398] ;  /* 0x00007300ff0977ac */ /* 0x000ea20008000800 */
[----:B------:R-:W-:Y:S01]  /*04f0*/  LEA.HI R2, R7, 0x8, RZ, 0x1b ;  /* 0x0000000807027811 */ /* 0x000fe200078fd8ff */
[----:B------:R-:W-:Y:S01]  /*0500*/  IMAD R3, R13, R16, RZ ;  /* 0x000000100d037224 */ /* 0x000fe200078e02ff */
[----:B------:R-:W3:Y:S03]  /*0510*/  LDCU UR12, c[0x0][0x39c] ;  /* 0x00007380ff0c77ac */ /* 0x000ee60008000800 */
[C-C-:B------:R-:W-:Y:S02]  /*0520*/  IMAD R8, R16.reuse, 0x8, R3.reuse ;  /* 0x0000000810087824 */ /* 0x140fe400078e0203 */
[C---:B------:R-:W-:Y:S02]  /*0530*/  IMAD R11, R16.reuse, 0x4, R3 ;  /* 0x00000004100b7824 */ /* 0x040fe400078e0203 */
[----:B------:R-:W-:Y:S01]  /*0540*/  IMAD R12, R16, 0x4, R8 ;  /* 0x00000004100c7824 */ /* 0x000fe200078e0208 */
[----:B0-----:R-:W-:-:S02]  /*0550*/  ULEA UR4, UR8, UR4, 0x18 ;  /* 0x0000000408047291 */ /* 0x001fc4000f8ec0ff */
[----:B------:R-:W-:-:S04]  /*0560*/  ULEA UR7, UR8, UR7, 0x18 ;  /* 0x0000000708077291 */ /* 0x000fc8000f8ec0ff */
[----:B------:R-:W-:Y:S01]  /*0570*/  LEA R4, R5, UR4, 0x5 ;  /* 0x0000000405047c11 */ /* 0x000fe2000f8e28ff */
[----:B------:R-:W-:Y:S01]  /*0580*/  IMAD R5, R16, 0x10, R3 ;  /* 0x0000001010057824 */ /* 0x000fe200078e0203 */
[----:B------:R-:W-:Y:S01]  /*0590*/  LEA R6, R7, UR4, 0x3 ;  /* 0x0000000407067c11 */ /* 0x000fe2000f8e18ff */
[----:B------:R-:W-:Y:S01]  /*05a0*/  UMOV UR4, URZ ;  /* 0x000000ff00047c82 */ /* 0x000fe20008000000 */
[----:B------:R-:W-:Y:S01]  /*05b0*/  LEA R7, R0, UR7, 0x3 ;  /* 0x0000000700077c11 */ /* 0x000fe2000f8e18ff */
[----:B------:R-:W-:Y:S01]  /*05c0*/  IMAD R9, R16, 0x8, R5 ;  /* 0x0000000810097824 */ /* 0x000fe200078e0205 */
[----:B------:R-:W-:Y:S01]  /*05d0*/  LEA R10, R10, UR7, 0x9 ;  /* 0x000000070a0a7c11 */ /* 0x000fe2000f8e48ff */
[----:B------:R-:W-:Y:S02]  /*05e0*/  UMOV UR7, 0x8 ;  /* 0x0000000800077882 */ /* 0x000fe40000000000 */
[----:B-123--:R-:W-:-:S07]  /*05f0*/  IMAD R0, R16, 0x4, R9 ;  /* 0x0000000410007824 */ /* 0x00efce00078e0209 */
.L_x_101:
[----:B------:R-:W0:Y:S01]  /*0600*/  S2R R15, SR_TID.X ;  /* 0x00000000000f7919 */ /* 0x000e220000002100 */
[----:B------:R-:W-:Y:S02]  /*0610*/  IMAD.U32 R17, RZ, RZ, UR6 ;  /* 0x00000006ff117e24 */ /* 0x000fe4000f8e00ff */
[----:B------:R-:W-:Y:S01]  /*0620*/  IMAD.MOV.U32 R20, RZ, RZ, 0x0 ;  /* 0x00000000ff147424 */ /* 0x000fe200078e00ff */
[----:B------:R-:W0:Y:S01]  /*0630*/  S2R R16, SR_TID.Y ;  /* 0x0000000000107919 */ /* 0x000e220000002200 */
[----:B------:R-:W-:Y:S02]  /*0640*/  IMAD.MOV.U32 R40, RZ, RZ, 0x0 ;  /* 0x00000000ff287424 */ /* 0x000fe400078e00ff */
[----:B------:R-:W-:Y:S02]  /*0650*/  IMAD.MOV.U32 R41, RZ, RZ, -0x100000 ;  /* 0xfff00000ff297424 */ /* 0x000fe400078e00ff */
[----:B------:R-:W-:Y:S01]  /*0660*/  IMAD.MOV.U32 R24, RZ, RZ, 0x0 ;  /* 0x00000000ff187424 */ /* 0x000fe200078e00ff */
[----:B0-----:R-:W-:Y:S01]  /*0670*/  LEA R15, R16, R15, 0x3 ;  /* 0x0000000f100f7211 */ /* 0x001fe200078e18ff */
[----:B------:R-:W-:-:S03]  /*0680*/  VIADD R16, R2, 0xfffffff8 ;  /* 0xfffffff802107836 */ /* 0x000fc60000000000 */
[C---:B------:R-:W-:Y:S02]  /*0690*/  LOP3.LUT R50, R15.reuse, 0x1f, RZ, 0xc0, !PT ;  /* 0x0000001f0f327812 */ /* 0x040fe400078ec0ff */
[----:B------:R-:W-:Y:S01]  /*06a0*/  ISETP.GE.AND P1, PT, R16, UR13, PT ;  /* 0x0000000d10007c0c */ /* 0x000fe2000bf26270 */
[C---:B------:R-:W-:Y:S01]  /*06b0*/  VIADD R16, R2.reuse, 0xfffffffa ;  /* 0xfffffffa02107836 */ /* 0x040fe20000000000 */
[----:B------:R-:W-:Y:S01]  /*06c0*/  LEA.HI R31, R15, UR4, RZ, 0x1b ;  /* 0x000000040f1f7c11 */ /* 0x000fe2000f8fd8ff */
[----:B------:R-:W-:Y:S02]  /*06d0*/  IMAD R50, R17, 0x20, R50 ;  /* 0x0000002011327824 */ /* 0x000fe400078e0232 */
[----:B------:R-:W-:-:S03]  /*06e0*/  VIADD R17, R2, 0xfffffffc ;  /* 0xfffffffc02117836 */ /* 0x000fc60000000000 */
[C---:B------:R-:W-:Y:S02]  /*06f0*/  ISETP.GE.AND P0, PT, R50.reuse, UR9, PT ;  /* 0x0000000932007c0c */ /* 0x040fe4000bf06270 */
[----:B------:R-:W-:Y:S02]  /*0700*/  ISETP.LT.AND P1, PT, R50, UR9, !P1 ;  /* 0x0000000932007c0c */ /* 0x000fe4000cf21270 */
[----:B------:R-:W-:Y:S01]  /*0710*/  ISETP.GE.OR P2, PT, R16, UR13, P0 ;  /* 0x0000000d10007c0c */ /* 0x000fe20008746670 */
[----:B------:R-:W-:Y:S01]  /*0720*/  VIADD R16, R2, 0xfffffffe ;  /* 0xfffffffe02107836 */ /* 0x000fe20000000000 */
[----:B------:R-:W-:-:S04]  /*0730*/  ISETP.GE.OR P3, PT, R17, UR13, P0 ;  /* 0x0000000d11007c0c */ /* 0x000fc80008766670 */
[----:B------:R-:W-:-:S05]  /*0740*/  ISETP.GE.OR P4, PT, R16, UR13, P0 ;  /* 0x0000000d10007c0c */ /* 0x000fca0008786670 */
[----:B------:R-:W0:Y:S01]  /*0750*/  @P1 LDC.64 R26, c[0x0][0x380] ;  /* 0x0000e000ff1a1b82 */ /* 0x000e220000000a00 */
[C-C-:B------:R-:W-:Y:S02]  /*0760*/  @P1 IMAD R21, R31.reuse, UR9, R50.reuse ;  /* 0x000000091f151c24 */ /* 0x140fe4000f8e0232 */
[----:B------:R-:W-:Y:S02]  /*0770*/  IMAD.MOV.U32 R28, RZ, RZ, 0x0 ;  /* 0x00000000ff1c7424 */ /* 0x000fe400078e00ff */
[C---:B------:R-:W-:Y:S02]  /*0780*/  @!P3 VIADD R29, R31.reuse, 0x4 ;  /* 0x000000041f1db836 */ /* 0x040fe40000000000 */
[----:B------:R-:W-:Y:S01]  /*0790*/  @!P2 VIADD R25, R31, 0x2 ;  /* 0x000000021f19a836 */ /* 0x000fe20000000000 */
[----:B------:R-:W1:Y:S01]  /*07a0*/  @!P3 LDC.64 R22, c[0x0][0x380] ;  /* 0x0000e000ff16bb82 */ /* 0x000e620000000a00 */
[--C-:B------:R-:W-:Y:S02]  /*07b0*/  @!P3 IMAD R29, R29, UR9, R50.reuse ;  /* 0x000000091d1dbc24 */ /* 0x100fe4000f8e0232 */
[----:B------:R-:W-:-:S05]  /*07c0*/  @!P2 IMAD R25, R25, UR9, R50 ;  /* 0x000000091919ac24 */ /* 0x000fca000f8e0232 */
[----:B------:R-:W2:Y:S08]  /*07d0*/  @!P4 LDC.64 R16, c[0x0][0x380] ;  /* 0x0000e000ff10cb82 */ /* 0x000eb00000000a00 */
[----:B------:R-:W3:Y:S01]  /*07e0*/  @!P2 LDC.64 R18, c[0x0][0x380] ;  /* 0x0000e000ff12ab82 */ /* 0x000ee20000000a00 */
[----:B0-----:R-:W-:Y:S01]  /*07f0*/  @P1 IMAD.WIDE R26, R21, 0x8, R26 ;  /* 0x00000008151a1825 */ /* 0x001fe200078e021a */
[----:B------:R-:W-:-:S04]  /*0800*/  @!P4 IADD3 R21, PT, PT, R31, 0x6, RZ ;  /* 0x000000061f15c810 */ /* 0x000fc80007ffe0ff */
[----:B------:R-:W4:Y:S01]  /*0810*/  @P1 LDG.E.64.CONSTANT R40, desc[UR10][R26.64] ;  /* 0x0000000a1a281981 */ /* 0x000f22000c1e9b00 */
[----:B------:R-:W-:Y:S02]  /*0820*/  @!P4 IMAD R33, R21, UR9, R50 ;  /* 0x000000091521cc24 */ /* 0x000fe4000f8e0232 */
[----:B------:R-:W-:Y:S02]  /*0830*/  IMAD.MOV.U32 R21, RZ, RZ, -0x100000 ;  /* 0xfff00000ff157424 */ /* 0x000fe400078e00ff */
[----:B-1----:R-:W-:-:S04]  /*0840*/  @!P3 IMAD.WIDE R22, R29, 0x8, R22 ;  /* 0x000000081d16b825 */ /* 0x002fc800078e0216 */
[----:B------:R-:W-:Y:S01]  /*0850*/  IMAD.MOV.U32 R29, RZ, RZ, -0x100000 ;  /* 0xfff00000ff1d7424 */ /* 0x000fe200078e00ff */
[----:B------:R0:W5:Y:S01]  /*0860*/  @!P3 LDG.E.64.CONSTANT R20, desc[UR10][R22.64] ;  /* 0x0000000a1614b981 */ /* 0x000162000c1e9b00 */
[----:B--2---:R-:W-:-:S05]  /*0870*/  @!P4 IMAD.WIDE R32, R33, 0x8, R16 ;  /* 0x000000082120c825 */ /* 0x004fca00078e0210 */
[----:B------:R-:W2:Y:S01]  /*0880*/  @!P4 LDG.E.64.CONSTANT R28, desc[UR10][R32.64] ;  /* 0x0000000a201cc981 */ /* 0x000ea2000c1e9b00 */
[----:B---3--:R-:W-:-:S04]  /*0890*/  @!P2 IMAD.WIDE R18, R25, 0x8, R18 ;  /* 0x000000081912a825 */ /* 0x008fc800078e0212 */
[----:B------:R-:W-:-:S06]  /*08a0*/  IMAD.MOV.U32 R25, RZ, RZ, -0x100000 ;  /* 0xfff00000ff197424 */ /* 0x000fcc00078e00ff */
[----:B------:R1:W3:Y:S01]  /*08b0*/  @!P2 LDG.E.64.CONSTANT R24, desc[UR10][R18.64] ;  /* 0x0000000a1218a981 */ /* 0x0002e2000c1e9b00 */
[C---:B------:R-:W-:Y:S01]  /*08c0*/  ISETP.GE.OR P5, PT, R2.reuse, UR13, P0 ;  /* 0x0000000d02007c0c */ /* 0x040fe200087a6670 */
[C---:B------:R-:W-:Y:S01]  /*08d0*/  VIADD R17, R2.reuse, 0x4 ;  /* 0x0000000402117836 */ /* 0x040fe20000000000 */
[----:B------:R-:W-:-:S04]  /*08e0*/  IADD3 R16, PT, PT, R2, 0x2, RZ ;  /* 0x0000000202107810 */ /* 0x000fc80007ffe0ff */
[----:B------:R-:W-:Y:S02]  /*08f0*/  ISETP.GE.OR P3, PT, R17, UR13, P0 ;  /* 0x0000000d11007c0c */ /* 0x000fe40008766670 */
[----:B------:R-:W-:Y:S01]  /*0900*/  ISETP.GE.OR P4, PT, R16, UR13, P0 ;  /* 0x0000000d10007c0c */ /* 0x000fe20008786670 */
[----:B0-----:R-:W-:Y:S01]  /*0910*/  VIADD R22, R13, 0x4 ;  /* 0x000000040d167836 */ /* 0x001fe20000000000 */
[----:B------:R-:W-:-:S03]  /*0920*/  ISETP.GE.AND P1, PT, R14, UR13, PT ;  /* 0x0000000d0e007c0c */ /* 0x000fc6000bf26270 */
[----:B------:R-:W0:Y:S01]  /*0930*/  @!P5 LDC.64 R36, c[0x0][0x380] ;  /* 0x0000e000ff24db82 */ /* 0x000e220000000a00 */
[----:B------:R-:W-:Y:S01]  /*0940*/  ISETP.GE.OR P2, PT, R22, UR12, P1 ;  /* 0x0000000c16007c0c */ /* 0x000fe20008f46670 */
[----:B------:R-:W-:-:S06]  /*0950*/  VIADD R22, R2, 0x6 ;  /* 0x0000000602167836 */ /* 0x000fcc0000000000 */
[----:B------:R-:W0:Y:S01]  /*0960*/  @!P3 LDC.64 R16, c[0x0][0x380] ;  /* 0x0000e000ff10bb82 */ /* 0x000e220000000a00 */
[----:B------:R-:W-:-:S07]  /*0970*/  ISETP.GE.OR P0, PT, R22, UR13, P0 ;  /* 0x0000000d16007c0c */ /* 0x000fce0008706670 */
[----:B-1----:R-:W1:Y:S01]  /*0980*/  @!P4 LDC.64 R18, c[0x0][0x380] ;  /* 0x0000e000ff12cb82 */ /* 0x002e620000000a00 */
[----:B------:R-:W-:-:S04]  /*0990*/  @!P5 VIADD R23, R31, 0x8 ;  /* 0x000000081f17d836 */ /* 0x000fc80000000000 */
[----:B------:R-:W-:Y:S02]  /*09a0*/  @!P5 IMAD R23, R23, UR9, R50 ;  /* 0x000000091717dc24 */ /* 0x000fe4000f8e0232 */
[----:B------:R-:W-:Y:S02]  /*09b0*/  @!P3 VIADD R33, R31, 0xc ;  /* 0x0000000c1f21b836 */ /* 0x000fe40000000000 */
[----:B------:R-:W-:Y:S02]  /*09c0*/  IMAD.MOV.U32 R34, RZ, RZ, 0x0 ;  /* 0x00000000ff227424 */ /* 0x000fe400078e00ff */
[----:B------:R-:W-:Y:S02]  /*09d0*/  IMAD.MOV.U32 R35, RZ, RZ, -0x100000 ;  /* 0xfff00000ff237424 */ /* 0x000fe400078e00ff */
[----:B0-----:R-:W-:Y:S02]  /*09e0*/  @!P5 IMAD.WIDE R36, R23, 0x8, R36 ;  /* 0x000000081724d825 */ /* 0x001fe400078e0224 */
[----:B------:R-:W0:Y:S02]  /*09f0*/  @!P0 LDC.64 R22, c[0x0][0x380] ;  /* 0x0000e000ff168b82 */ /* 0x000e240000000a00 */
[----:B------:R-:W-:-:S02]  /*0a00*/  @!P4 VIADD R27, R31, 0xa ;  /* 0x0000000a1f1bc836 */ /* 0x000fc40000000000 */
[----:B------:R-:W-:Y:S02]  /*0a10*/  VIADD R30, R13, 0x8 ;  /* 0x000000080d1e7836 */ /* 0x000fe40000000000 */
[----:B------:R-:W-:Y:S02]  /*0a20*/  HFMA2 R32, -RZ, RZ, 0, 0 ;  /* 0x00000000ff207431 */ /* 0x000fe400000001ff */
[--C-:B------:R-:W-:Y:S01]  /*0a30*/  @!P3 IMAD R33, R33, UR9, R50.reuse ;  /* 0x000000092121bc24 */ /* 0x100fe2000f8e0232 */
[----:B------:R1:W3:Y:S01]  /*0a40*/  @!P5 LDG.E.64.CONSTANT R34, desc[UR10][R36.64] ;  /* 0x0000000a2422d981 */ /* 0x0002e2000c1e9b00 */
[----:B------:R-:W-:Y:S01]  /*0a50*/  @!P4 IMAD R27, R27, UR9, R50 ;  /* 0x000000091b1bcc24 */ /* 0x000fe2000f8e0232 */
[----:B------:R-:W-:Y:S01]  /*0a60*/  ISETP.GE.OR P6, PT, R13, UR12, P1 ;  /* 0x0000000c0d007c0c */ /* 0x000fe20008fc6670 */
[----:B------:R-:W-:Y:S01]  /*0a70*/  @!P0 VIADD R51, R31, 0xe ;  /* 0x0000000e1f338836 */ /* 0x000fe20000000000 */
[----:B------:R-:W-:Y:S01]  /*0a80*/  ISETP.GE.OR P5, PT, R30, UR12, P1 ;  /* 0x0000000c1e007c0c */ /* 0x000fe20008fa6670 */
[----:B------:R-:W-:Y:S01]  /*0a90*/  @!P3 IMAD.WIDE R16, R33, 0x8, R16 ;  /* 0x000000082110b825 */ /* 0x000fe200078e0210 */
[----:B------:R-:W0:Y:S03]  /*0aa0*/  @!P2 LDC.64 R30, c[0x0][0x388] ;  /* 0x0000e200ff1eab82 */ /* 0x000e260000000a00 */
[----:B------:R-:W-:-:S02]  /*0ab0*/  IMAD.MOV.U32 R33, RZ, RZ, -0x100000 ;  /* 0xfff00000ff217424 */ /* 0x000fc400078e00ff */
[----:B-1----:R-:W-:-:S04]  /*0ac0*/  @!P4 IMAD.WIDE R18, R27, 0x8, R18 ;  /* 0x000000081b12c825 */ /* 0x002fc800078e0212 */
[----:B------:R-:W-:Y:S01]  /*0ad0*/  VIADD R54, R13, 0xc ;  /* 0x0000000c0d367836 */ /* 0x000fe20000000000 */
[----:B------:R1:W3:Y:S01]  /*0ae0*/  @!P4 LDG.E.64.CONSTANT R32, desc[UR10][R18.64] ;  /* 0x0000000a1220c981 */ /* 0x0002e2000c1e9b00 */
[----:B------:R-:W0:Y:S03]  /*0af0*/  @!P6 LDC.64 R38, c[0x0][0x388] ;  /* 0x0000e200ff26eb82 */ /* 0x000e260000000a00 */
[----:B------:R-:W-:Y:S02]  /*0b00*/  ISETP.GE.OR P4, PT, R54, UR12, P1 ;  /* 0x0000000c36007c0c */ /* 0x000fe40008f86670 */
[----:B------:R-:W-:Y:S01]  /*0b10*/  LOP3.LUT R54, R15, 0xf, RZ, 0xc0, !PT ;  /* 0x0000000f0f367812 */ /* 0x000fe200078ec0ff */
[----:B------:R-:W-:Y:S02]  /*0b20*/  IMAD.MOV.U32 R26, RZ, RZ, 0x0 ;  /* 0x00000000ff1a7424 */ /* 0x000fe400078e00ff */
[----:B------:R-:W-:Y:S01]  /*0b30*/  IMAD.MOV.U32 R27, RZ, RZ, -0x100000 ;  /* 0xfff00000ff1b7424 */ /* 0x000fe200078e00ff */
[----:B------:R-:W0:Y:S01]  /*0b40*/  @!P5 LDC.64 R36, c[0x0][0x388] ;  /* 0x0000e200ff24db82 */ /* 0x000e220000000a00 */
[----:B------:R-:W-:-:S02]  /*0b50*/  @!P0 IMAD R51, R51, UR9, R50 ;  /* 0x0000000933338c24 */ /* 0x000fc4000f8e0232 */
[----:B-1----:R-:W-:Y:S02]  /*0b60*/  VIADD R18, R13, 0x10 ;  /* 0x000000100d127836 */ /* 0x002fe40000000000 */
[----:B------:R-:W-:Y:S01]  /*0b70*/  VIADD R54, R54, UR4 ;  /* 0x0000000436367c36 */ /* 0x000fe20008000000 */
[----:B------:R1:W3:Y:S01]  /*0b80*/  @!P3 LDG.E.64.CONSTANT R26, desc[UR10][R16.64] ;  /* 0x0000000a101ab981 */ /* 0x0002e2000c1e9b00 */
[----:B0-----:R-:W-:Y:S01]  /*0b90*/  @!P0 IMAD.WIDE R22, R51, 0x8, R22 ;  /* 0x0000000833168825 */ /* 0x001fe200078e0216 */
[----:B------:R-:W-:-:S03]  /*0ba0*/  ISETP.GE.OR P3, PT, R18, UR12, P1 ;  /* 0x0000000c12007c0c */ /* 0x000fc60008f66670 */
[----:B------:R-:W-:Y:S02]  /*0bb0*/  @!P2 IMAD.IADD R51, R11, 0x1, R54 ;  /* 0x000000010b33a824 */ /* 0x000fe400078e0236 */
[----:B------:R-:W-:Y:S01]  /*0bc0*/  IMAD.MOV.U32 R18, RZ, RZ, 0x0 ;  /* 0x00000000ff127424 */ /* 0x000fe200078e00ff */
[----:B-1----:R-:W0:Y:S01]  /*0bd0*/  @!P4 LDC.64 R16, c[0x0][0x388] ;  /* 0x0000e200ff10cb82 */ /* 0x002e220000000a00 */
[----:B------:R-:W-:Y:S02]  /*0be0*/  IMAD.MOV.U32 R19, RZ, RZ, -0x100000 ;  /* 0xfff00000ff137424 */ /* 0x000fe400078e00ff */
[----:B------:R-:W-:Y:S01]  /*0bf0*/  @!P2 IMAD.WIDE R30, R51, 0x8, R30 ;  /* 0x00000008331ea825 */ /* 0x000fe200078e021e */
[----:B------:R-:W-:-:S03]  /*0c00*/  @!P6 IADD3 R15, PT, PT, R3, R54, RZ ;  /* 0x00000036030fe210 */ /* 0x000fc60007ffe0ff */
[----:B------:R1:W3:Y:S01]  /*0c10*/  @!P0 LDG.E.64.CONSTANT R18, desc[UR10][R22.64] ;  /* 0x0000000a16128981 */ /* 0x0002e2000c1e9b00 */
[----:B------:R-:W0:Y:S01]  /*0c20*/  @!P3 LDC.64 R50, c[0x0][0x388] ;  /* 0x0000e200ff32bb82 */ /* 0x000e220000000a00 */
[----:B------:R-:W-:Y:S01]  /*0c30*/  @!P6 IMAD.WIDE.U32 R38, R15, 0x8, R38 ;  /* 0x000000080f26e825 */ /* 0x000fe200078e0026 */
[----:B------:R-:W-:-:S05]  /*0c40*/  @!P5 IADD3 R15, PT, PT, R8, R54, RZ ;  /* 0x00000036080fd210 */ /* 0x000fca0007ffe0ff */
[----:B------:R-:W-:-:S04]  /*0c50*/  @!P5 IMAD.WIDE R36, R15, 0x8, R36 ;  /* 0x000000080f24d825 */ /* 0x000fc800078e0224 */
[----:B-1----:R-:W-:Y:S02]  /*0c60*/  IMAD.MOV.U32 R22, RZ, RZ, 0x0 ;  /* 0x00000000ff167424 */ /* 0x002fe400078e00ff */
[----:B------:R-:W-:-:S06]  /*0c70*/  IMAD.MOV.U32 R23, RZ, RZ, -0x100000 ;  /* 0xfff00000ff177424 */ /* 0x000fcc00078e00ff */
[----:B------:R-:W3:Y:S01]  /*0c80*/  @!P5 LDG.E.64.CONSTANT R22, desc[UR10][R36.64] ;  /* 0x0000000a2416d981 */ /* 0x000ee2000c1e9b00 */
[----:B------:R-:W-:Y:S02]  /*0c90*/  @!P3 IMAD.IADD R15, R5, 0x1, R54 ;  /* 0x00000001050fb824 */ /* 0x000fe400078e0236 */
[----:B------:R-:W-:Y:S02]  /*0ca0*/  IMAD.U32 R64, RZ, RZ, UR13 ;  /* 0x0000000dff407e24 */ /* 0x000fe4000f8e00ff */
[----:B0-----:R-:W-:-:S04]  /*0cb0*/  @!P3 IMAD.WIDE R50, R15, 0x8, R50 ;  /* 0x000000080f32b825 */ /* 0x001fc800078e0232 */
[----:B------:R-:W-:Y:S01]  /*0cc0*/  IMAD.MOV.U32 R55, RZ, RZ, -0x100000 ;  /* 0xfff00000ff377424 */ /* 0x000fe200078e00ff */
[----:B-----5:R0:W-:Y:S04]  /*0cd0*/  STS.64 [R6+0x400], R20 ;  /* 0x0004001406007388 */ /* 0x0201e80000000a00 */
[----:B--2---:R1:W-:Y:S01]  /*0ce0*/  STS.64 [R6+0x600], R28 ;  /* 0x0006001c06007388 */ /* 0x0043e20000000a00 */
[----:B0-----:R-:W-:Y:S02]  /*0cf0*/  IMAD.MOV.U32 R20, RZ, RZ, 0x0 ;  /* 0x00000000ff147424 */ /* 0x001fe400078e00ff */
[----:B------:R-:W-:Y:S02]  /*0d00*/  IMAD.MOV.U32 R21, RZ, RZ, -0x100000 ;  /* 0xfff00000ff157424 */ /* 0x000fe400078e00ff */
[----:B-1----:R-:W-:-:S04]  /*0d10*/  VIADD R28, R13, 0x14 ;  /* 0x000000140d1c7836 */ /* 0x002fc80000000000 */
[----:B------:R0:W2:Y:S01]  /*0d20*/  @!P2 LDG.E.64.CONSTANT R20, desc[UR10][R30.64] ;  /* 0x0000000a1e14a981 */ /* 0x0000a2000c1e9b00 */
[----:B------:R-:W-:-:S03]  /*0d30*/  ISETP.GE.OR P0, PT, R28, UR12, P1 ;  /* 0x0000000c1c007c0c */ /* 0x000fc60008f06670 */
[----:B----4-:R1:W-:Y:S01]  /*0d40*/  STS.64 [R6], R40 ;  /* 0x0000002806007388 */ /* 0x0103e20000000a00 */
[----:B0-----:R-:W-:-:S03]  /*0d50*/  VIADD R30, R13, 0x18 ;  /* 0x000000180d1e7836 */ /* 0x001fc60000000000 */
[----:B---3--:R0:W-:Y:S02]  /*0d60*/  STS.64 [R6+0x200], R24 ;  /* 0x0002001806007388 */ /* 0x0081e40000000a00 */
[----:B------:R-:W-:Y:S01]  /*0d70*/  ISETP.GE.OR P2, PT, R30, UR12, P1 ;  /* 0x0000000c1e007c0c */ /* 0x000fe20008f46670 */
[----:B-1----:R-:W-:Y:S02]  /*0d80*/  VIADD R40, R13, 0x1c ;  /* 0x0000001c0d287836 */ /* 0x002fe40000000000 */
[----:B------:R-:W-:Y:S02]  /*0d90*/  @!P4 IMAD.IADD R29, R12, 0x1, R54 ;  /* 0x000000010c1dc824 */ /* 0x000fe400078e0236 */
[----:B0-----:R-:W-:Y:S02]  /*0da0*/  IMAD.MOV.U32 R24, RZ, RZ, 0x0 ;  /* 0x00000000ff187424 */ /* 0x001fe400078e00ff */
[----:B------:R-:W-:Y:S01]  /*0db0*/  IMAD.MOV.U32 R25, RZ, RZ, -0x100000 ;  /* 0xfff00000ff197424 */ /* 0x000fe200078e00ff */
[----:B------:R-:W-:Y:S01]  /*0dc0*/  ISETP.GE.OR P1, PT, R40, UR12, P1 ;  /* 0x0000000c28007c0c */ /* 0x000fe20008f26670 */
[----:B------:R-:W-:-:S04]  /*0dd0*/  @!P4 IMAD.WIDE R16, R29, 0x8, R16 ;  /* 0x000000081d10c825 */ /* 0x000fc800078e0210 */
[----:B------:R-:W0:Y:S01]  /*0de0*/  @!P2 LDC.64 R36, c[0x0][0x388] ;  /* 0x0000e200ff24ab82 */ /* 0x000e220000000a00 */
[----:B------:R1:W3:Y:S01]  /*0df0*/  @!P6 LDG.E.64.CONSTANT R24, desc[UR10][R38.64] ;  /* 0x0000000a2618e981 */ /* 0x0002e2000c1e9b00 */
[----:B------:R-:W-:Y:S02]  /*0e00*/  IMAD.MOV.U32 R28, RZ, RZ, 0x0 ;  /* 0x00000000ff1c7424 */ /* 0x000fe400078e00ff */
[----:B------:R-:W-:-:S06]  /*0e10*/  IMAD.MOV.U32 R29, RZ, RZ, -0x100000 ;  /* 0xfff00000ff1d7424 */ /* 0x000fcc00078e00ff */
[----:B------:R4:W5:Y:S01]  /*0e20*/  @!P4 LDG.E.64.CONSTANT R28, desc[UR10][R16.64] ;  /* 0x0000000a101cc981 */ /* 0x000962000c1e9b00 */
[----:B-1----:R-:W1:Y:S01]  /*0e30*/  @!P0 LDC.64 R38, c[0x0][0x388] ;  /* 0x0000e200ff268b82 */ /* 0x002e620000000a00 */
[----:B------:R-:W-:-:S07]  /*0e40*/  @!P0 IMAD R15, R64, 0x4, R5 ;  /* 0x00000004400f8824 */ /* 0x000fce00078e0205 */
[----:B----4-:R-:W4:Y:S01]  /*0e50*/  @!P1 LDC.64 R16, c[0x0][0x388] ;  /* 0x0000e200ff109b82 */ /* 0x010f220000000a00 */
[----:B------:R-:W-:Y:S01]  /*0e60*/  @!P0 IMAD.IADD R15, R54, 0x1, R15 ;  /* 0x00000001360f8824 */ /* 0x000fe200078e020f */
[----:B------:R-:W-:Y:S01]  /*0e70*/  MOV R31, 0xfff00000 ;  /* 0xfff00000001f7802 */ /* 0x000fe20000000f00 */
[----:B------:R-:W-:Y:S02]  /*0e80*/  IMAD.MOV.U32 R30, RZ, RZ, 0x0 ;  /* 0x00000000ff1e7424 */ /* 0x000fe400078e00ff */
[----:B------:R-:W-:Y:S02]  /*0e90*/  IMAD.MOV.U32 R40, RZ, RZ, 0x0 ;  /* 0x00000000ff287424 */ /* 0x000fe400078e00ff */
[----:B------:R-:W-:Y:S02]  /*0ea0*/  IMAD.MOV.U32 R41, RZ, RZ, -0x100000 ;  /* 0xfff00000ff297424 */ /* 0x000fe400078e00ff */
[----:B------:R1:W5:Y:S02]  /*0eb0*/  @!P3 LDG.E.64.CONSTANT R30, desc[UR10][R50.64] ;  /* 0x0000000a321eb981 */ /* 0x000364000c1e9b00 */
[----:B-1----:R-:W-:-:S04]  /*0ec0*/  @!P0 IMAD.WIDE R38, R15, 0x8, R38 ;  /* 0x000000080f268825 */ /* 0x002fc800078e0226 */
[----:B------:R-:W-:Y:S01]  /*0ed0*/  @!P2 IMAD.IADD R15, R9, 0x1, R54 ;  /* 0x00000001090fa824 */ /* 0x000fe200078e0236 */
[----:B------:R-:W-:Y:S01]  /*0ee0*/  MOV R51, 0xfff00000 ;  /* 0xfff0000000337802 */ /* 0x000fe20000000f00 */
[----:B------:R-:W-:Y:S01]  /*0ef0*/  IMAD.MOV.U32 R50, RZ, RZ, 0x0 ;  /* 0x00000000ff327424 */ /* 0x000fe200078e00ff */
[----:B------:R-:W5:Y:S01]  /*0f00*/  @!P0 LDG.E.64.CONSTANT R40, desc[UR10][R38.64] ;  /* 0x0000000a26288981 */ /* 0x000f62000c1e9b00 */
[----:B0-----:R-:W-:-:S04]  /*0f10*/  @!P2 IMAD.WIDE R36, R15, 0x8, R36 ;  /* 0x000000080f24a825 */ /* 0x001fc800078e0224 */
[----:B------:R-:W-:Y:S01]  /*0f20*/  @!P1 IMAD.IADD R15, R0, 0x1, R54 ;  /* 0x00000001000f9824 */ /* 0x000fe200078e0236 */
[----:B------:R-:W5:Y:S01]  /*0f30*/  @!P2 LDG.E.64.CONSTANT R50, desc[UR10][R36.64] ;  /* 0x0000000a2432a981 */ /* 0x000f62000c1e9b00 */
[----:B------:R-:W-:Y:S02]  /*0f40*/  IMAD.MOV.U32 R54, RZ, RZ, 0x0 ;  /* 0x00000000ff367424 */ /* 0x000fe400078e00ff */
[----:B----4-:R-:W-:-:S05]  /*0f50*/  @!P1 IMAD.WIDE R16, R15, 0x8, R16 ;  /* 0x000000080f109825 */ /* 0x010fca00078e0210 */
[----:B------:R-:W4:Y:S04]  /*0f60*/  @!P1 LDG.E.64.CONSTANT R54, desc[UR10][R16.64] ;  /* 0x0000000a10369981 */ /* 0x000f28000c1e9b00 */
[----:B------:R-:W-:Y:S04]  /*0f70*/  STS.64 [R6+0x800], R34 ;  /* 0x0008002206007388 */ /* 0x000fe80000000a00 */
[----:B------:R-:W-:Y:S04]  /*0f80*/  STS.64 [R6+0xa00], R32 ;  /* 0x000a002006007388 */ /* 0x000fe80000000a00 */
[----:B------:R-:W-:Y:S04]  /*0f90*/  STS.64 [R6+0xc00], R26 ;  /* 0x000c001a06007388 */ /* 0x000fe80000000a00 */
[----:B------:R-:W-:Y:S04]  /*0fa0*/  STS.64 [R6+0xe00], R18 ;  /* 0x000e001206007388 */ /* 0x000fe80000000a00 */
[----:B------:R-:W-:Y:S01]  /*0fb0*/  STS.64 [R7+0x400], R22 ;  /* 0x0004001607007388 */ /* 0x000fe20000000a00 */
[----:B------:R-:W-:-:S03]  /*0fc0*/  IMAD.MOV.U32 R15, RZ, RZ, R57 ;  /* 0x000000ffff0f7224 */ /* 0x000fc600078e0039 */
[----:B--2---:R-:W-:Y:S04]  /*0fd0*/  STS.64 [R7+0x200], R20 ;  /* 0x0002001407007388 */ /* 0x004fe80000000a00 */
[----:B---3--:R-:W-:Y:S04]  /*0fe0*/  STS.64 [R7], R24 ;  /* 0x0000001807007388 */ /* 0x008fe80000000a00 */
[----:B-----5:R-:W-:Y:S04]  /*0ff0*/  STS.64 [R7+0x600], R28 ;  /* 0x0006001c07007388 */ /* 0x020fe80000000a00 */
[----:B------:R0:W-:Y:S04]  /*1000*/  STS.64 [R7+0x800], R30 ;  /* 0x0008001e07007388 */ /* 0x0001e80000000a00 */
[----:B------:R-:W-:Y:S04]  /*1010*/  STS.64 [R7+0xa00], R40 ;  /* 0x000a002807007388 */ /* 0x000fe80000000a00 */
[----:B------:R-:W-:Y:S04]  /*1020*/  STS.64 [R7+0xc00], R50 ;  /* 0x000c003207007388 */ /* 0x000fe80000000a00 */
[----:B----4-:R-:W-:Y:S01]  /*1030*/  STS.64 [R7+0xe00], R54 ;  /* 0x000e003607007388 */ /* 0x010fe20000000a00 */
[----:B------:R-:W-:Y:S06]  /*1040*/  BAR.SYNC.DEFER_BLOCKING 0x0 ;  /* 0x0000000000007b1d */ /* 0x000fec0000010000 */
[----:B------:R-:W-:Y:S04]  /*1050*/  LDS.128 R36, [R4] ;  /* 0x0000000004247984 */ /* 0x000fe80000000c00 */
[----:B------:R-:W1:Y:S04]  /*1060*/  LDS.128 R16, [R10] ;  /* 0x000000000a107984 */ /* 0x000e680000000c00 */
[----:B------:R-:W2:Y:S04]  /*1070*/  LDS.128 R24, [R10+0x80] ;  /* 0x000080000a187984 */ /* 0x000ea80000000c00 */
[----:B------:R-:W3:Y:S01]  /*1080*/  LDS.128 R32, [R4+0x100] ;  /* 0x0001000004207984 */ /* 0x000ee20000000c00 */
[----:B0-----:R-:W-:-:S03]  /*1090*/  IMAD.MOV.U32 R30, RZ, RZ, R43 ;  /* 0x000000ffff1e7224 */ /* 0x001fc600078e002b */
[----:B------:R-:W0:Y:S01]  /*10a0*/  LDS.128 R20, [R10+0x100] ;  /* 0x000100000a147984 */ /* 0x000e220000000c00 */
[----:B-1----:R-:W-:-:S08]  /*10b0*/  DADD R28, R36, R16 ;  /* 0x00000000241c7229 */ /* 0x002fd00000000010 */
[----:B------:R-:W-:Y:S02]  /*10c0*/  DSETP.MAX.AND P0, P1, R28, R42, PT ;  /* 0x0000002a1c00722a */ /* 0x000fe4000390f000 */
[----:B------:R-:W-:-:S04]  /*10d0*/  IMAD.MOV.U32 R50, RZ, RZ, R28 ;  /* 0x000000ffff327224 */ /* 0x000fc800078e001c */
[----:B------:R-:W-:Y:S01]  /*10e0*/  FSEL R51, R29, R30, P0 ;  /* 0x0000001e1d337208 */ /* 0x000fe20000000000 */
[----:B--2---:R-:W-:Y:S01]  /*10f0*/  DADD R28, R36, R24 ;  /* 0x00000000241c7229 */ /* 0x004fe20000000018 */
[----:B------:R-:W-:-:S06]  /*1100*/  SEL R50, R50, R42, P0 ;  /* 0x0000002a32327207 */ /* 0x000fcc0000000000 */
[----:B------:R-:W-:Y:S01]  /*1110*/  @P1 LOP3.LUT R51, R30, 0x80000, RZ, 0xfc, !PT ;  /* 0x000800001e331812 */ /* 0x000fe200078efcff */
[----:B---3--:R-:W-:Y:S02]  /*1120*/  DADD R30, R32, R18 ;  /* 0x00000000201e7229 */ /* 0x008fe40000000012 */
[----:B------:R-:W-:-:S06]  /*1130*/  DSETP.MAX.AND P2, P3, R28, R56, PT ;  /* 0x000000381c00722a */ /* 0x000fcc0003b4f000 */
[----:B------:R-:W-:Y:S01]  /*1140*/  DSETP.MAX.AND P4, P5, R50, R30, PT ;  /* 0x0000001e3200722a */ /* 0x000fe20003d8f000 */
[----:B------:R-:W-:Y:S02]  /*1150*/  FSEL R55, R29, R15, P2 ;  /* 0x0000000f1d377208 */ /* 0x000fe40001000000 */
[----:B------:R-:W-:Y:S01]  /*1160*/  MOV R43, R28 ;  /* 0x0000001c002b7202 */ /* 0x000fe20000000f00 */
[----:B------:R-:W-:-:S04]  /*1170*/  DADD R28, R32, R26 ;  /* 0x00000000201c7229 */ /* 0x000fc8000000001a */
[----:B------:R-:W-:Y:S01]  /*1180*/  @P3 LOP3.LUT R55, R15, 0x80000, RZ, 0xfc, !PT ;  /* 0x000800000f373812 */ /* 0x000fe200078efcff */
[----:B------:R-:W-:Y:S01]  /*1190*/  IMAD.MOV.U32 R41, RZ, RZ, R30 ;  /* 0x000000ffff297224 */ /* 0x000fe200078e001e */
[----:B------:R-:W-:Y:S02]  /*11a0*/  FSEL R51, R51, R31, P4 ;  /* 0x0000001f33337208 */ /* 0x000fe40002000000 */
[----:B------:R-:W-:Y:S02]  /*11b0*/  SEL R30, R43, R56, P2 ;  /* 0x000000382b1e7207 */ /* 0x000fe40001000000 */
[----:B------:R-:W-:Y:S01]  /*11c0*/  @P5 LOP3.LUT R51, R31, 0x80000, RZ, 0xfc, !PT ;  /* 0x000800001f335812 */ /* 0x000fe200078efcff */
[----:B------:R-:W-:Y:S02]  /*11d0*/  IMAD.MOV.U32 R31, RZ, RZ, R55 ;  /* 0x000000ffff1f7224 */ /* 0x000fe400078e0037 */
[----:B------:R-:W-:Y:S02]  /*11e0*/  IMAD.MOV.U32 R57, RZ, RZ, R28 ;  /* 0x000000ffff397224 */ /* 0x000fe400078e001c */
[----:B------:R-:W-:-:S02]  /*11f0*/  IMAD.MOV.U32 R43, RZ, RZ, R29 ;  /* 0x000000ffff2b7224 */ /* 0x000fc400078e001d */
[----:B------:R-:W-:Y:S01]  /*1200*/  DSETP.MAX.AND P2, P3, R30, R28, PT ;  /* 0x0000001c1e00722a */ /* 0x000fe20003b4f000 */
[----:B------:R-:W-:Y:S02]  /*1210*/  IMAD.MOV.U32 R56, RZ, RZ, R30 ;  /* 0x000000ffff387224 */ /* 0x000fe400078e001e */
[----:B------:R-:W-:Y:S02]  /*1220*/  IMAD.MOV.U32 R54, RZ, RZ, R31 ;  /* 0x000000ffff367224 */ /* 0x000fe400078e001f */
[----:B------:R-:W1:Y:S01]  /*1230*/  LDS.128 R28, [R10+0x180] ;  /* 0x000180000a1c7984 */ /* 0x000e620000000c00 */
[----:B------:R-:W-:-:S05]  /*1240*/  IMAD.MOV.U32 R40, RZ, RZ, R50 ;  /* 0x000000ffff287224 */ /* 0x000fca00078e0032 */
[----:B------:R-:W-:Y:S01]  /*1250*/  SEL R50, R40, R41, P4 ;  /* 0x0000002928327207 */ /* 0x000fe20002000000 */
[----:B0-----:R-:W-:Y:S01]  /*1260*/  DADD R40, R36, R20 ;  /* 0x0000000024287229 */ /* 0x001fe20000000014 */
[----:B------:R-:W-:-:S07]  /*1270*/  FSEL R15, R54, R43, P2 ;  /* 0x0000002b360f7208 */ /* 0x000fce0001000000 */
[----:B------:R-:W-:Y:S01]  /*1280*/  DSETP.MAX.AND P1, P0, R40, R72, PT ;  /* 0x000000482800722a */ /* 0x000fe2000382f000 */
[----:B------:R-:W-:Y:S01]  /*1290*/  IMAD.MOV.U32 R42, RZ, RZ, R73 ;  /* 0x000000ffff2a7224 */ /* 0x000fe200078e0049 */
[----:B------:R-:W-:Y:S01]  /*12a0*/  @P3 LOP3.LUT R15, R43, 0x80000, RZ, 0xfc, !PT ;  /* 0x000800002b0f3812 */ /* 0x000fe200078efcff */
[----:B------:R-:W-:Y:S01]  /*12b0*/  IMAD.MOV.U32 R43, RZ, RZ, R40 ;  /* 0x000000ffff2b7224 */ /* 0x000fe200078e0028 */
[----:B------:R-:W-:Y:S02]  /*12c0*/  DADD R54, R32, R22 ;  /* 0x0000000020367229 */ /* 0x000fe40000000016 */
[----:B------:R-:W-:Y:S02]  /*12d0*/  FSEL R41, R41, R42, P1 ;  /* 0x0000002a29297208 */ /* 0x000fe40000800000 */
[----:B------:R-:W-:-:S06]  /*12e0*/  SEL R40, R43, R72, P1 ;  /* 0x000000482b287207 */ /* 0x000fcc0000800000 */
[----:B------:R-:W-:Y:S02]  /*12f0*/  @P0 LOP3.LUT R41, R42, 0x80000, RZ, 0xfc, !PT ;  /* 0x000800002a290812 */ /* 0x000fe400078efcff */
[----:B------:R-:W-:Y:S01]  /*1300*/  SEL R56, R56, R57, P2 ;  /* 0x0000003938387207 */ /* 0x000fe20001000000 */
[----:B------:R-:W-:Y:S02]  /*1310*/  IMAD.MOV.U32 R64, RZ, RZ, R54 ;  /* 0x000000ffff407224 */ /* 0x000fe400078e0036 */
[----:B------:R-:W-:Y:S01]  /*1320*/  IMAD.MOV.U32 R65, RZ, RZ, R40 ;  /* 0x000000ffff417224 */ /* 0x000fe200078e0028 */
[----:B------:R-:W-:Y:S02]  /*1330*/  DSETP.MAX.AND P0, P2, R40, R54, PT ;  /* 0x000000362800722a */ /* 0x000fe40003a0f000 */
[----:B-1----:R-:W-:Y:S01]  /*1340*/  DADD R42, R36, R28 ;  /* 0x00000000242a7229 */ /* 0x002fe2000000001c */
[----:B------:R-:W-:Y:S01]  /*1350*/  MOV R37, R55 ;  /* 0x0000003700257202 */ /* 0x000fe20000000f00 */
[----:B------:R-:W-:-:S02]  /*1360*/  IMAD.MOV.U32 R72, RZ, RZ, R46 ;  /* 0x000000ffff487224 */ /* 0x000fc400078e002e */
[----:B------:R-:W-:Y:S01]  /*1370*/  SEL R64, R65, R64, P0 ;  /* 0x0000004041407207 */ /* 0x000fe20000000000 */
[----:B------:R-:W-:Y:S01]  /*1380*/  IMAD.MOV.U32 R40, RZ, RZ, R47 ;  /* 0x000000ffff287224 */ /* 0x000fe200078e002f */
[----:B------:R-:W-:Y:S02]  /*1390*/  FSEL R41, R41, R37, P0 ;  /* 0x0000002529297208 */ /* 0x000fe40000000000 */
[----:B------:R-:W-:Y:S02]  /*13a0*/  DSETP.MAX.AND P1, P0, R42, R46, PT ;  /* 0x0000002e2a00722a */ /* 0x000fe4000382f000 */
[----:B------:R-:W-:Y:S02]  /*13b0*/  DADD R46, R16, R38 ;  /* 0x00000000102e7229 */ /* 0x000fe40000000026 */
[----:B------:R-:W-:Y:S01]  /*13c0*/  @P2 LOP3.LUT R41, R37, 0x80000, RZ, 0xfc, !PT ;  /* 0x0008000025292812 */ /* 0x000fe200078efcff */
[----:B------:R-:W-:Y:S02]  /*13d0*/  IMAD.MOV.U32 R36, RZ, RZ, R45 ;  /* 0x000000ffff247224 */ /* 0x000fe400078e002d */
[----:B------:R-:W-:-:S03]  /*13e0*/  IMAD.MOV.U32 R54, RZ, RZ, R44 ;  /* 0x000000ffff367224 */ /* 0x000fc600078e002c */
[----:B------:R-:W-:Y:S02]  /*13f0*/  DSETP.MAX.AND P2, P3, R46, R44, PT ;  /* 0x0000002c2e00722a */ /* 0x000fe40003b4f000 */
[----:B------:R-:W-:Y:S01]  /*1400*/  DADD R44, R24, R38 ;  /* 0x00000000182c7229 */ /* 0x000fe20000000026 */
[----:B------:R-:W-:-:S03]  /*1410*/  IMAD.MOV.U32 R55, RZ, RZ, R46 ;  /* 0x000000ffff377224 */ /* 0x000fc600078e002e */
[----:B------:R-:W-:-:S04]  /*1420*/  FSEL R47, R47, R36, P2 ;  /* 0x000000242f2f7208 */ /* 0x000fc80001000000 */
[----:B------:R-:W-:Y:S02]  /*1430*/  DSETP.MAX.AND P4, P5, R44, R48, PT ;  /* 0x000000302c00722a */ /* 0x000fe40003d8f000 */
[----:B------:R-:W-:Y:S02]  /*1440*/  MOV R46, R44 ;  /* 0x0000002c002e7202 */ /* 0x000fe40000000f00 */
[----:B------:R-:W-:Y:S01]  /*1450*/  @P3 LOP3.LUT R47, R36, 0x80000, RZ, 0xfc, !PT ;  /* 0x00080000242f3812 */ /* 0x000fe200078efcff */
[----:B------:R-:W-:Y:S01]  /*1460*/  IMAD.MOV.U32 R36, RZ, RZ, R49 ;  /* 0x000000ffff247224 */ /* 0x000fe200078e0031 */
[----:B------:R-:W-:Y:S01]  /*1470*/  SEL R46, R46, R48, P4 ;  /* 0x000000302e2e7207 */ /* 0x000fe20002000000 */
[----:B------:R-:W-:-:S03]  /*1480*/  DADD R48, R20, R38 ;  /* 0x0000000014307229 */ /* 0x000fc60000000026 */
[----:B------:R-:W-:-:S04]  /*1490*/  FSEL R37, R45, R36, P4 ;  /* 0x000000242d257208 */ /* 0x000fc80002000000 */
[----:B------:R-:W-:Y:S01]  /*14a0*/  @P5 LOP3.LUT R37, R36, 0x80000, RZ, 0xfc, !PT ;  /* 0x0008000024255812 */ /* 0x000fe200078efcff */
[----:B------:R-:W-:Y:S02]  /*14b0*/  DSETP.MAX.AND P3, P5, R48, R60, PT ;  /* 0x0000003c3000722a */ /* 0x000fe40003d6f000 */
[----:B------:R-:W-:Y:S01]  /*14c0*/  DADD R44, R28, R38 ;  /* 0x000000001c2c7229 */ /* 0x000fe20000000026 */
[----:B------:R-:W-:Y:S02]  /*14d0*/  IMAD.MOV.U32 R73, RZ, RZ, R42 ;  /* 0x000000ffff497224 */ /* 0x000fe400078e002a */
[----:B------:R-:W-:Y:S02]  /*14e0*/  IMAD.MOV.U32 R38, RZ, RZ, R48 ;  /* 0x000000ffff267224 */ /* 0x000fe400078e0030 */
[----:B------:R-:W-:Y:S01]  /*14f0*/  IMAD.MOV.U32 R39, RZ, RZ, R49 ;  /* 0x000000ffff277224 */ /* 0x000fe200078e0031 */
[----:B------:R-:W-:Y:S01]  /*1500*/  DADD R48, R34, R18 ;  /* 0x0000000022307229 */ /* 0x000fe20000000012 */
[----:B------:R-:W-:Y:S01]  /*1510*/  SEL R54, R55, R54, P2 ;  /* 0x0000003637367207 */ /* 0x000fe20001000000 */
[----:B------:R-:W-:-:S02]  /*1520*/  IMAD.MOV.U32 R42, RZ, RZ, R61 ;  /* 0x000000ffff2a7224 */ /* 0x000fc400078e003d */
[----:B------:R-:W-:Y:S01]  /*1530*/  IMAD.MOV.U32 R55, RZ, RZ, R47 ;  /* 0x000000ffff377224 */ /* 0x000fe200078e002f */
[----:B------:R-:W-:Y:S02]  /*1540*/  SEL R38, R38, R60, P3 ;  /* 0x0000003c26267207 */ /* 0x000fe40001800000 */
[----:B------:R-:W-:Y:S02]  /*1550*/  FSEL R39, R39, R42, P3 ;  /* 0x0000002a27277208 */ /* 0x000fe40001800000 */
[----:B------:R-:W-:Y:S01]  /*1560*/  @P5 LOP3.LUT R39, R42, 0x80000, RZ, 0xfc, !PT ;  /* 0x000800002a275812 */ /* 0x000fe200078efcff */
[----:B------:R-:W-:Y:S02]  /*1570*/  DSETP.MAX.AND P5, P3, R54, R48, PT ;  /* 0x000000303600722a */ /* 0x000fe40003baf000 */
[----:B------:R-:W-:Y:S01]  /*1580*/  DADD R74, R34, R26 ;  /* 0x00000000224a7229 */ /* 0x000fe2000000001a */
[----:B------:R-:W-:Y:S01]  /*1590*/  IMAD.MOV.U32 R82, RZ, RZ, R54 ;  /* 0x000000ffff527224 */ /* 0x000fe200078e0036 */
[----:B------:R-:W-:Y:S01]  /*15a0*/  MOV R47, R37 ;  /* 0x00000025002f7202 */ /* 0x000fe20000000f00 */
[----:B------:R-:W-:Y:S01]  /*15b0*/  IMAD.MOV.U32 R83, RZ, RZ, R48 ;  /* 0x000000ffff537224 */ /* 0x000fe200078e0030 */
[----:B------:R-:W-:-:S04]  /*15c0*/  FSEL R55, R55, R49, P5 ;  /* 0x0000003137377208 */ /* 0x000fc80002800000 */
[----:B------:R-:W-:Y:S01]  /*15d0*/  SEL R82, R82, R83, P5 ;  /* 0x0000005352527207 */ /* 0x000fe20002800000 */
[----:B------:R-:W-:-:S03]  /*15e0*/  DSETP.MAX.AND P5, P6, R46, R74, PT ;  /* 0x0000004a2e00722a */ /* 0x000fc60003eaf000 */
[----:B------:R-:W-:Y:S01]  /*15f0*/  @P3 LOP3.LUT R55, R49, 0x80000, RZ, 0xfc, !PT ;  /* 0x0008000031373812 */ /* 0x000fe200078efcff */
[----:B------:R-:W-:Y:S01]  /*1600*/  DADD R48, R34, R22 ;  /* 0x0000000022307229 */ /* 0x000fe20000000016 */
[----:B------:R-:W-:Y:S01]  /*1610*/  IMAD.MOV.U32 R66, RZ, RZ, R74 ;  /* 0x000000ffff427224 */ /* 0x000fe200078e004a */
[----:B------:R-:W-:Y:S01]  /*1620*/  DSETP.MAX.AND P2, P4, R44, R62, PT ;  /* 0x0000003e2c00722a */ /* 0x000fe20003c4f000 */
[----:B------:R-:W-:Y:S02]  /*1630*/  IMAD.MOV.U32 R37, RZ, RZ, R75 ;  /* 0x000000ffff257224 */ /* 0x000fe400078e004b */
[----:B------:R-:W-:Y:S02]  /*1640*/  IMAD.MOV.U32 R67, RZ, RZ, R46 ;  /* 0x000000ffff437224 */ /* 0x000fe400078e002e */
[----:B------:R-:W-:Y:S02]  /*1650*/  IMAD.MOV.U32 R36, RZ, RZ, R62 ;  /* 0x000000ffff247224 */ /* 0x000fe400078e003e */
[----:B------:R-:W-:Y:S01]  /*1660*/  IMAD.MOV.U32 R60, RZ, RZ, R44 ;  /* 0x000000ffff3c7224 */ /* 0x000fe200078e002c */
[----:B------:R-:W-:Y:S01]  /*1670*/  FSEL R47, R47, R37, P5 ;  /* 0x000000252f2f7208 */ /* 0x000fe20002800000 */
[----:B------:R-:W-:Y:S01]  /*1680*/  IMAD.MOV.U32 R79, RZ, RZ, R38 ;  /* 0x000000ffff4f7224 */ /* 0x000fe200078e0026 */
[----:B------:R-:W-:Y:S01]  /*1690*/  SEL R66, R67, R66, P5 ;  /* 0x0000004243427207 */ /* 0x000fe20002800000 */
[----:B------:R-:W-:Y:S01]  /*16a0*/  DSETP.MAX.AND P3, P5, R38, R48, PT ;  /* 0x000000302600722a */ /* 0x000fe20003d6f000 */
[----:B------:R-:W-:Y:S01]  /*16b0*/  @P6 LOP3.LUT R47, R37, 0x80000, RZ, 0xfc, !PT ;  /* 0x00080000252f6812 */ /* 0x000fe200078efcff */
[----:B------:R-:W-:Y:S01]  /*16c0*/  IMAD.MOV.U32 R42, RZ, RZ, R39 ;  /* 0x000000ffff2a7224 */ /* 0x000fe200078e0027 */
[----:B------:R-:W-:-:S02]  /*16d0*/  SEL R60, R60, R36, P2 ;  /* 0x000000243c3c7207 */ /* 0x000fc40001000000 */
[----:B------:R-:W0:Y:S01]  /*16e0*/  LDS.128 R36, [R4+0x10] ;  /* 0x0000100004247984 */ /* 0x000e220000000c00 */
[----:B------:R-:W-:Y:S02]  /*16f0*/  FSEL R43, R43, R40, P1 ;  /* 0x000000282b2b7208 */ /* 0x000fe40000800000 */
[----:B------:R-:W-:Y:S01]  /*1700*/  @P0 LOP3.LUT R43, R40, 0x80000, RZ, 0xfc, !PT ;  /* 0x00080000282b0812 */ /* 0x000fe200078efcff */
[--C-:B------:R-:W-:Y:S01]  /*1710*/  DADD R76, R32, R30.reuse ;  /* 0x00000000204c7229 */ /* 0x100fe2000000001e */
[----:B------:R-:W-:Y:S02]  /*1720*/  FSEL R45, R45, R63, P2 ;  /* 0x0000003f2d2d7208 */ /* 0x000fe40001000000 */
[----:B------:R-:W-:Y:S01]  /*1730*/  @P4 LOP3.LUT R45, R63, 0x80000, RZ, 0xfc, !PT ;  /* 0x000800003f2d4812 */ /* 0x000fe200078efcff */
[----:B------:R-:W-:Y:S01]  /*1740*/  DADD R32, R34, R30 ;  /* 0x0000000022207229 */ /* 0x000fe2000000001e */
[----:B------:R-:W-:Y:S01]  /*1750*/  SEL R72, R73, R72, P1 ;  /* 0x0000004849487207 */ /* 0x000fe20000800000 */
[----:B------:R-:W-:-:S02]  /*1760*/  IMAD.MOV.U32 R73, RZ, RZ, R43 ;  /* 0x000000ffff497224 */ /* 0x000fc400078e002b */
[----:B------:R-:W-:Y:S02]  /*1770*/  IMAD.MOV.U32 R61, RZ, RZ, R45 ;  /* 0x000000ffff3d7224 */ /* 0x000fe400078e002d */
[----:B------:R-:W-:Y:S02]  /*1780*/  MOV R35, R77 ;  /* 0x0000004d00237202 */ /* 0x000fe40000000f00 */
[----:B------:R-:W-:Y:S01]  /*1790*/  DSETP.MAX.AND P0, P4, R72, R76, PT ;  /* 0x0000004c4800722a */ /* 0x000fe20003c0f000 */
[----:B------:R-:W-:Y:S01]  /*17a0*/  IMAD.MOV.U32 R43, RZ, RZ, R61 ;  /* 0x000000ffff2b7224 */ /* 0x000fe200078e003d */
[----:B------:R-:W-:Y:S01]  /*17b0*/  DSETP.MAX.AND P1, P2, R60, R32, PT ;  /* 0x000000203c00722a */ /* 0x000fe20003a2f000 */
[----:B------:R-:W-:Y:S02]  /*17c0*/  IMAD.MOV.U32 R77, RZ, RZ, R60 ;  /* 0x000000ffff4d7224 */ /* 0x000fe400078e003c */
[----:B------:R-:W-:Y:S02]  /*17d0*/  IMAD.MOV.U32 R74, RZ, RZ, R76 ;  /* 0x000000ffff4a7224 */ /* 0x000fe400078e004c */
[----:B------:R-:W-:-:S02]  /*17e0*/  IMAD.MOV.U32 R75, RZ, RZ, R72 ;  /* 0x000000ffff4b7224 */ /* 0x000fc400078e0048 */
[----:B------:R-:W-:-:S03]  /*17f0*/  IMAD.MOV.U32 R45, RZ, RZ, R73 ;  /* 0x000000ffff2d7224 */ /* 0x000fc600078e0049 */
[----:B------:R-:W-:Y:S02]  /*1800*/  SEL R74, R75, R74, P0 ;  /* 0x0000004a4b4a7207 */ /* 0x000fe40000000000 */
[----:B------:R-:W-:Y:S01]  /*1810*/  FSEL R45, R45, R35, P0 ;  /* 0x000000232d2d7208 */ /* 0x000fe20000000000 */
[C---:B0-----:R-:W-:Y:S01]  /*1820*/  DADD R60, R36.reuse, R16 ;  /* 0x00000000243c7229 */ /* 0x041fe20000000010 */
[----:B------:R-:W-:Y:S01]  /*1830*/  @P4 LOP3.LUT R45, R35, 0x80000, RZ, 0xfc, !PT ;  /* 0x00080000232d4812 */ /* 0x000fe200078efcff */
[----:B------:R-:W-:-:S06]  /*1840*/  DADD R34, R36, R20 ;  /* 0x0000000024227229 */ /* 0x000fcc0000000014 */
[----:B------:R-:W-:Y:S01]  /*1850*/  DSETP.MAX.AND P6, P0, R60, R52, PT ;  /* 0x000000343c00722a */ /* 0x000fe200038cf000 */
[----:B------:R-:W-:Y:S01]  /*1860*/  IMAD.MOV.U32 R76, RZ, RZ, R32 ;  /* 0x000000ffff4c7224 */ /* 0x000fe200078e0020 */
[C---:B------:R-:W-:Y:S01]  /*1870*/  DADD R94, R36.reuse, R28 ;  /* 0x00000000245e7229 */ /* 0x040fe2000000001c */
[----:B------:R-:W-:Y:S01]  /*1880*/  IMAD.MOV.U32 R32, RZ, RZ, R53 ;  /* 0x000000ffff207224 */ /* 0x000fe200078e0035 */
[----:B------:R-:W-:Y:S01]  /*1890*/  DADD R96, R36, R24 ;  /* 0x0000000024607229 */ /* 0x000fe20000000018 */
[----:B------:R-:W-:Y:S02]  /*18a0*/  IMAD.MOV.U32 R72, RZ, RZ, R60 ;  /* 0x000000ffff487224 */ /* 0x000fe400078e003c */
[----:B------:R-:W-:Y:S01]  /*18b0*/  IMAD.MOV.U32 R37, RZ, RZ, R61 ;  /* 0x000000ffff257224 */ /* 0x000fe200078e003d */
[--C-:B------:R-:W-:Y:S01]  /*18c0*/  DADD R90, R16, R38.reuse ;  /* 0x00000000105a7229 */ /* 0x100fe20000000026 */
[----:B------:R-:W-:Y:S01]  /*18d0*/  IMAD.MOV.U32 R78, RZ, RZ, R48 ;  /* 0x000000ffff4e7224 */ /* 0x000fe200078e0030 */
[----:B------:R-:W-:-:S02]  /*18e0*/  DADD R62, R24, R38 ;  /* 0x00000000183e7229 */ /* 0x000fc40000000026 */
[--C-:B------:R-:W-:Y:S02]  /*18f0*/  DADD R92, R20, R38.reuse ;  /* 0x00000000145c7229 */ /* 0x100fe40000000026 */
[----:B------:R-:W-:Y:S01]  /*1900*/  DADD R38, R28, R38 ;  /* 0x000000001c267229 */ /* 0x000fe20000000026 */
[----:B------:R-:W-:Y:S02]  /*1910*/  SEL R72, R72, R52, P6 ;  /* 0x0000003448487207 */ /* 0x000fe40003000000 */
[----:B------:R-:W-:Y:S01]  /*1920*/  FSEL R29, R42, R49, P3 ;  /* 0x000000312a1d7208 */ /* 0x000fe20001800000 */
[----:B------:R-:W-:Y:S01]  /*1930*/  IMAD.MOV.U32 R60, RZ, RZ, R58 ;  /* 0x000000ffff3c7224 */ /* 0x000fe200078e003a */
[----:B------:R-:W-:Y:S02]  /*1940*/  @P5 LOP3.LUT R29, R49, 0x80000, RZ, 0xfc, !PT ;  /* 0x00080000311d5812 */ /* 0x000fe400078efcff */
[----:B------:R-:W-:Y:S01]  /*1950*/  FSEL R37, R37, R32, P6 ;  /* 0x0000002025257208 */ /* 0x000fe20003000000 */
[----:B------:R-:W-:Y:S01]  /*1960*/  DSETP.MAX.AND P6, P5, R94, R58, PT ;  /* 0x0000003a5e00722a */ /* 0x000fe20003dcf000 */
[----:B------:R-:W-:Y:S01]  /*1970*/  SEL R78, R79, R78, P3 ;  /* 0x0000004e4f4e7207 */ /* 0x000fe20001800000 */
[----:B------:R-:W-:Y:S01]  /*1980*/  DSETP.MAX.AND P3, P4, R34, R68, PT ;  /* 0x000000442200722a */ /* 0x000fe20003c6f000 */
[----:B------:R-:W-:Y:S01]  /*1990*/  FSEL R43, R43, R33, P1 ;  /* 0x000000212b2b7208 */ /* 0x000fe20000800000 */
[----:B------:R-:W-:Y:S01]  /*19a0*/  IMAD.MOV.U32 R58, RZ, RZ, R34 ;  /* 0x000000ffff3a7224 */ /* 0x000fe200078e0022 */
[----:B------:R-:W-:-:S02]  /*19b0*/  @P2 LOP3.LUT R43, R33, 0x80000, RZ, 0xfc, !PT ;  /* 0x00080000212b2812 */ /* 0x000fc400078efcff */
[----:B------:R-:W-:Y:S02]  /*19c0*/  @P0 LOP3.LUT R37, R32, 0x80000, RZ, 0xfc, !PT ;  /* 0x0008000020250812 */ /* 0x000fe400078efcff */
[----:B------:R-:W-:Y:S02]  /*19d0*/  MOV R53, R35 ;  /* 0x0000002300357202 */ /* 0x000fe40000000f00 */
[----:B------:R-:W0:Y:S01]  /*19e0*/  LDS.128 R32, [R4+0x110] ;  /* 0x0001100004207984 */ /* 0x000e220000000c00 */
[----:B------:R-:W-:Y:S01]  /*19f0*/  SEL R76, R77, R76, P1 ;  /* 0x0000004c4d4c7207 */ /* 0x000fe20000800000 */
[----:B------:R-:W-:Y:S01]  /*1a00*/  DSETP.MAX.AND P1, P2, R96, R70, PT ;  /* 0x000000466000722a */ /* 0x000fe20003a2f000 */
[----:B------:R-:W-:Y:S02]  /*1a10*/  IMAD.MOV.U32 R40, RZ, RZ, R71 ;  /* 0x000000ffff287224 */ /* 0x000fe400078e0047 */
[----:B------:R-:W-:Y:S02]  /*1a20*/  IMAD.MOV.U32 R16, RZ, RZ, R96 ;  /* 0x000000ffff107224 */ /* 0x000fe400078e0060 */
[----:B------:R-:W-:-:S03]  /*1a30*/  IMAD.MOV.U32 R17, RZ, RZ, R97 ;  /* 0x000000ffff117224 */ /* 0x000fc600078e0061 */
[----:B------:R-:W-:Y:S02]  /*1a40*/  SEL R16, R16, R70, P1 ;  /* 0x0000004610107207 */ /* 0x000fe40000800000 */
[----:B------:R-:W-:Y:S01]  /*1a50*/  FSEL R17, R17, R40, P1 ;  /* 0x0000002811117208 */ /* 0x000fe20000800000 */
[----:B------:R-:W-:Y:S01]  /*1a60*/  DSETP.MAX.AND P1, P0, R92, R88, PT ;  /* 0x000000585c00722a */ /* 0x000fe2000382f000 */
[----:B------:R-:W-:Y:S01]  /*1a70*/  MOV R20, R69 ;  /* 0x0000004500147202 */ /* 0x000fe20000000f00 */
[----:B------:R-:W-:Y:S02]  /*1a80*/  IMAD.MOV.U32 R36, RZ, RZ, R59 ;  /* 0x000000ffff247224 */ /* 0x000fe400078e003b */
[----:B------:R-:W-:Y:S02]  /*1a90*/  IMAD.MOV.U32 R61, RZ, RZ, R94 ;  /* 0x000000ffff3d7224 */ /* 0x000fe400078e005e */
[----:B------:R-:W-:Y:S01]  /*1aa0*/  IMAD.MOV.U32 R21, RZ, RZ, R95 ;  /* 0x000000ffff157224 */ /* 0x000fe200078e005f */
[----:B------:R-:W-:Y:S01]  /*1ab0*/  SEL R58, R58, R68, P3 ;  /* 0x000000443a3a7207 */ /* 0x000fe20001800000 */
[----:B------:R-:W-:Y:S01]  /*1ac0*/  IMAD.MOV.U32 R24, RZ, RZ, R89 ;  /* 0x000000ffff187224 */ /* 0x000fe200078e0059 */
[----:B------:R-:W-:Y:S01]  /*1ad0*/  @P2 LOP3.LUT R17, R40, 0x80000, RZ, 0xfc, !PT ;  /* 0x0008000028112812 */ /* 0x000fe200078efcff */
[----:B------:R-:W-:Y:S01]  /*1ae0*/  IMAD.MOV.U32 R57, RZ, RZ, R93 ;  /* 0x000000ffff397224 */ /* 0x000fe200078e005d */
[----:B------:R-:W-:Y:S01]  /*1af0*/  FSEL R53, R53, R20, P3 ;  /* 0x0000001435357208 */ /* 0x000fe20001800000 */
[----:B------:R-:W-:Y:S01]  /*1b00*/  DSETP.MAX.AND P2, P3, R90, R80, PT ;  /* 0x000000505a00722a */ /* 0x000fe20003b4f000 */
[----:B------:R-:W-:-:S02]  /*1b10*/  SEL R60, R61, R60, P6 ;  /* 0x0000003c3d3c7207 */ /* 0x000fc40003000000 */
[----:B------:R-:W-:Y:S02]  /*1b20*/  @P4 LOP3.LUT R53, R20, 0x80000, RZ, 0xfc, !PT ;  /* 0x0008000014354812 */ /* 0x000fe400078efcff */
[----:B------:R-:W-:Y:S01]  /*1b30*/  FSEL R21, R21, R36, P6 ;  /* 0x0000002415157208 */ /* 0x000fe20003000000 */
[----:B------:R-:W-:Y:S01]  /*1b40*/  DSETP.MAX.AND P6, P4, R62, R86, PT ;  /* 0x000000563e00722a */ /* 0x000fe20003ccf000 */
[----:B------:R-:W-:Y:S01]  /*1b50*/  IMAD.MOV.U32 R20, RZ, RZ, R92 ;  /* 0x000000ffff147224 */ /* 0x000fe200078e005c */
[----:B------:R-:W-:Y:S01]  /*1b60*/  FSEL R57, R57, R24, P1 ;  /* 0x0000001839397208 */ /* 0x000fe20000800000 */
[----:B------:R-:W-:Y:S01]  /*1b70*/  IMAD.MOV.U32 R28, RZ, RZ, R87 ;  /* 0x000000ffff1c7224 */ /* 0x000fe200078e0057 */
[----:B------:R-:W-:Y:S01]  /*1b80*/  @P0 LOP3.LUT R57, R24, 0x80000, RZ, 0xfc, !PT ;  /* 0x0008000018390812 */ /* 0x000fe200078efcff */
[----:B------:R-:W-:Y:S02]  /*1b90*/  IMAD.MOV.U32 R25, RZ, RZ, R81 ;  /* 0x000000ffff197224 */ /* 0x000fe400078e0051 */
[----:B------:R-:W-:-:S02]  /*1ba0*/  IMAD.MOV.U32 R49, RZ, RZ, R91 ;  /* 0x000000ffff317224 */ /* 0x000fc400078e005b */
[----:B------:R-:W-:Y:S02]  /*1bb0*/  IMAD.MOV.U32 R87, RZ, RZ, R62 ;  /* 0x000000ffff577224 */ /* 0x000fe400078e003e */
[----:B------:R-:W-:Y:S01]  /*1bc0*/  IMAD.MOV.U32 R59, RZ, RZ, R63 ;  /* 0x000000ffff3b7224 */ /* 0x000fe200078e003f */
[----:B0-----:R-:W-:Y:S01]  /*1bd0*/  DADD R62, R34, R22 ;  /* 0x00000000223e7229 */ /* 0x001fe20000000016 */
[----:B------:R-:W-:Y:S01]  /*1be0*/  SEL R70, R20, R88, P1 ;  /* 0x0000005814467207 */ /* 0x000fe20000800000 */
[----:B------:R-:W-:Y:S01]  /*1bf0*/  IMAD.MOV.U32 R71, RZ, RZ, R57 ;  /* 0x000000ffff477224 */ /* 0x000fe200078e0039 */
[----:B------:R-:W-:Y:S01]  /*1c00*/  @P5 LOP3.LUT R21, R36, 0x80000, RZ, 0xfc, !PT ;  /* 0x0008000024155812 */ /* 0x000fe200078efcff */
[----:B------:R-:W-:Y:S01]  /*1c10*/  DSETP.MAX.AND P1, P5, R38, R84, PT ;  /* 0x000000542600722a */ /* 0x000fe20003d2f000 */
[----:B------:R-:W-:Y:S02]  /*1c20*/  FSEL R49, R49, R25, P2 ;  /* 0x0000001931317208 */ /* 0x000fe40001000000 */
[----:B------:R-:W-:-:S02]  /*1c30*/  @P3 LOP3.LUT R49, R25, 0x80000, RZ, 0xfc, !PT ;  /* 0x0008000019313812 */ /* 0x000fc400078efcff */
[----:B------:R-:W-:Y:S02]  /*1c40*/  FSEL R25, R59, R28, P6 ;  /* 0x0000001c3b197208 */ /* 0x000fe40003000000 */
[----:B------:R-:W-:Y:S01]  /*1c50*/  @P4 LOP3.LUT R25, R28, 0x80000, RZ, 0xfc, !PT ;  /* 0x000800001c194812 */ /* 0x000fe200078efcff */
[----:B------:R-:W-:Y:S01]  /*1c60*/  DSETP.MAX.AND P0, P4, R70, R62, PT ;  /* 0x0000003e4600722a */ /* 0x000fe20003c0f000 */
[----:B------:R-:W-:Y:S01]  /*1c70*/  IMAD.MOV.U32 R36, RZ, RZ, R85 ;  /* 0x000000ffff247224 */ /* 0x000fe200078e0055 */
[--C-:B------:R-:W-:Y:S01]  /*1c80*/  DADD R94, R32, R18.reuse ;  /* 0x00000000205e7229 */ /* 0x100fe20000000012 */
[----:B------:R-:W-:Y:S01]  /*1c90*/  IMAD.MOV.U32 R73, RZ, RZ, R37 ;  /* 0x000000ffff497224 */ /* 0x000fe200078e0025 */
[----:B------:R-:W-:Y:S02]  /*1ca0*/  DADD R88, R34, R18 ;  /* 0x0000000022587229 */ /* 0x000fe40000000012 */
[----:B------:R-:W-:Y:S01]  /*1cb0*/  FSEL R39, R39, R36, P1 ;  /* 0x0000002427277208 */ /* 0x000fe20000800000 */
[C---:B------:R-:W-:Y:S01]  /*1cc0*/  DADD R96, R32.reuse, R26 ;  /* 0x0000000020607229 */ /* 0x040fe2000000001a */
[----:B------:R-:W-:Y:S01]  /*1cd0*/  @P5 LOP3.LUT R39, R36, 0x80000, RZ, 0xfc, !PT ;  /* 0x0008000024275812 */ /* 0x000fe200078efcff */
[----:B------:R-:W-:Y:S01]  /*1ce0*/  DADD R92, R32, R22 ;  /* 0x00000000205c7229 */ /* 0x000fe20000000016 */
[----:B------:R-:W-:Y:S01]  /*1cf0*/  IMAD.MOV.U32 R19, RZ, RZ, R71 ;  /* 0x000000ffff137224 */ /* 0x000fe200078e0047 */
[----:B------:R-:W-:Y:S01]  /*1d00*/  MOV R18, R63 ;  /* 0x0000003f00127202 */ /* 0x000fe20000000f00 */
[----:B------:R-:W-:Y:S01]  /*1d10*/  IMAD.MOV.U32 R36, RZ, RZ, R70 ;  /* 0x000000ffff247224 */ /* 0x000fe200078e0046 */
[----:B------:R-:W-:Y:S01]  /*1d20*/  MOV R20, R90 ;  /* 0x0000005a00147202 */ /* 0x000fe20000000f00 */
[----:B------:R-:W-:Y:S01]  /*1d30*/  IMAD.MOV.U32 R22, RZ, RZ, R62 ;  /* 0x000000ffff167224 */ /* 0x000fe200078e003e */
[----:B------:R-:W-:Y:S01]  /*1d40*/  FSEL R37, R19, R18, P0 ;  /* 0x0000001213257208 */ /* 0x000fe20000000000 */
[----:B------:R-:W-:-:S02]  /*1d50*/  IMAD.MOV.U32 R68, RZ, RZ, R84 ;  /* 0x000000ffff447224 */ /* 0x000fc400078e0054 */
[----:B------:R-:W-:Y:S02]  /*1d60*/  IMAD.MOV.U32 R69, RZ, RZ, R38 ;  /* 0x000000ffff457224 */ /* 0x000fe400078e0026 */
[----:B------:R-:W-:Y:S01]  /*1d70*/  IMAD.MOV.U32 R59, RZ, RZ, R53 ;  /* 0x000000ffff3b7224 */ /* 0x000fe200078e0035 */
[----:B------:R-:W-:Y:S01]  /*1d80*/  SEL R20, R20, R80, P2 ;  /* 0x0000005014147207 */ /* 0x000fe20001000000 */
[----:B------:R-:W-:Y:S01]  /*1d90*/  IMAD.MOV.U32 R70, RZ, RZ, R72 ;  /* 0x000000ffff467224 */ /* 0x000fe200078e0048 */
[----:B------:R-:W-:Y:S01]  /*1da0*/  DSETP.MAX.AND P5, P3, R72, R94, PT ;  /* 0x0000005e4800722a */ /* 0x000fe20003baf000 */
[----:B------:R-:W-:Y:S01]  /*1db0*/  SEL R36, R36, R22, P0 ;  /* 0x0000001624247207 */ /* 0x000fe20000000000 */
[----:B------:R-:W-:Y:S01]  /*1dc0*/  DADD R84, R34, R26 ;  /* 0x0000000022547229 */ /* 0x000fe2000000001a */
[----:B------:R-:W-:Y:S01]  /*1dd0*/  @P4 LOP3.LUT R37, R18, 0x80000, RZ, 0xfc, !PT ;  /* 0x0008000012254812 */ /* 0x000fe200078efcff */
[--C-:B------:R-:W-:Y:S01]  /*1de0*/  DADD R90, R32, R30.reuse ;  /* 0x00000000205a7229 */ /* 0x100fe2000000001e */
[----:B------:R-:W-:Y:S01]  /*1df0*/  IMAD.MOV.U32 R72, RZ, RZ, R16 ;  /* 0x000000ffff487224 */ /* 0x000fe200078e0010 */
[----:B------:R-:W-:Y:S01]  /*1e00*/  DADD R80, R34, R30 ;  /* 0x0000000022507229 */ /* 0x000fe2000000001e */
[----:B------:R-:W-:Y:S01]  /*1e10*/  IMAD.MOV.U32 R24, RZ, RZ, R17 ;  /* 0x000000ffff187224 */ /* 0x000fe200078e0011 */
[----:B------:R-:W-:Y:S01]  /*1e20*/  DSETP.MAX.AND P4, P0, R16, R96, PT ;  /* 0x000000601000722a */ /* 0x000fe2000388f000 */
[----:B------:R-:W-:Y:S01]  /*1e30*/  LDS.128 R32, [R4+0x200] ;  /* 0x0002000004207984 */ /* 0x000fe20000000c00 */
[----:B------:R-:W-:Y:S01]  /*1e40*/  SEL R68, R69, R68, P1 ;  /* 0x0000004445447207 */ /* 0x000fe20000800000 */
[----:B------:R-:W-:-:S02]  /*1e50*/  DSETP.MAX.AND P1, P2, R58, R92, PT ;  /* 0x0000005c3a00722a */ /* 0x000fc40003a2f000 */
[----:B------:R-:W0:Y:S01]  /*1e60*/  LDS.128 R16, [R10+0x10] ;  /* 0x000010000a107984 */ /* 0x000e220000000c00 */
[----:B------:R-:W-:Y:S01]  /*1e70*/  IMAD.MOV.U32 R52, RZ, RZ, R58 ;  /* 0x000000ffff347224 */ /* 0x000fe200078e003a */
[----:B------:R-:W-:Y:S01]  /*1e80*/  MOV R22, R92 ;  /* 0x0000005c00167202 */ /* 0x000fe20000000f00 */
[----:B------:R-:W-:Y:S02]  /*1e90*/  IMAD.MOV.U32 R53, RZ, RZ, R59 ;  /* 0x000000ffff357224 */ /* 0x000fe400078e003b */
[----:B------:R-:W-:Y:S02]  /*1ea0*/  IMAD.MOV.U32 R63, RZ, RZ, R73 ;  /* 0x000000ffff3f7224 */ /* 0x000fe400078e0049 */
[----:B------:R-:W-:Y:S02]  /*1eb0*/  IMAD.MOV.U32 R23, RZ, RZ, R93 ;  /* 0x000000ffff177224 */ /* 0x000fe400078e005d */
[----:B------:R-:W-:Y:S02]  /*1ec0*/  IMAD.MOV.U32 R71, RZ, RZ, R94 ;  /* 0x000000ffff477224 */ /* 0x000fe400078e005e */
[----:B------:R-:W-:-:S02]  /*1ed0*/  IMAD.MOV.U32 R31, RZ, RZ, R95 ;  /* 0x000000ffff1f7224 */ /* 0x000fc400078e005f */
[----:B------:R-:W-:Y:S02]  /*1ee0*/  IMAD.MOV.U32 R61, RZ, RZ, R21 ;  /* 0x000000ffff3d7224 */ /* 0x000fe400078e0015 */
[----:B------:R-:W-:Y:S01]  /*1ef0*/  IMAD.MOV.U32 R21, RZ, RZ, R49 ;  /* 0x000000ffff157224 */ /* 0x000fe200078e0031 */
[----:B------:R-:W-:Y:S01]  /*1f00*/  SEL R52, R52, R22, P1 ;  /* 0x0000001634347207 */ /* 0x000fe20000800000 */
[----:B------:R-:W-:Y:S01]  /*1f10*/  IMAD.MOV.U32 R59, RZ, RZ, R61 ;  /* 0x000000ffff3b7224 */ /* 0x000fe200078e003d */
[----:B------:R-:W-:Y:S02]  /*1f20*/  SEL R70, R70, R71, P5 ;  /* 0x0000004746467207 */ /* 0x000fe40002800000 */
[----:B------:R-:W-:Y:S02]  /*1f30*/  FSEL R53, R53, R23, P1 ;  /* 0x0000001735357208 */ /* 0x000fe40000800000 */
[----:B------:R-:W-:Y:S01]  /*1f40*/  FSEL R63, R63, R31, P5 ;  /* 0x0000001f3f3f7208 */ /* 0x000fe20002800000 */
[----:B------:R-:W-:Y:S01]  /*1f50*/  DSETP.MAX.AND P5, P1, R60, R90, PT ;  /* 0x0000005a3c00722a */ /* 0x000fe200039af000 */
[----:B------:R-:W-:Y:S01]  /*1f60*/  @P2 LOP3.LUT R53, R23, 0x80000, RZ, 0xfc, !PT ;  /* 0x0008000017352812 */ /* 0x000fe200078efcff */
[----:B------:R-:W-:Y:S01]  /*1f70*/  IMAD.MOV.U32 R48, RZ, RZ, R20 ;  /* 0x000000ffff307224 */ /* 0x000fe200078e0014 */
[----:B------:R-:W-:Y:S01]  /*1f80*/  @P3 LOP3.LUT R63, R31, 0x80000, RZ, 0xfc, !PT ;  /* 0x000800001f3f3812 */ /* 0x000fe200078efcff */
[----:B------:R-:W-:Y:S01]  /*1f90*/  IMAD.MOV.U32 R61, RZ, RZ, R21 ;  /* 0x000000ffff3d7224 */ /* 0x000fe200078e0015 */
[----:B------:R-:W-:Y:S01]  /*1fa0*/  DSETP.MAX.AND P2, P3, R20, R88, PT ;  /* 0x000000581400722a */ /* 0x000fe20003b4f000 */
[----:B------:R-:W1:Y:S01]  /*1fb0*/  LDS.128 R20, [R10+0x90] ;  /* 0x000090000a147984 */ /* 0x000e620000000c00 */
[----:B------:R-:W-:Y:S01]  /*1fc0*/  SEL R86, R87, R86, P6 ;  /* 0x0000005657567207 */ /* 0x000fe20003000000 */
[----:B------:R-:W-:Y:S01]  /*1fd0*/  IMAD.MOV.U32 R73, RZ, RZ, R96 ;  /* 0x000000ffff497224 */ /* 0x000fe200078e0060 */
[----:B------:R-:W-:Y:S01]  /*1fe0*/  MOV R26, R90 ;  /* 0x0000005a001a7202 */ /* 0x000fe20000000f00 */
[----:B------:R-:W-:-:S02]  /*1ff0*/  IMAD.MOV.U32 R27, RZ, RZ, R97 ;  /* 0x000000ffff1b7224 */ /* 0x000fc400078e0061 */
[----:B------:R-:W-:Y:S02]  /*2000*/  IMAD.MOV.U32 R46, RZ, RZ, R60 ;  /* 0x000000ffff2e7224 */ /* 0x000fe400078e003c */
[----:B------:R-:W-:Y:S02]  /*2010*/  IMAD.MOV.U32 R57, RZ, RZ, R91 ;  /* 0x000000ffff397224 */ /* 0x000fe400078e005b */
[----:B------:R-:W-:Y:S01]  /*2020*/  IMAD.MOV.U32 R87, RZ, RZ, R25 ;  /* 0x000000ffff577224 */ /* 0x000fe200078e0019 */
[----:B------:R-:W-:Y:S02]  /*2030*/  SEL R72, R72, R73, P4 ;  /* 0x0000004948487207 */ /* 0x000fe40002000000 */
[----:B------:R-:W-:Y:S02]  /*2040*/  SEL R46, R46, R26, P5 ;  /* 0x0000001a2e2e7207 */ /* 0x000fe40002800000 */
[----:B------:R-:W-:Y:S02]  /*2050*/  FSEL R49, R24, R27, P4 ;  /* 0x0000001b18317208 */ /* 0x000fe40002000000 */
[----:B------:R-:W-:Y:S01]  /*2060*/  FSEL R59, R59, R57, P5 ;  /* 0x000000393b3b7208 */ /* 0x000fe20002800000 */
[----:B------:R-:W-:Y:S01]  /*2070*/  DSETP.MAX.AND P5, P4, R86, R84, PT ;  /* 0x000000545600722a */ /* 0x000fe20003caf000 */
[----:B------:R-:W-:-:S02]  /*2080*/  IMAD.MOV.U32 R38, RZ, RZ, R86 ;  /* 0x000000ffff267224 */ /* 0x000fc400078e0056 */
[----:B------:R-:W-:Y:S02]  /*2090*/  IMAD.MOV.U32 R30, RZ, RZ, R87 ;  /* 0x000000ffff1e7224 */ /* 0x000fe400078e0057 */
[----:B------:R-:W-:Y:S02]  /*20a0*/  IMAD.MOV.U32 R25, RZ, RZ, R84 ;  /* 0x000000ffff197224 */ /* 0x000fe400078e0054 */
[----:B------:R-:W-:Y:S02]  /*20b0*/  IMAD.MOV.U32 R31, RZ, RZ, R85 ;  /* 0x000000ffff1f7224 */ /* 0x000fe400078e0055 */
[----:B------:R-:W-:Y:S01]  /*20c0*/  IMAD.MOV.U32 R69, RZ, RZ, R39 ;  /* 0x000000ffff457224 */ /* 0x000fe200078e0027 */
[----:B------:R-:W-:Y:S01]  /*20d0*/  SEL R38, R38, R25, P5 ;  /* 0x0000001926267207 */ /* 0x000fe20002800000 */
[----:B0-----:R-:W-:Y:S01]  /*20e0*/  DADD R86, R32, R16 ;  /* 0x0000000020567229 */ /* 0x001fe20000000010 */
[----:B------:R-:W-:-:S03]  /*20f0*/  FSEL R39, R30, R31, P5 ;  /* 0x0000001f1e277208 */ /* 0x000fc60002800000 */
[----:B------:R-:W-:Y:S01]  /*2100*/  DSETP.MAX.AND P5, P6, R68, R80, PT ;  /* 0x000000504400722a */ /* 0x000fe20003eaf000 */
[----:B------:R-:W-:Y:S01]  /*2110*/  @P0 LOP3.LUT R49, R27, 0x80000, RZ, 0xfc, !PT ;  /* 0x000800001b310812 */ /* 0x000fe200078efcff */
[----:B------:R-:W-:Y:S01]  /*2120*/  IMAD.MOV.U32 R28, RZ, RZ, R51 ;  /* 0x000000ffff1c7224 */ /* 0x000fe200078e0033 */
[----:B------:R-:W-:Y:S01]  /*2130*/  @P1 LOP3.LUT R59, R57, 0x80000, RZ, 0xfc, !PT ;  /* 0x00080000393b1812 */ /* 0x000fe200078efcff */
[----:B------:R-:W-:Y:S01]  /*2140*/  DSETP.MAX.AND P0, P1, R50, R86, PT ;  /* 0x000000563200722a */ /* 0x000fe2000390f000 */
[----:B------:R-:W-:Y:S02]  /*2150*/  IMAD.MOV.U32 R65, RZ, RZ, R81 ;  /* 0x000000ffff417224 */ /* 0x000fe400078e0051 */
[----:B------:R-:W-:Y:S01]  /*2160*/  IMAD.MOV.U32 R51, RZ, RZ, R69 ;  /* 0x000000ffff337224 */ /* 0x000fe200078e0045 */
[----:B------:R-:W-:Y:S01]  /*2170*/  DADD R84, R16, R34 ;  /* 0x0000000010547229 */ /* 0x000fe20000000022 */
[----:B------:R-:W-:Y:S01]  /*2180*/  IMAD.MOV.U32 R26, RZ, RZ, R88 ;  /* 0x000000ffff1a7224 */ /* 0x000fe200078e0058 */
[----:B------:R-:W-:Y:S01]  /*2190*/  MOV R24, R89 ;  /* 0x0000005900187202 */ /* 0x000fe20000000f00 */
[----:B------:R-:W-:Y:S01]  /*21a0*/  IMAD.MOV.U32 R83, RZ, RZ, R55 ;  /* 0x000000ffff537224 */ /* 0x000fe200078e0037 */
[----:B------:R-:W-:Y:S01]  /*21b0*/  FSEL R51, R51, R65, P5 ;  /* 0x0000004133337208 */ /* 0x000fe20002800000 */
[----:B------:R-:W-:Y:S01]  /*21c0*/  IMAD.MOV.U32 R57, RZ, RZ, R15 ;  /* 0x000000ffff397224 */ /* 0x000fe200078e000f */
[----:B------:R-:W-:Y:S01]  /*21d0*/  @P6 LOP3.LUT R51, R65, 0x80000, RZ, 0xfc, !PT ;  /* 0x0008000041336812 */ /* 0x000fe200078efcff */
[----:B------:R-:W-:-:S02]  /*21e0*/  IMAD.MOV.U32 R44, RZ, RZ, R50 ;  /* 0x000000ffff2c7224 */ /* 0x000fc400078e0032 */
[----:B------:R-:W-:Y:S01]  /*21f0*/  IMAD.MOV.U32 R15, RZ, RZ, R86 ;  /* 0x000000ffff0f7224 */ /* 0x000fe200078e0056 */
[----:B------:R-:W-:Y:S01]  /*2200*/  FSEL R61, R61, R24, P2 ;  /* 0x000000183d3d7208 */ /* 0x000fe20001000000 */
[----:B------:R-:W-:Y:S01]  /*2210*/  IMAD.MOV.U32 R65, RZ, RZ, R87 ;  /* 0x000000ffff417224 */ /* 0x000fe200078e0057 */
[----:B------:R-:W-:Y:S01]  /*2220*/  SEL R48, R48, R26, P2 ;  /* 0x0000001a30307207 */ /* 0x000fe20001000000 */
[----:B------:R-:W-:Y:S01]  /*2230*/  IMAD.MOV.U32 R40, RZ, RZ, R80 ;  /* 0x000000ffff287224 */ /* 0x000fe200078e0050 */
[----:B------:R-:W-:Y:S01]  /*2240*/  @P3 LOP3.LUT R61, R24, 0x80000, RZ, 0xfc, !PT ;  /* 0x00080000183d3812 */ /* 0x000fe200078efcff */
[----:B-1----:R-:W-:Y:S01]  /*2250*/  DADD R80, R32, R20 ;  /* 0x0000000020507229 */ /* 0x002fe20000000014 */
[----:B------:R-:W-:Y:S01]  /*2260*/  SEL R44, R44, R15, P0 ;  /* 0x0000000f2c2c7207 */ /* 0x000fe20000000000 */
[----:B------:R-:W-:Y:S01]  /*2270*/  DSETP.MAX.AND P2, P3, R82, R84, PT ;  /* 0x000000545200722a */ /* 0x000fe20003b4f000 */
[----:B------:R-:W-:Y:S01]  /*2280*/  FSEL R15, R28, R65, P0 ;  /* 0x000000411c0f7208 */ /* 0x000fe20000000000 */
[----:B------:R-:W-:Y:S01]  /*2290*/  IMAD.MOV.U32 R42, RZ, RZ, R82 ;  /* 0x000000ffff2a7224 */ /* 0x000fe200078e0052 */
[----:B------:R-:W-:Y:S01]  /*22a0*/  MOV R30, R68 ;  /* 0x00000044001e7202 */ /* 0x000fe20000000f00 */
[----:B------:R-:W-:Y:S01]  /*22b0*/  IMAD.MOV.U32 R28, RZ, RZ, R84 ;  /* 0x000000ffff1c7224 */ /* 0x000fe200078e0054 */
[----:B------:R-:W0:Y:S01]  /*22c0*/  LDS.128 R24, [R10+0x110] ;  /* 0x000110000a187984 */ /* 0x000e220000000c00 */
[----:B------:R-:W-:Y:S01]  /*22d0*/  @P4 LOP3.LUT R39, R31, 0x80000, RZ, 0xfc, !PT ;  /* 0x000800001f274812 */ /* 0x000fe200078efcff */
[----:B------:R-:W-:Y:S01]  /*22e0*/  IMAD.MOV.U32 R55, RZ, RZ, R83 ;  /* 0x000000ffff377224 */ /* 0x000fe200078e0053 */
[----:B------:R-:W-:Y:S01]  /*22f0*/  SEL R40, R30, R40, P5 ;  /* 0x000000281e287207 */ /* 0x000fe20002800000 */
[----:B------:R-:W-:Y:S01]  /*2300*/  DSETP.MAX.AND P4, P5, R56, R80, PT ;  /* 0x000000503800722a */ /* 0x000fe20003d8f000 */
[----:B------:R-:W-:Y:S01]  /*2310*/  IMAD.MOV.U32 R31, RZ, RZ, R85 ;  /* 0x000000ffff1f7224 */ /* 0x000fe200078e0055 */
[----:B------:R-:W-:Y:S01]  /*2320*/  SEL R42, R42, R28, P2 ;  /* 0x0000001c2a2a7207 */ /* 0x000fe20001000000 */
[----:B------:R-:W-:-:S02]  /*2330*/  IMAD.MOV.U32 R50, RZ, RZ, R56 ;  /* 0x000000ffff327224 */ /* 0x000fc400078e0038 */
[----:B------:R-:W-:Y:S01]  /*2340*/  IMAD.MOV.U32 R28, RZ, RZ, R80 ;  /* 0x000000ffff1c7224 */ /* 0x000fe200078e0050 */
[----:B------:R-:W-:Y:S01]  /*2350*/  FSEL R55, R55, R31, P2 ;  /* 0x0000001f37377208 */ /* 0x000fe20001000000 */
[----:B------:R-:W-:Y:S01]  /*2360*/  IMAD.MOV.U32 R79, RZ, RZ, R29 ;  /* 0x000000ffff4f7224 */ /* 0x000fe200078e001d */
[----:B------:R-:W-:Y:S02]  /*2370*/  @P3 LOP3.LUT R55, R31, 0x80000, RZ, 0xfc, !PT ;  /* 0x000800001f373812 */ /* 0x000fe400078efcff */
[----:B------:R-:W-:Y:S02]  /*2380*/  SEL R50, R50, R28, P4 ;  /* 0x0000001c32327207 */ /* 0x000fe40002000000 */
[----:B------:R-:W1:Y:S01]  /*2390*/  LDS.128 R28, [R10+0x190] ;  /* 0x000190000a1c7984 */ /* 0x000e620000000c00 */
[----:B------:R-:W-:Y:S01]  /*23a0*/  @P1 LOP3.LUT R15, R65, 0x80000, RZ, 0xfc, !PT ;  /* 0x00080000410f1812 */ /* 0x000fe200078efcff */
[----:B------:R-:W-:Y:S02]  /*23b0*/  IMAD.MOV.U32 R65, RZ, RZ, R41 ;  /* 0x000000ffff417224 */ /* 0x000fe400078e0029 */
[----:B------:R-:W-:Y:S01]  /*23c0*/  IMAD.MOV.U32 R41, RZ, RZ, R81 ;  /* 0x000000ffff297224 */ /* 0x000fe200078e0051 */
[----:B------:R-:W-:Y:S01]  /*23d0*/  DADD R86, R20, R34 ;  /* 0x0000000014567229 */ /* 0x000fe20000000022 */
[----:B------:R-:W-:-:S02]  /*23e0*/  IMAD.MOV.U32 R67, RZ, RZ, R47 ;  /* 0x000000ffff437224 */ /* 0x000fc400078e002f */
[----:B------:R-:W-:Y:S01]  /*23f0*/  IMAD.MOV.U32 R68, RZ, RZ, R64 ;  /* 0x000000ffff447224 */ /* 0x000fe200078e0040 */
[----:B------:R-:W-:Y:S01]  /*2400*/  FSEL R57, R57, R41, P4 ;  /* 0x0000002939397208 */ /* 0x000fe20002000000 */
[----:B------:R-:W-:Y:S01]  /*2410*/  IMAD.MOV.U32 R69, RZ, RZ, R65 ;  /* 0x000000ffff457224 */ /* 0x000fe200078e0041 */
[----:B------:R-:W-:Y:S01]  /*2420*/  MOV R54, R66 ;  /* 0x0000004200367202 */ /* 0x000fe20000000f00 */
[----:B------:R-:W-:Y:S01]  /*2430*/  IMAD.MOV.U32 R77, RZ, RZ, R43 ;  /* 0x000000ffff4d7224 */ /* 0x000fe200078e002b */
[----:B------:R-:W-:Y:S02]  /*2440*/  DSETP.MAX.AND P6, P0, R66, R86, PT ;  /* 0x000000564200722a */ /* 0x000fe400038cf000 */
[----:B0-----:R-:W-:Y:S02]  /*2450*/  DADD R82, R32, R24 ;  /* 0x0000000020527229 */ /* 0x001fe40000000018 */
[----:B------:R-:W-:Y:S01]  /*2460*/  DADD R80, R24, R34 ;  /* 0x0000000018507229 */ /* 0x000fe20000000022 */
[----:B------:R-:W-:-:S05]  /*2470*/  IMAD.MOV.U32 R56, RZ, RZ, R86 ;  /* 0x000000ffff387224 */ /* 0x000fca00078e0056 */
[----:B------:R-:W-:Y:S02]  /*2480*/  DSETP.MAX.AND P1, P2, R64, R82, PT ;  /* 0x000000524000722a */ /* 0x000fe40003a2f000 */
[----:B------:R-:W-:Y:S01]  /*2490*/  DSETP.MAX.AND P3, P4, R78, R80, PT ;  /* 0x000000504e00722a */ /* 0x000fe20003c6f000 */
[----:B------:R-:W-:Y:S01]  /*24a0*/  MOV R64, R78 ;  /* 0x0000004e00407202 */ /* 0x000fe20000000f00 */
[----:B------:R-:W-:Y:S02]  /*24b0*/  IMAD.MOV.U32 R65, RZ, RZ, R79 ;  /* 0x000000ffff417224 */ /* 0x000fe400078e004f */
[----:B------:R-:W-:Y:S01]  /*24c0*/  IMAD.MOV.U32 R47, RZ, RZ, R87 ;  /* 0x000000ffff2f7224 */ /* 0x000fe200078e0057 */
[----:B-1----:R-:W-:Y:S01]  /*24d0*/  DADD R78, R28, R34 ;  /* 0x000000001c4e7229 */ /* 0x002fe20000000022 */
[----:B------:R-:W-:Y:S01]  /*24e0*/  SEL R54, R54, R56, P6 ;  /* 0x0000003836367207 */ /* 0x000fe20003000000 */
[----:B------:R-:W-:Y:S01]  /*24f0*/  IMAD.MOV.U32 R56, RZ, RZ, R76 ;  /* 0x000000ffff387224 */ /* 0x000fe200078e004c */
[----:B------:R-:W-:Y:S01]  /*2500*/  @P5 LOP3.LUT R57, R41, 0x80000, RZ, 0xfc, !PT ;  /* 0x0008000029395812 */ /* 0x000fe200078efcff */
[----:B------:R-:W-:Y:S01]  /*2510*/  IMAD.MOV.U32 R41, RZ, RZ, R77 ;  /* 0x000000ffff297224 */ /* 0x000fe200078e004d */
[----:B------:R-:W-:-:S03]  /*2520*/  FSEL R67, R67, R47, P6 ;  /* 0x0000002f43437208 */ /* 0x000fc60003000000 */
[----:B------:R-:W-:Y:S02]  /*2530*/  DSETP.MAX.AND P5, P6, R76, R78, PT ;  /* 0x0000004e4c00722a */ /* 0x000fe40003eaf000 */
[----:B------:R-:W-:Y:S01]  /*2540*/  DADD R76, R32, R28 ;  /* 0x00000000204c7229 */ /* 0x000fe2000000001c */
[----:B------:R-:W-:-:S05]  /*2550*/  IMAD.MOV.U32 R32, RZ, RZ, R82 ;  /* 0x000000ffff207224 */ /* 0x000fca00078e0052 */
[----:B------:R-:W-:Y:S02]  /*2560*/  SEL R68, R68, R32, P1 ;  /* 0x0000002044447207 */ /* 0x000fe40000800000 */
[----:B------:R-:W0:Y:S01]  /*2570*/  LDS.128 R32, [R4+0x210] ;  /* 0x0002100004207984 */ /* 0x000e220000000c00 */
[----:B------:R-:W-:Y:S01]  /*2580*/  @P0 LOP3.LUT R67, R47, 0x80000, RZ, 0xfc, !PT ;  /* 0x000800002f430812 */ /* 0x000fe200078efcff */
[----:B------:R-:W-:Y:S01]  /*2590*/  IMAD.MOV.U32 R47, RZ, RZ, R83 ;  /* 0x000000ffff2f7224 */ /* 0x000fe200078e0053 */
[----:B------:R-:W-:Y:S01]  /*25a0*/  MOV R75, R45 ;  /* 0x0000002d004b7202 */ /* 0x000fe20000000f00 */
[----:B------:R-:W-:Y:S02]  /*25b0*/  IMAD.MOV.U32 R45, RZ, RZ, R81 ;  /* 0x000000ffff2d7224 */ /* 0x000fe400078e0051 */
[----:B------:R-:W-:Y:S01]  /*25c0*/  IMAD.MOV.U32 R60, RZ, RZ, R80 ;  /* 0x000000ffff3c7224 */ /* 0x000fe200078e0050 */
[----:B------:R-:W-:Y:S02]  /*25d0*/  FSEL R69, R69, R47, P1 ;  /* 0x0000002f45457208 */ /* 0x000fe40000800000 */
[----:B------:R-:W-:Y:S01]  /*25e0*/  FSEL R65, R65, R45, P3 ;  /* 0x0000002d41417208 */ /* 0x000fe20001800000 */
[----:B------:R-:W-:Y:S01]  /*25f0*/  DSETP.MAX.AND P0, P1, R74, R76, PT ;  /* 0x0000004c4a00722a */ /* 0x000fe2000390f000 */
[----:B------:R-:W-:Y:S01]  /*2600*/  SEL R64, R64, R60, P3 ;  /* 0x0000003c40407207 */ /* 0x000fe20001800000 */
[----:B------:R-:W-:Y:S01]  /*2610*/  IMAD.MOV.U32 R58, RZ, RZ, R74 ;  /* 0x000000ffff3a7224 */ /* 0x000fe200078e004a */
[----:B------:R-:W-:Y:S01]  /*2620*/  @P4 LOP3.LUT R65, R45, 0x80000, RZ, 0xfc, !PT ;  /* 0x000800002d414812 */ /* 0x000fe200078efcff */
[----:B------:R-:W-:-:S02]  /*2630*/  IMAD.MOV.U32 R62, RZ, RZ, R78 ;  /* 0x000000ffff3e7224 */ /* 0x000fc400078e004e */
[----:B------:R-:W-:Y:S02]  /*2640*/  IMAD.MOV.U32 R45, RZ, RZ, R79 ;  /* 0x000000ffff2d7224 */ /* 0x000fe400078e004f */
[----:B------:R-:W-:Y:S02]  /*2650*/  IMAD.MOV.U32 R60, RZ, RZ, R76 ;  /* 0x000000ffff3c7224 */ /* 0x000fe400078e004c */
[----:B------:R-:W-:Y:S01]  /*2660*/  IMAD.MOV.U32 R73, RZ, RZ, R49 ;  /* 0x000000ffff497224 */ /* 0x000fe200078e0031 */
[----:B------:R-:W-:Y:S01]  /*2670*/  MOV R71, R63 ;  /* 0x0000003f00477202 */ /* 0x000fe20000000f00 */
[----:B------:R-:W-:Y:S01]  /*2680*/  IMAD.MOV.U32 R43, RZ, RZ, R75 ;  /* 0x000000ffff2b7224 */ /* 0x000fe200078e004b */
[----:B------:R-:W-:Y:S01]  /*2690*/  @P2 LOP3.LUT R69, R47, 0x80000, RZ, 0xfc, !PT ;  /* 0x000800002f452812 */ /* 0x000fe200078efcff */
[----:B------:R-:W-:Y:S01]  /*26a0*/  IMAD.MOV.U32 R47, RZ, RZ, R77 ;  /* 0x000000ffff2f7224 */ /* 0x000fe200078e004d */
[----:B------:R-:W-:Y:S02]  /*26b0*/  SEL R62, R56, R62, P5 ;  /* 0x0000003e383e7207 */ /* 0x000fe40002800000 */
[----:B------:R-:W-:Y:S01]  /*26c0*/  FSEL R63, R41, R45, P5 ;  /* 0x0000002d293f7208 */ /* 0x000fe20002800000 */
[----:B------:R-:W-:Y:S01]  /*26d0*/  IMAD.MOV.U32 R41, RZ, RZ, R73 ;  /* 0x000000ffff297224 */ /* 0x000fe200078e0049 */
[----:B------:R-:W-:Y:S01]  /*26e0*/  SEL R60, R58, R60, P0 ;  /* 0x0000003c3a3c7207 */ /* 0x000fe20000000000 */
[----:B------:R-:W-:Y:S01]  /*26f0*/  IMAD.MOV.U32 R58, RZ, RZ, R72 ;  /* 0x000000ffff3a7224 */ /* 0x000fe200078e0048 */
[----:B0-----:R-:W-:-:S02]  /*2700*/  DADD R86, R32, R20 ;  /* 0x0000000020567229 */ /* 0x001fc40000000014 */
[C---:B------:R-:W-:Y:S02]  /*2710*/  DADD R84, R32.reuse, R16 ;  /* 0x0000000020547229 */ /* 0x040fe40000000010 */
[----:B------:R-:W-:Y:S02]  /*2720*/  DADD R82, R32, R24 ;  /* 0x0000000020527229 */ /* 0x000fe40000000018 */
[----:B------:R-:W-:Y:S02]  /*2730*/  DADD R74, R16, R34 ;  /* 0x00000000104a7229 */ /* 0x000fe40000000022 */
[----:B------:R-:W-:Y:S02]  /*2740*/  DSETP.MAX.AND P4, P5, R72, R86, PT ;  /* 0x000000564800722a */ /* 0x000fe40003d8f000 */
[----:B------:R-:W-:Y:S02]  /*2750*/  DADD R72, R32, R28 ;  /* 0x0000000020487229 */ /* 0x000fe4000000001c */
[----:B------:R-:W-:-:S02]  /*2760*/  DADD R76, R20, R34 ;  /* 0x00000000144c7229 */ /* 0x000fc40000000022 */
[--C-:B------:R-:W-:Y:S02]  /*2770*/  DADD R78, R24, R34.reuse ;  /* 0x00000000184e7229 */ /* 0x100fe40000000022 */
[----:B------:R-:W-:Y:S01]  /*2780*/  DADD R80, R28, R34 ;  /* 0x000000001c507229 */ /* 0x000fe20000000022 */
[----:B------:R-:W0:Y:S01]  /*2790*/  LDS.128 R32, [R4+0x300] ;  /* 0x0003000004207984 */ /* 0x000e220000000c00 */
[----:B------:R-:W-:Y:S01]  /*27a0*/  DSETP.MAX.AND P2, P3, R70, R84, PT ;  /* 0x000000544600722a */ /* 0x000fe20003b4f000 */
[----:B------:R-:W-:Y:S02]  /*27b0*/  IMAD.MOV.U32 R56, RZ, RZ, R70 ;  /* 0x000000ffff387224 */ /* 0x000fe400078e0046 */
[----:B------:R-:W-:Y:S01]  /*27c0*/  IMAD.MOV.U32 R24, RZ, RZ, R84 ;  /* 0x000000ffff187224 */ /* 0x000fe200078e0054 */
[----:B------:R-:W-:Y:S01]  /*27d0*/  FSEL R17, R43, R47, P0 ;  /* 0x0000002f2b117208 */ /* 0x000fe20000000000 */
[----:B------:R-:W-:Y:S01]  /*27e0*/  IMAD.MOV.U32 R21, RZ, RZ, R85 ;  /* 0x000000ffff157224 */ /* 0x000fe200078e0055 */
[----:B------:R-:W-:Y:S01]  /*27f0*/  @P1 LOP3.LUT R17, R47, 0x80000, RZ, 0xfc, !PT ;  /* 0x000800002f111812 */ /* 0x000fe200078efcff */
[----:B------:R-:W-:Y:S01]  /*2800*/  IMAD.MOV.U32 R47, RZ, RZ, R59 ;  /* 0x000000ffff2f7224 */ /* 0x000fe200078e003b */
[----:B------:R-:W-:Y:S01]  /*2810*/  SEL R70, R56, R24, P2 ;  /* 0x0000001838467207 */ /* 0x000fe20001000000 */
[----:B------:R-:W-:Y:S01]  /*2820*/  DSETP.MAX.AND P1, P0, R52, R82, PT ;  /* 0x000000523400722a */ /* 0x000fe2000382f000 */
[----:B------:R-:W-:Y:S01]  /*2830*/  MOV R24, R52 ;  /* 0x0000003400187202 */ /* 0x000fe20000000f00 */
[----:B------:R-:W-:Y:S01]  /*2840*/  IMAD.MOV.U32 R52, RZ, RZ, R82 ;  /* 0x000000ffff347224 */ /* 0x000fe200078e0052 */
[----:B------:R-:W-:-:S02]  /*2850*/  @P6 LOP3.LUT R63, R45, 0x80000, RZ, 0xfc, !PT ;  /* 0x000800002d3f6812 */ /* 0x000fc400078efcff */
[----:B------:R-:W-:Y:S01]  /*2860*/  FSEL R71, R71, R21, P2 ;  /* 0x0000001547477208 */ /* 0x000fe20001000000 */
[----:B------:R-:W-:Y:S01]  /*2870*/  DSETP.MAX.AND P6, P2, R46, R72, PT ;  /* 0x000000482e00722a */ /* 0x000fe20003acf000 */
[----:B------:R-:W-:Y:S01]  /*2880*/  IMAD.MOV.U32 R20, RZ, RZ, R86 ;  /* 0x000000ffff147224 */ /* 0x000fe200078e0056 */
[----:B------:R-:W-:Y:S01]  /*2890*/  SEL R52, R24, R52, P1 ;  /* 0x0000003418347207 */ /* 0x000fe20000800000 */
[----:B------:R-:W-:Y:S02]  /*28a0*/  IMAD.MOV.U32 R16, RZ, RZ, R87 ;  /* 0x000000ffff107224 */ /* 0x000fe400078e0057 */
[----:B------:R-:W-:Y:S02]  /*28b0*/  IMAD.MOV.U32 R49, RZ, RZ, R61 ;  /* 0x000000ffff317224 */ /* 0x000fe400078e003d */
[----:B------:R-:W-:Y:S02]  /*28c0*/  IMAD.MOV.U32 R25, RZ, RZ, R46 ;  /* 0x000000ffff197224 */ /* 0x000fe400078e002e */
[----:B------:R-:W-:Y:S01]  /*28d0*/  IMAD.MOV.U32 R24, RZ, RZ, R72 ;  /* 0x000000ffff187224 */ /* 0x000fe200078e0048 */
[----:B------:R-:W-:Y:S01]  /*28e0*/  @P3 LOP3.LUT R71, R21, 0x80000, RZ, 0xfc, !PT ;  /* 0x0008000015473812 */ /* 0x000fe200078efcff */
[----:B------:R-:W-:Y:S01]  /*28f0*/  IMAD.MOV.U32 R28, RZ, RZ, R83 ;  /* 0x000000ffff1c7224 */ /* 0x000fe200078e0053 */
[----:B------:R-:W-:-:S02]  /*2900*/  SEL R58, R58, R20, P4 ;  /* 0x000000143a3a7207 */ /* 0x000fc40002000000 */
[----:B------:R-:W-:Y:S01]  /*2910*/  FSEL R21, R41, R16, P4 ;  /* 0x0000001029157208 */ /* 0x000fe20002000000 */
[----:B------:R-:W-:Y:S01]  /*2920*/  DSETP.MAX.AND P3, P4, R48, R74, PT ;  /* 0x0000004a3000722a */ /* 0x000fe20003c6f000 */
[----:B------:R-:W-:Y:S01]  /*2930*/  SEL R46, R25, R24, P6 ;  /* 0x00000018192e7207 */ /* 0x000fe20003000000 */
[----:B------:R-:W-:Y:S02]  /*2940*/  IMAD.MOV.U32 R20, RZ, RZ, R48 ;  /* 0x000000ffff147224 */ /* 0x000fe400078e0030 */
[----:B------:R-:W-:Y:S02]  /*2950*/  IMAD.MOV.U32 R25, RZ, RZ, R74 ;  /* 0x000000ffff197224 */ /* 0x000fe400078e004a */
[----:B------:R-:W-:Y:S01]  /*2960*/  IMAD.MOV.U32 R41, RZ, RZ, R51 ;  /* 0x000000ffff297224 */ /* 0x000fe200078e0033 */
[----:B------:R-:W-:Y:S02]  /*2970*/  FSEL R53, R53, R28, P1 ;  /* 0x0000001c35357208 */ /* 0x000fe40000800000 */
[----:B------:R-:W-:-:S02]  /*2980*/  FSEL R47, R47, R73, P6 ;  /* 0x000000492f2f7208 */ /* 0x000fc40003000000 */
[----:B------:R-:W-:Y:S01]  /*2990*/  @P0 LOP3.LUT R53, R28, 0x80000, RZ, 0xfc, !PT ;  /* 0x000800001c350812 */ /* 0x000fe200078efcff */
[----:B------:R-:W-:Y:S01]  /*29a0*/  DSETP.MAX.AND P6, P0, R36, R78, PT ;  /* 0x0000004e2400722a */ /* 0x000fe200038cf000 */
[----:B------:R-:W-:Y:S01]  /*29b0*/  SEL R48, R20, R25, P3 ;  /* 0x0000001914307207 */ /* 0x000fe20001800000 */
[----:B------:R-:W-:Y:S01]  /*29c0*/  IMAD.MOV.U32 R20, RZ, RZ, R41 ;  /* 0x000000ffff147224 */ /* 0x000fe200078e0029 */
[----:B------:R-:W-:Y:S02]  /*29d0*/  @P2 LOP3.LUT R47, R73, 0x80000, RZ, 0xfc, !PT ;  /* 0x00080000492f2812 */ /* 0x000fe400078efcff */
[----:B------:R-:W-:Y:S01]  /*29e0*/  FSEL R49, R49, R75, P3 ;  /* 0x0000004b31317208 */ /* 0x000fe20001800000 */
[----:B------:R-:W-:Y:S01]  /*29f0*/  DSETP.MAX.AND P3, P2, R40, R80, PT ;  /* 0x000000502800722a */ /* 0x000fe20003a6f000 */
[----:B------:R-:W-:Y:S01]  /*2a00*/  @P5 LOP3.LUT R21, R16, 0x80000, RZ, 0xfc, !PT ;  /* 0x0008000010155812 */ /* 0x000fe200078efcff */
[----:B------:R-:W-:Y:S01]  /*2a10*/  DSETP.MAX.AND P1, P5, R38, R76, PT ;  /* 0x0000004c2600722a */ /* 0x000fe20003d2f000 */
[----:B------:R-:W-:Y:S01]  /*2a20*/  IMAD.MOV.U32 R41, RZ, RZ, R78 ;  /* 0x000000ffff297224 */ /* 0x000fe200078e004e */
[----:B------:R-:W-:Y:S01]  /*2a30*/  MOV R24, R36 ;  /* 0x0000002400187202 */ /* 0x000fe20000000f00 */
[----:B------:R-:W-:-:S02]  /*2a40*/  IMAD.MOV.U32 R16, RZ, RZ, R38 ;  /* 0x000000ffff107224 */ /* 0x000fc400078e0026 */
[----:B------:R-:W-:Y:S01]  /*2a50*/  IMAD.MOV.U32 R25, RZ, RZ, R40 ;  /* 0x000000ffff197224 */ /* 0x000fe200078e0028 */
[----:B------:R-:W-:Y:S01]  /*2a60*/  SEL R24, R24, R41, P6 ;  /* 0x0000002918187207 */ /* 0x000fe20003000000 */
[----:B------:R-:W-:Y:S01]  /*2a70*/  IMAD.MOV.U32 R28, RZ, RZ, R80 ;  /* 0x000000ffff1c7224 */ /* 0x000fe200078e0050 */
[----:B------:R-:W-:Y:S01]  /*2a80*/  FSEL R41, R39, R77, P1 ;  /* 0x0000004d27297208 */ /* 0x000fe20000800000 */
[----:B0-----:R-:W-:Y:S01]  /*2a90*/  DADD R38, R32, R18 ;  /* 0x0000000020267229 */ /* 0x001fe20000000012 */
[----:B------:R-:W-:Y:S02]  /*2aa0*/  IMAD.MOV.U32 R29, RZ, RZ, R76 ;  /* 0x000000ffff1d7224 */ /* 0x000fe400078e004c */
[----:B------:R-:W-:Y:S01]  /*2ab0*/  IMAD.MOV.U32 R45, RZ, RZ, R15 ;  /* 0x000000ffff2d7224 */ /* 0x000fe200078e000f */
[----:B------:R-:W-:Y:S02]  /*2ac0*/  SEL R28, R25, R28, P3 ;  /* 0x0000001c191c7207 */ /* 0x000fe40001800000 */
[----:B------:R-:W-:-:S02]  /*2ad0*/  FSEL R25, R37, R79, P6 ;  /* 0x0000004f25197208 */ /* 0x000fc40003000000 */
[----:B------:R-:W-:Y:S02]  /*2ae0*/  SEL R40, R16, R29, P1 ;  /* 0x0000001d10287207 */ /* 0x000fe40000800000 */
[----:B------:R-:W-:Y:S01]  /*2af0*/  @P0 LOP3.LUT R25, R79, 0x80000, RZ, 0xfc, !PT ;  /* 0x000800004f190812 */ /* 0x000fe200078efcff */
[----:B------:R-:W-:Y:S01]  /*2b00*/  DADD R78, R32, R22 ;  /* 0x00000000204e7229 */ /* 0x000fe20000000016 */
[----:B------:R-:W-:Y:S02]  /*2b10*/  @P5 LOP3.LUT R41, R77, 0x80000, RZ, 0xfc, !PT ;  /* 0x000800004d295812 */ /* 0x000fe400078efcff */
[----:B------:R-:W-:Y:S01]  /*2b20*/  FSEL R29, R20, R81, P3 ;  /* 0x00000051141d7208 */ /* 0x000fe20001800000 */
[----:B------:R-:W-:Y:S01]  /*2b30*/  DSETP.MAX.AND P3, P5, R44, R38, PT ;  /* 0x000000262c00722a */ /* 0x000fe20003d6f000 */
[----:B------:R-:W-:Y:S01]  /*2b40*/  IMAD.MOV.U32 R51, RZ, RZ, R57 ;  /* 0x000000ffff337224 */ /* 0x000fe200078e0039 */
[----:B------:R-:W-:Y:S01]  /*2b50*/  DADD R72, R34, R18 ;  /* 0x0000000022487229 */ /* 0x000fe20000000012 */
[----:B------:R-:W-:-:S02]  /*2b60*/  IMAD.MOV.U32 R43, RZ, RZ, R55 ;  /* 0x000000ffff2b7224 */ /* 0x000fc400078e0037 */
[----:B------:R-:W-:Y:S02]  /*2b70*/  IMAD.MOV.U32 R57, RZ, RZ, R38 ;  /* 0x000000ffff397224 */ /* 0x000fe400078e0026 */
[----:B------:R-:W-:Y:S01]  /*2b80*/  IMAD.MOV.U32 R15, RZ, RZ, R45 ;  /* 0x000000ffff0f7224 */ /* 0x000fe200078e002d */
[----:B------:R-:W-:Y:S01]  /*2b90*/  DSETP.MAX.AND P6, P0, R50, R78, PT ;  /* 0x0000004e3200722a */ /* 0x000fe200038cf000 */
[----:B------:R-:W-:Y:S02]  /*2ba0*/  IMAD.MOV.U32 R38, RZ, RZ, R39 ;  /* 0x000000ffff267224 */ /* 0x000fe400078e0027 */
[----:B------:R-:W-:Y:S02]  /*2bb0*/  IMAD.MOV.U32 R37, RZ, RZ, R50 ;  /* 0x000000ffff257224 */ /* 0x000fe400078e0032 */
[----:B------:R-:W-:Y:S02]  /*2bc0*/  IMAD.MOV.U32 R36, RZ, RZ, R51 ;  /* 0x000000ffff247224 */ /* 0x000fe400078e0033 */
[----:B------:R-:W-:-:S02]  /*2bd0*/  IMAD.MOV.U32 R66, RZ, RZ, R78 ;  /* 0x000000ffff427224 */ /* 0x000fc400078e004e */
[----:B------:R-:W-:Y:S01]  /*2be0*/  IMAD.MOV.U32 R45, RZ, RZ, R79 ;  /* 0x000000ffff2d7224 */ /* 0x000fe200078e004f */
[----:B------:R-:W-:Y:S01]  /*2bf0*/  @P2 LOP3.LUT R29, R81, 0x80000, RZ, 0xfc, !PT ;  /* 0x00080000511d2812 */ /* 0x000fe200078efcff */
[----:B------:R-:W-:Y:S01]  /*2c00*/  DSETP.MAX.AND P1, P2, R42, R72, PT ;  /* 0x000000482a00722a */ /* 0x000fe20003a2f000 */
[----:B------:R-:W-:Y:S01]  /*2c10*/  MOV R20, R43 ;  /* 0x0000002b00147202 */ /* 0x000fe20000000f00 */
[----:B------:R-:W-:Y:S01]  /*2c20*/  DADD R76, R32, R26 ;  /* 0x00000000204c7229 */ /* 0x000fe2000000001a */
[----:B------:R-:W-:Y:S02]  /*2c30*/  FSEL R43, R15, R38, P3 ;  /* 0x000000260f2b7208 */ /* 0x000fe40001800000 */
[----:B------:R-:W-:Y:S01]  /*2c40*/  @P4 LOP3.LUT R49, R75, 0x80000, RZ, 0xfc, !PT ;  /* 0x000800004b314812 */ /* 0x000fe200078efcff */
[----:B------:R-:W-:Y:S01]  /*2c50*/  DADD R74, R34, R22 ;  /* 0x00000000224a7229 */ /* 0x000fe20000000016 */
[----:B------:R-:W-:Y:S02]  /*2c60*/  SEL R66, R37, R66, P6 ;  /* 0x0000004225427207 */ /* 0x000fe40003000000 */
[----:B------:R-:W-:-:S02]  /*2c70*/  @P5 LOP3.LUT R43, R38, 0x80000, RZ, 0xfc, !PT ;  /* 0x00080000262b5812 */ /* 0x000fc400078efcff */
[----:B------:R-:W-:Y:S02]  /*2c80*/  FSEL R15, R36, R45, P6 ;  /* 0x0000002d240f7208 */ /* 0x000fe40003000000 */
[----:B------:R-:W0:Y:S01]  /*2c90*/  LDS.128 R36, [R4+0x310] ;  /* 0x0003100004247984 */ /* 0x000e220000000c00 */
[----:B------:R-:W-:Y:S01]  /*2ca0*/  IMAD.MOV.U32 R55, RZ, RZ, R67 ;  /* 0x000000ffff377224 */ /* 0x000fe200078e0043 */
[----:B------:R-:W-:Y:S01]  /*2cb0*/  MOV R56, R44 ;  /* 0x0000002c00387202 */ /* 0x000fe20000000f00 */
[----:B------:R-:W-:Y:S02]  /*2cc0*/  IMAD.MOV.U32 R44, RZ, RZ, R54 ;  /* 0x000000ffff2c7224 */ /* 0x000fe400078e0036 */
[----:B------:R-:W-:Y:S01]  /*2cd0*/  IMAD.MOV.U32 R51, RZ, RZ, R76 ;  /* 0x000000ffff337224 */ /* 0x000fe200078e004c */
[----:B------:R-:W-:Y:S01]  /*2ce0*/  SEL R56, R56, R57, P3 ;  /* 0x0000003938387207 */ /* 0x000fe20001800000 */
[----:B------:R-:W-:Y:S01]  /*2cf0*/  DSETP.MAX.AND P5, P6, R54, R74, PT ;  /* 0x0000004a3600722a */ /* 0x000fe20003eaf000 */
[----:B------:R-:W-:Y:S01]  /*2d00*/  IMAD.MOV.U32 R16, RZ, RZ, R42 ;  /* 0x000000ffff107224 */ /* 0x000fe200078e002a */
[----:B------:R-:W-:Y:S01]  /*2d10*/  DSETP.MAX.AND P3, P4, R68, R76, PT ;  /* 0x0000004c4400722a */ /* 0x000fe20003c6f000 */
[----:B------:R-:W-:Y:S01]  /*2d20*/  IMAD.MOV.U32 R54, RZ, RZ, R77 ;  /* 0x000000ffff367224 */ /* 0x000fe200078e004d */
[----:B------:R-:W-:Y:S01]  /*2d30*/  DADD R76, R32, R30 ;  /* 0x00000000204c7229 */ /* 0x000fe2000000001e */
[----:B------:R-:W-:Y:S01]  /*2d40*/  IMAD.MOV.U32 R42, RZ, RZ, R68 ;  /* 0x000000ffff2a7224 */ /* 0x000fe200078e0044 */
[----:B------:R-:W-:-:S02]  /*2d50*/  MOV R61, R17 ;  /* 0x00000011003d7202 */ /* 0x000fc40000000f00 */
[----:B------:R-:W-:Y:S02]  /*2d60*/  @P0 LOP3.LUT R15, R45, 0x80000, RZ, 0xfc, !PT ;  /* 0x000800002d0f0812 */ /* 0x000fe400078efcff */
[----:B------:R-:W-:Y:S02]  /*2d70*/  SEL R42, R42, R51, P3 ;  /* 0x000000332a2a7207 */ /* 0x000fe40001800000 */
[----:B------:R-:W-:Y:S01]  /*2d80*/  FSEL R51, R69, R54, P3 ;  /* 0x0000003645337208 */ /* 0x000fe20001800000 */
[----:B------:R-:W-:Y:S01]  /*2d90*/  DSETP.MAX.AND P3, P0, R60, R76, PT ;  /* 0x0000004c3c00722a */ /* 0x000fe2000386f000 */
[----:B------:R-:W-:Y:S02]  /*2da0*/  IMAD.MOV.U32 R33, RZ, RZ, R73 ;  /* 0x000000ffff217224 */ /* 0x000fe400078e0049 */
[----:B------:R-:W-:Y:S01]  /*2db0*/  @P4 LOP3.LUT R51, R54, 0x80000, RZ, 0xfc, !PT ;  /* 0x0008000036334812 */ /* 0x000fe200078efcff */
[----:B------:R-:W-:Y:S01]  /*2dc0*/  IMAD.MOV.U32 R54, RZ, RZ, R72 ;  /* 0x000000ffff367224 */ /* 0x000fe200078e0048 */
[C---:B------:R-:W-:Y:S01]  /*2dd0*/  DADD R72, R34.reuse, R30 ;  /* 0x0000000022487229 */ /* 0x040fe2000000001e */
[----:B------:R-:W-:Y:S01]  /*2de0*/  IMAD.MOV.U32 R17, RZ, RZ, R77 ;  /* 0x000000ffff117224 */ /* 0x000fe200078e004d */
[----:B------:R-:W-:Y:S01]  /*2df0*/  DADD R68, R34, R26 ;  /* 0x0000000022447229 */ /* 0x000fe2000000001a */
[----:B------:R-:W-:Y:S01]  /*2e00*/  IMAD.MOV.U32 R50, RZ, RZ, R55 ;  /* 0x000000ffff327224 */ /* 0x000fe200078e0037 */
[----:B------:R-:W-:-:S02]  /*2e10*/  SEL R54, R16, R54, P1 ;  /* 0x0000003610367207 */ /* 0x000fc40000800000 */
[----:B------:R-:W-:Y:S01]  /*2e20*/  FSEL R45, R61, R17, P3 ;  /* 0x000000113d2d7208 */ /* 0x000fe20001800000 */
[----:B------:R-:W-:Y:S01]  /*2e30*/  IMAD.MOV.U32 R32, RZ, RZ, R60 ;  /* 0x000000ffff207224 */ /* 0x000fe200078e003c */
[----:B------:R-:W-:Y:S02]  /*2e40*/  FSEL R55, R20, R33, P1 ;  /* 0x0000002114377208 */ /* 0x000fe40000800000 */
[----:B------:R-:W-:Y:S01]  /*2e50*/  @P0 LOP3.LUT R45, R17, 0x80000, RZ, 0xfc, !PT ;  /* 0x00080000112d0812 */ /* 0x000fe200078efcff */
[----:B------:R-:W-:Y:S01]  /*2e60*/  DSETP.MAX.AND P0, P1, R62, R72, PT ;  /* 0x000000483e00722a */ /* 0x000fe2000390f000 */
[----:B------:R-:W-:Y:S02]  /*2e70*/  IMAD.MOV.U32 R60, RZ, RZ, R76 ;  /* 0x000000ffff3c7224 */ /* 0x000fe400078e004c */
[----:B------:R-:W-:Y:S01]  /*2e80*/  IMAD.MOV.U32 R16, RZ, RZ, R63 ;  /* 0x000000ffff107224 */ /* 0x000fe200078e003f */
[----:B0-----:R-:W-:Y:S02]  /*2e90*/  DADD R82, R36, R18 ;  /* 0x0000000024527229 */ /* 0x001fe40000000012 */
[----:B------:R-:W-:Y:S01]  /*2ea0*/  SEL R60, R32, R60, P3 ;  /* 0x0000003c203c7207 */ /* 0x000fe20001800000 */
[----:B------:R-:W-:Y:S01]  /*2eb0*/  IMAD.MOV.U32 R32, RZ, RZ, R64 ;  /* 0x000000ffff207224 */ /* 0x000fe200078e0040 */
[----:B------:R-:W-:Y:S01]  /*2ec0*/  DSETP.MAX.AND P4, P3, R64, R68, PT ;  /* 0x000000444000722a */ /* 0x000fe20003b8f000 */
[----:B------:R-:W-:-:S02]  /*2ed0*/  IMAD.MOV.U32 R57, RZ, RZ, R73 ;  /* 0x000000ffff397224 */ /* 0x000fc400078e0049 */
[----:B------:R-:W-:Y:S01]  /*2ee0*/  IMAD.MOV.U32 R64, RZ, RZ, R68 ;  /* 0x000000ffff407224 */ /* 0x000fe200078e0044 */
[----:B------:R-:W-:Y:S02]  /*2ef0*/  @P2 LOP3.LUT R55, R33, 0x80000, RZ, 0xfc, !PT ;  /* 0x0008000021372812 */ /* 0x000fe400078efcff */
[----:B------:R-:W-:Y:S02]  /*2f00*/  FSEL R63, R16, R57, P0 ;  /* 0x00000039103f7208 */ /* 0x000fe40000000000 */
[----:B------:R-:W-:Y:S01]  /*2f10*/  SEL R64, R32, R64, P4 ;  /* 0x0000004020407207 */ /* 0x000fe20002000000 */
[----:B------:R-:W-:Y:S01]  /*2f20*/  DADD R32, R36, R22 ;  /* 0x0000000024207229 */ /* 0x000fe20000000016 */
[----:B------:R-:W-:Y:S01]  /*2f30*/  @P1 LOP3.LUT R63, R57, 0x80000, RZ, 0xfc, !PT ;  /* 0x00080000393f1812 */ /* 0x000fe200078efcff */
[----:B------:R-:W-:Y:S01]  /*2f40*/  DSETP.MAX.AND P1, P2, R70, R82, PT ;  /* 0x000000524600722a */ /* 0x000fe20003a2f000 */
[----:B------:R-:W-:Y:S01]  /*2f50*/  IMAD.MOV.U32 R35, RZ, RZ, R75 ;  /* 0x000000ffff237224 */ /* 0x000fe200078e004b */
[----:B------:R-:W-:Y:S01]  /*2f60*/  MOV R17, R62 ;  /* 0x0000003e00117202 */ /* 0x000fe20000000f00 */
[----:B------:R-:W-:Y:S01]  /*2f70*/  IMAD.MOV.U32 R20, RZ, RZ, R69 ;  /* 0x000000ffff147224 */ /* 0x000fe200078e0045 */
[----:B------:R-:W-:Y:S01]  /*2f80*/  DADD R78, R36, R26 ;  /* 0x00000000244e7229 */ /* 0x000fe2000000001a */
[----:B------:R-:W-:-:S02]  /*2f90*/  IMAD.MOV.U32 R62, RZ, RZ, R72 ;  /* 0x000000ffff3e7224 */ /* 0x000fc400078e0048 */
[----:B------:R-:W-:Y:S02]  /*2fa0*/  IMAD.MOV.U32 R59, RZ, RZ, R21 ;  /* 0x000000ffff3b7224 */ /* 0x000fe400078e0015 */
[----:B------:R-:W-:Y:S01]  /*2fb0*/  IMAD.MOV.U32 R34, RZ, RZ, R74 ;  /* 0x000000ffff227224 */ /* 0x000fe200078e004a */
[----:B------:R-:W-:Y:S02]  /*2fc0*/  FSEL R61, R50, R35, P5 ;  /* 0x00000023323d7208 */ /* 0x000fe40002800000 */
[----:B------:R-:W-:Y:S01]  /*2fd0*/  FSEL R65, R65, R20, P4 ;  /* 0x0000001441417208 */ /* 0x000fe20002000000 */
[----:B------:R-:W-:Y:S01]  /*2fe0*/  DADD R72, R38, R18 ;  /* 0x0000000026487229 */ /* 0x000fe20000000012 */
[----:B------:R-:W-:Y:S01]  /*2ff0*/  SEL R62, R17, R62, P0 ;  /* 0x0000003e113e7207 */ /* 0x000fe20000000000 */
[----:B------:R-:W-:Y:S01]  /*3000*/  IMAD.MOV.U32 R17, RZ, RZ, R83 ;  /* 0x000000ffff117224 */ /* 0x000fe200078e0053 */
[----:B------:R-:W-:Y:S02]  /*3010*/  @P6 LOP3.LUT R61, R35, 0x80000, RZ, 0xfc, !PT ;  /* 0x00080000233d6812 */ /* 0x000fe400078efcff */
[----:B------:R-:W-:Y:S01]  /*3020*/  @P3 LOP3.LUT R65, R20, 0x80000, RZ, 0xfc, !PT ;  /* 0x0008000014413812 */ /* 0x000fe200078efcff */
[----:B------:R-:W-:Y:S01]  /*3030*/  DSETP.MAX.AND P6, P3, R58, R32, PT ;  /* 0x000000203a00722a */ /* 0x000fe20003bcf000 */
[----:B------:R-:W-:Y:S01]  /*3040*/  SEL R68, R44, R34, P5 ;  /* 0x000000222c447207 */ /* 0x000fe20002800000 */
[----:B------:R-:W-:Y:S01]  /*3050*/  IMAD.MOV.U32 R16, RZ, RZ, R32 ;  /* 0x000000ffff107224 */ /* 0x000fe200078e0020 */
[----:B------:R-:W-:Y:S01]  /*3060*/  MOV R18, R71 ;  /* 0x0000004700127202 */ /* 0x000fe20000000f00 */
[----:B------:R-:W-:Y:S01]  /*3070*/  IMAD.MOV.U32 R19, RZ, RZ, R58 ;  /* 0x000000ffff137224 */ /* 0x000fe200078e003a */
[----:B------:R-:W-:Y:S01]  /*3080*/  DSETP.MAX.AND P5, P0, R52, R78, PT ;  /* 0x0000004e3400722a */ /* 0x000fe200038af000 */
[----:B------:R-:W-:Y:S01]  /*3090*/  IMAD.MOV.U32 R20, RZ, RZ, R59 ;  /* 0x000000ffff147224 */ /* 0x000fe200078e003b */
[----:B------:R-:W-:-:S02]  /*30a0*/  DADD R74, R38, R22 ;  /* 0x00000000264a7229 */ /* 0x000fc40000000016 */
[--C-:B------:R-:W-:Y:S01]  /*30b0*/  DADD R80, R36, R30.reuse ;  /* 0x0000000024507229 */ /* 0x100fe2000000001e */
[----:B------:R-:W-:Y:S01]  /*30c0*/  IMAD.MOV.U32 R23, RZ, RZ, R33 ;  /* 0x000000ffff177224 */ /* 0x000fe200078e0021 */
[----:B------:R-:W-:Y:S01]  /*30d0*/  FSEL R37, R18, R17, P1 ;  /* 0x0000001112257208 */ /* 0x000fe20000800000 */
[C---:B------:R-:W-:Y:S01]  /*30e0*/  DADD R76, R38.reuse, R30 ;  /* 0x00000000264c7229 */ /* 0x040fe2000000001e */
[----:B------:R-:W-:Y:S01]  /*30f0*/  SEL R58, R19, R16, P6 ;  /* 0x00000010133a7207 */ /* 0x000fe20003000000 */
[----:B------:R-:W-:Y:S01]  /*3100*/  LDS.128 R32, [R4+0x400] ;  /* 0x0004000004207984 */ /* 0x000fe20000000c00 */
[----:B------:R-:W-:Y:S01]  /*3110*/  @P2 LOP3.LUT R37, R17, 0x80000, RZ, 0xfc, !PT ;  /* 0x0008000011252812 */ /* 0x000fe200078efcff */
[----:B------:R-:W-:Y:S01]  /*3120*/  DADD R26, R38, R26 ;  /* 0x00000000261a7229 */ /* 0x000fe2000000001a */
[----:B------:R-:W-:Y:S01]  /*3130*/  IMAD.MOV.U32 R50, RZ, RZ, R82 ;  /* 0x000000ffff327224 */ /* 0x000fe200078e0052 */
[----:B------:R-:W0:Y:S01]  /*3140*/  LDS.128 R16, [R10+0x20] ;  /* 0x000020000a107984 */ /* 0x000e220000000c00 */
[----:B------:R-:W-:Y:S01]  /*3150*/  IMAD.MOV.U32 R31, RZ, RZ, R70 ;  /* 0x000000ffff1f7224 */ /* 0x000fe200078e0046 */
[----:B------:R-:W-:Y:S01]  /*3160*/  FSEL R39, R20, R23, P6 ;  /* 0x0000001714277208 */ /* 0x000fe20003000000 */
[----:B------:R-:W-:-:S02]  /*3170*/  IMAD.MOV.U32 R21, RZ, RZ, R53 ;  /* 0x000000ffff157224 */ /* 0x000fc400078e0035 */
[----:B------:R-:W-:Y:S02]  /*3180*/  IMAD.MOV.U32 R20, RZ, RZ, R79 ;  /* 0x000000ffff147224 */ /* 0x000fe400078e004f */
[----:B------:R-:W-:Y:S02]  /*3190*/  IMAD.MOV.U32 R22, RZ, RZ, R52 ;  /* 0x000000ffff167224 */ /* 0x000fe400078e0034 */
[----:B------:R-:W-:Y:S01]  /*31a0*/  IMAD.MOV.U32 R70, RZ, RZ, R78 ;  /* 0x000000ffff467224 */ /* 0x000fe200078e004e */
[----:B------:R-:W-:Y:S01]  /*31b0*/  SEL R50, R31, R50, P1 ;  /* 0x000000321f327207 */ /* 0x000fe20000800000 */
[----:B------:R-:W-:Y:S01]  /*31c0*/  DSETP.MAX.AND P4, P1, R46, R80, PT ;  /* 0x000000502e00722a */ /* 0x000fe2000398f000 */
[----:B------:R-:W-:Y:S02]  /*31d0*/  MOV R30, R47 ;  /* 0x0000002f001e7202 */ /* 0x000fe40000000f00 */
[----:B------:R-:W-:Y:S02]  /*31e0*/  FSEL R47, R21, R20, P5 ;  /* 0x00000014152f7208 */ /* 0x000fe40002800000 */
[----:B------:R-:W-:-:S02]  /*31f0*/  SEL R70, R22, R70, P5 ;  /* 0x0000004616467207 */ /* 0x000fc40002800000 */
[----:B------:R-:W-:Y:S02]  /*3200*/  @P3 LOP3.LUT R39, R23, 0x80000, RZ, 0xfc, !PT ;  /* 0x0008000017273812 */ /* 0x000fe400078efcff */
[----:B------:R-:W-:Y:S02]  /*3210*/  @P0 LOP3.LUT R47, R20, 0x80000, RZ, 0xfc, !PT ;  /* 0x00080000142f0812 */ /* 0x000fe400078efcff */
[----:B------:R-:W1:Y:S01]  /*3220*/  LDS.128 R20, [R10+0xa0] ;  /* 0x0000a0000a147984 */ /* 0x000e620000000c00 */
[----:B------:R-:W-:Y:S01]  /*3230*/  IMAD.MOV.U32 R36, RZ, RZ, R46 ;  /* 0x000000ffff247224 */ /* 0x000fe200078e002e */
[----:B------:R-:W-:Y:S01]  /*3240*/  DSETP.MAX.AND P3, P5, R40, R74, PT ;  /* 0x0000004a2800722a */ /* 0x000fe20003d6f000 */
[----:B------:R-:W-:Y:S02]  /*3250*/  IMAD.MOV.U32 R46, RZ, RZ, R80 ;  /* 0x000000ffff2e7224 */ /* 0x000fe400078e0050 */
[----:B------:R-:W-:Y:S01]  /*3260*/  IMAD.MOV.U32 R53, RZ, RZ, R81 ;  /* 0x000000ffff357224 */ /* 0x000fe200078e0051 */
[----:B------:R-:W-:Y:S01]  /*3270*/  DSETP.MAX.AND P6, P2, R48, R72, PT ;  /* 0x000000483000722a */ /* 0x000fe20003acf000 */
[----:B------:R-:W-:Y:S01]  /*3280*/  IMAD.MOV.U32 R44, RZ, RZ, R41 ;  /* 0x000000ffff2c7224 */ /* 0x000fe200078e0029 */
[----:B------:R-:W-:-:S02]  /*3290*/  SEL R46, R36, R46, P4 ;  /* 0x0000002e242e7207 */ /* 0x000fc40002000000 */
[----:B------:R-:W-:Y:S01]  /*32a0*/  FSEL R41, R30, R53, P4 ;  /* 0x000000351e297208 */ /* 0x000fe20002000000 */
[----:B------:R-:W-:Y:S01]  /*32b0*/  DSETP.MAX.AND P4, P0, R24, R26, PT ;  /* 0x0000001a1800722a */ /* 0x000fe2000388f000 */
[----:B------:R-:W-:Y:S02]  /*32c0*/  IMAD.MOV.U32 R30, RZ, RZ, R25 ;  /* 0x000000ffff1e7224 */ /* 0x000fe400078e0019 */
[----:B------:R-:W-:Y:S02]  /*32d0*/  IMAD.MOV.U32 R38, RZ, RZ, R40 ;  /* 0x000000ffff267224 */ /* 0x000fe400078e0028 */
[----:B------:R-:W-:Y:S01]  /*32e0*/  IMAD.MOV.U32 R25, RZ, RZ, R74 ;  /* 0x000000ffff197224 */ /* 0x000fe200078e004a */
[----:B------:R-:W-:Y:S01]  /*32f0*/  MOV R36, R24 ;  /* 0x0000001800247202 */ /* 0x000fe20000000f00 */
[----:B------:R-:W-:Y:S01]  /*3300*/  IMAD.MOV.U32 R57, RZ, RZ, R26 ;  /* 0x000000ffff397224 */ /* 0x000fe200078e001a */
[----:B------:R-:W-:Y:S01]  /*3310*/  @P1 LOP3.LUT R41, R53, 0x80000, RZ, 0xfc, !PT ;  /* 0x0008000035291812 */ /* 0x000fe200078efcff */
[----:B------:R-:W-:Y:S01]  /*3320*/  IMAD.MOV.U32 R31, RZ, RZ, R48 ;  /* 0x000000ffff1f7224 */ /* 0x000fe200078e0030 */
[----:B------:R-:W-:Y:S01]  /*3330*/  FSEL R53, R49, R73, P6 ;  /* 0x0000004931357208 */ /* 0x000fe20003000000 */
[----:B0-----:R-:W-:Y:S01]  /*3340*/  DADD R80, R32, R16 ;  /* 0x0000000020507229 */ /* 0x001fe20000000010 */
[----:B------:R-:W-:Y:S01]  /*3350*/  SEL R48, R38, R25, P3 ;  /* 0x0000001926307207 */ /* 0x000fe20001800000 */
[----:B------:R-:W-:Y:S01]  /*3360*/  IMAD.MOV.U32 R24, RZ, RZ, R72 ;  /* 0x000000ffff187224 */ /* 0x000fe200078e0048 */
[----:B------:R-:W-:-:S02]  /*3370*/  FSEL R49, R44, R75, P3 ;  /* 0x0000004b2c317208 */ /* 0x000fc40001800000 */
[----:B------:R-:W-:Y:S02]  /*3380*/  SEL R38, R36, R57, P4 ;  /* 0x0000003924267207 */ /* 0x000fe40002000000 */
[----:B------:R-:W-:Y:S01]  /*3390*/  @P5 LOP3.LUT R49, R75, 0x80000, RZ, 0xfc, !PT ;  /* 0x000800004b315812 */ /* 0x000fe200078efcff */
[----:B------:R-:W-:Y:S01]  /*33a0*/  DADD R74, R16, R34 ;  /* 0x00000000104a7229 */ /* 0x000fe20000000022 */
[----:B------:R-:W-:Y:S01]  /*33b0*/  MOV R57, R43 ;  /* 0x0000002b00397202 */ /* 0x000fe20000000f00 */
[----:B------:R-:W-:Y:S01]  /*33c0*/  IMAD.MOV.U32 R59, RZ, RZ, R27 ;  /* 0x000000ffff3b7224 */ /* 0x000fe200078e001b */
[----:B------:R-:W-:Y:S01]  /*33d0*/  SEL R52, R31, R24, P6 ;  /* 0x000000181f347207 */ /* 0x000fe20003000000 */
[----:B------:R-:W-:Y:S01]  /*33e0*/  IMAD.MOV.U32 R31, RZ, RZ, R29 ;  /* 0x000000ffff1f7224 */ /* 0x000fe200078e001d */
[----:B------:R-:W-:Y:S01]  /*33f0*/  DSETP.MAX.AND P6, P1, R28, R76, PT ;  /* 0x0000004c1c00722a */ /* 0x000fe200039cf000 */
[----:B------:R-:W-:Y:S01]  /*3400*/  @P2 LOP3.LUT R53, R73, 0x80000, RZ, 0xfc, !PT ;  /* 0x0008000049352812 */ /* 0x000fe200078efcff */
[----:B------:R-:W-:Y:S01]  /*3410*/  IMAD.MOV.U32 R29, RZ, RZ, R57 ;  /* 0x000000ffff1d7224 */ /* 0x000fe200078e0039 */
[----:B------:R-:W-:Y:S01]  /*3420*/  DSETP.MAX.AND P2, P3, R56, R80, PT ;  /* 0x000000503800722a */ /* 0x000fe20003b4f000 */
[----:B------:R-:W-:Y:S01]  /*3430*/  IMAD.MOV.U32 R36, RZ, RZ, R55 ;  /* 0x000000ffff247224 */ /* 0x000fe200078e0037 */
[----:B------:R-:W-:Y:S01]  /*3440*/  FSEL R57, R30, R59, P4 ;  /* 0x0000003b1e397208 */ /* 0x000fe20002000000 */
[----:B------:R-:W-:Y:S01]  /*3450*/  DSETP.MAX.AND P4, P5, R54, R74, PT ;  /* 0x0000004a3600722a */ /* 0x000fe20003d8f000 */
[----:B------:R-:W-:Y:S01]  /*3460*/  IMAD.MOV.U32 R40, RZ, RZ, R28 ;  /* 0x000000ffff287224 */ /* 0x000fe200078e001c */
[----:B-1----:R-:W-:Y:S01]  /*3470*/  DADD R78, R32, R20 ;  /* 0x00000000204e7229 */ /* 0x002fe20000000014 */
[----:B------:R-:W-:Y:S01]  /*3480*/  IMAD.MOV.U32 R55, RZ, RZ, R76 ;  /* 0x000000ffff377224 */ /* 0x000fe200078e004c */
[----:B------:R-:W0:Y:S01]  /*3490*/  LDS.128 R24, [R10+0x120] ;  /* 0x000120000a187984 */ /* 0x000e220000000c00 */
[----:B------:R-:W-:-:S02]  /*34a0*/  IMAD.MOV.U32 R67, RZ, RZ, R15 ;  /* 0x000000ffff437224 */ /* 0x000fc400078e000f */
[----:B------:R-:W-:Y:S02]  /*34b0*/  IMAD.MOV.U32 R43, RZ, RZ, R81 ;  /* 0x000000ffff2b7224 */ /* 0x000fe400078e0051 */
[----:B------:R-:W-:Y:S01]  /*34c0*/  IMAD.MOV.U32 R30, RZ, RZ, R54 ;  /* 0x000000ffff1e7224 */ /* 0x000fe200078e0036 */
[----:B------:R-:W-:Y:S02]  /*34d0*/  SEL R54, R40, R55, P6 ;  /* 0x0000003728367207 */ /* 0x000fe40003000000 */
[----:B------:R-:W-:Y:S02]  /*34e0*/  @P0 LOP3.LUT R57, R59, 0x80000, RZ, 0xfc, !PT ;  /* 0x000800003b390812 */ /* 0x000fe400078efcff */
[----:B------:R-:W-:Y:S01]  /*34f0*/  FSEL R55, R31, R77, P6 ;  /* 0x0000004d1f377208 */ /* 0x000fe20003000000 */
[----:B------:R-:W-:Y:S01]  /*3500*/  DSETP.MAX.AND P6, P0, R66, R78, PT ;  /* 0x0000004e4200722a */ /* 0x000fe200038cf000 */
[----:B------:R-:W-:Y:S01]  /*3510*/  IMAD.MOV.U32 R31, RZ, RZ, R66 ;  /* 0x000000ffff1f7224 */ /* 0x000fe200078e0042 */
[----:B------:R-:W-:Y:S01]  /*3520*/  FSEL R15, R29, R43, P2 ;  /* 0x0000002b1d0f7208 */ /* 0x000fe20001000000 */
[----:B------:R-:W-:-:S02]  /*3530*/  IMAD.MOV.U32 R66, RZ, RZ, R74 ;  /* 0x000000ffff427224 */ /* 0x000fc400078e004a */
[----:B------:R-:W-:Y:S02]  /*3540*/  IMAD.MOV.U32 R29, RZ, RZ, R75 ;  /* 0x000000ffff1d7224 */ /* 0x000fe400078e004b */
[----:B------:R-:W-:Y:S02]  /*3550*/  IMAD.MOV.U32 R28, RZ, RZ, R56 ;  /* 0x000000ffff1c7224 */ /* 0x000fe400078e0038 */
[----:B------:R-:W-:Y:S02]  /*3560*/  IMAD.MOV.U32 R72, RZ, RZ, R80 ;  /* 0x000000ffff487224 */ /* 0x000fe400078e0050 */
[----:B------:R-:W-:Y:S01]  /*3570*/  IMAD.MOV.U32 R74, RZ, RZ, R78 ;  /* 0x000000ffff4a7224 */ /* 0x000fe200078e004e */
[----:B------:R-:W-:Y:S02]  /*3580*/  MOV R40, R67 ;  /* 0x0000004300287202 */ /* 0x000fe40000000f00 */
[----:B------:R-:W-:Y:S02]  /*3590*/  FSEL R67, R36, R29, P4 ;  /* 0x0000001d24437208 */ /* 0x000fe40002000000 */
[----:B------:R-:W-:-:S02]  /*35a0*/  SEL R72, R28, R72, P2 ;  /* 0x000000481c487207 */ /* 0x000fc40001000000 */
[----:B------:R-:W-:Y:S02]  /*35b0*/  SEL R66, R30, R66, P4 ;  /* 0x000000421e427207 */ /* 0x000fe40002000000 */
[----:B------:R-:W-:Y:S02]  /*35c0*/  @P5 LOP3.LUT R67, R29, 0x80000, RZ, 0xfc, !PT ;  /* 0x000800001d435812 */ /* 0x000fe400078efcff */
[----:B------:R-:W-:Y:S02]  /*35d0*/  SEL R74, R31, R74, P6 ;  /* 0x0000004a1f4a7207 */ /* 0x000fe40003000000 */
[----:B------:R-:W1:Y:S01]  /*35e0*/  LDS.128 R28, [R10+0x1a0] ;  /* 0x0001a0000a1c7984 */ /* 0x000e620000000c00 */
[----:B------:R-:W-:Y:S01]  /*35f0*/  @P1 LOP3.LUT R55, R77, 0x80000, RZ, 0xfc, !PT ;  /* 0x000800004d371812 */ /* 0x000fe200078efcff */
[----:B------:R-:W-:Y:S01]  /*3600*/  IMAD.MOV.U32 R59, RZ, RZ, R79 ;  /* 0x000000ffff3b7224 */ /* 0x000fe200078e004f */
[----:B------:R-:W-:Y:S02]  /*3610*/  DADD R76, R20, R34 ;  /* 0x00000000144c7229 */ /* 0x000fe40000000022 */
[----:B0-----:R-:W-:-:S02]  /*3620*/  DADD R82, R32, R24 ;  /* 0x0000000020527229 */ /* 0x001fc40000000018 */
[----:B------:R-:W-:Y:S01]  /*3630*/  DADD R78, R24, R34 ;  /* 0x00000000184e7229 */ /* 0x000fe20000000022 */
[----:B------:R-:W-:Y:S01]  /*3640*/  IMAD.MOV.U32 R69, RZ, RZ, R61 ;  /* 0x000000ffff457224 */ /* 0x000fe200078e003d */
[----:B------:R-:W-:Y:S01]  /*3650*/  @P3 LOP3.LUT R15, R43, 0x80000, RZ, 0xfc, !PT ;  /* 0x000800002b0f3812 */ /* 0x000fe200078efcff */
[----:B------:R-:W-:-:S04]  /*3660*/  IMAD.MOV.U32 R43, RZ, RZ, R51 ;  /* 0x000000ffff2b7224 */ /* 0x000fc800078e0033 */
[----:B------:R-:W-:Y:S01]  /*3670*/  DSETP.MAX.AND P1, P2, R68, R76, PT ;  /* 0x0000004c4400722a */ /* 0x000fe20003a2f000 */
[----:B------:R-:W-:Y:S01]  /*3680*/  MOV R36, R42 ;  /* 0x0000002a00247202 */ /* 0x000fe20000000f00 */
[----:B------:R-:W-:Y:S01]  /*3690*/  DSETP.MAX.AND P3, P4, R42, R82, PT ;  /* 0x000000522a00722a */ /* 0x000fe20003c6f000 */
[----:B------:R-:W-:Y:S01]  /*36a0*/  IMAD.MOV.U32 R42, RZ, RZ, R77 ;  /* 0x000000ffff2a7224 */ /* 0x000fe200078e004d */
[----:B-1----:R-:W-:Y:S02]  /*36b0*/  DADD R80, R32, R28 ;  /* 0x0000000020507229 */ /* 0x002fe4000000001c */
[----:B------:R-:W-:Y:S01]  /*36c0*/  DADD R84, R28, R34 ;  /* 0x000000001c547229 */ /* 0x000fe20000000022 */
[----:B------:R-:W0:Y:S01]  /*36d0*/  LDS.128 R32, [R4+0x410] ;  /* 0x0004100004207984 */ /* 0x000e220000000c00 */
[----:B------:R-:W-:Y:S01]  /*36e0*/  IMAD.MOV.U32 R51, RZ, RZ, R43 ;  /* 0x000000ffff337224 */ /* 0x000fe200078e002b */
[----:B------:R-:W-:Y:S01]  /*36f0*/  FSEL R43, R40, R59, P6 ;  /* 0x0000003b282b7208 */ /* 0x000fe20003000000 */
[----:B------:R-:W-:Y:S01]  /*3700*/  DSETP.MAX.AND P5, P6, R64, R78, PT ;  /* 0x0000004e4000722a */ /* 0x000fe20003eaf000 */
[----:B------:R-:W-:-:S03]  /*3710*/  FSEL R69, R69, R42, P1 ;  /* 0x0000002a45457208 */ /* 0x000fc60000800000 */
[----:B------:R-:W-:Y:S01]  /*3720*/  @P2 LOP3.LUT R69, R42, 0x80000, RZ, 0xfc, !PT ;  /* 0x000800002a452812 */ /* 0x000fe200078efcff */
[----:B------:R-:W-:Y:S02]  /*3730*/  IMAD.MOV.U32 R42, RZ, RZ, R83 ;  /* 0x000000ffff2a7224 */ /* 0x000fe400078e0053 */
[----:B------:R-:W-:Y:S02]  /*3740*/  IMAD.MOV.U32 R44, RZ, RZ, R68 ;  /* 0x000000ffff2c7224 */ /* 0x000fe400078e0044 */
[----:B------:R-:W-:Y:S02]  /*3750*/  IMAD.MOV.U32 R56, RZ, RZ, R76 ;  /* 0x000000ffff387224 */ /* 0x000fe400078e004c */
[----:B------:R-:W-:Y:S01]  /*3760*/  IMAD.MOV.U32 R61, RZ, RZ, R45 ;  /* 0x000000ffff3d7224 */ /* 0x000fe200078e002d */
[----:B------:R-:W-:Y:S01]  /*3770*/  FSEL R45, R51, R42, P3 ;  /* 0x0000002a332d7208 */ /* 0x000fe20001800000 */
[----:B------:R-:W-:Y:S01]  /*3780*/  IMAD.MOV.U32 R51, RZ, RZ, R79 ;  /* 0x000000ffff337224 */ /* 0x000fe200078e004f */
[----:B------:R-:W-:Y:S01]  /*3790*/  SEL R68, R44, R56, P1 ;  /* 0x000000382c447207 */ /* 0x000fe20000800000 */
[----:B------:R-:W-:Y:S01]  /*37a0*/  IMAD.MOV.U32 R40, RZ, RZ, R64 ;  /* 0x000000ffff287224 */ /* 0x000fe200078e0040 */
[----:B------:R-:W-:Y:S01]  /*37b0*/  @P0 LOP3.LUT R43, R59, 0x80000, RZ, 0xfc, !PT ;  /* 0x000800003b2b0812 */ /* 0x000fe200078efcff */
[----:B------:R-:W-:Y:S01]  /*37c0*/  IMAD.MOV.U32 R76, RZ, RZ, R82 ;  /* 0x000000ffff4c7224 */ /* 0x000fe200078e0052 */
[----:B------:R-:W-:Y:S01]  /*37d0*/  FSEL R65, R65, R51, P5 ;  /* 0x0000003341417208 */ /* 0x000fe20002800000 */
[----:B------:R-:W-:Y:S01]  /*37e0*/  IMAD.MOV.U32 R56, RZ, RZ, R78 ;  /* 0x000000ffff387224 */ /* 0x000fe200078e004e */
[----:B------:R-:W-:Y:S01]  /*37f0*/  DSETP.MAX.AND P0, P1, R60, R80, PT ;  /* 0x000000503c00722a */ /* 0x000fe2000390f000 */
[----:B------:R-:W-:Y:S01]  /*3800*/  @P6 LOP3.LUT R65, R51, 0x80000, RZ, 0xfc, !PT ;  /* 0x0008000033416812 */ /* 0x000fe200078efcff */
[----:B------:R-:W-:Y:S01]  /*3810*/  IMAD.MOV.U32 R51, RZ, RZ, R80 ;  /* 0x000000ffff337224 */ /* 0x000fe200078e0050 */
[----:B------:R-:W-:-:S02]  /*3820*/  MOV R44, R60 ;  /* 0x0000003c002c7202 */ /* 0x000fc40000000f00 */
[----:B------:R-:W-:Y:S01]  /*3830*/  SEL R76, R36, R76, P3 ;  /* 0x0000004c244c7207 */ /* 0x000fe20001800000 */
[----:B------:R-:W-:Y:S01]  /*3840*/  DSETP.MAX.AND P2, P3, R62, R84, PT ;  /* 0x000000543e00722a */ /* 0x000fe20003b4f000 */
[----:B------:R-:W-:Y:S01]  /*3850*/  SEL R64, R40, R56, P5 ;  /* 0x0000003828407207 */ /* 0x000fe20002800000 */
[----:B------:R-:W-:Y:S01]  /*3860*/  IMAD.MOV.U32 R56, RZ, RZ, R81 ;  /* 0x000000ffff387224 */ /* 0x000fe200078e0051 */
[----:B------:R-:W-:Y:S01]  /*3870*/  @P4 LOP3.LUT R45, R42, 0x80000, RZ, 0xfc, !PT ;  /* 0x000800002a2d4812 */ /* 0x000fe200078efcff */
[----:B------:R-:W-:Y:S01]  /*3880*/  IMAD.MOV.U32 R42, RZ, RZ, R85 ;  /* 0x000000ffff2a7224 */ /* 0x000fe200078e0055 */
[----:B------:R-:W-:Y:S02]  /*3890*/  MOV R40, R84 ;  /* 0x0000005400287202 */ /* 0x000fe40000000f00 */
[----:B------:R-:W-:Y:S01]  /*38a0*/  SEL R60, R44, R51, P0 ;  /* 0x000000332c3c7207 */ /* 0x000fe20000000000 */
[----:B------:R-:W-:Y:S01]  /*38b0*/  IMAD.MOV.U32 R51, RZ, RZ, R37 ;  /* 0x000000ffff337224 */ /* 0x000fe200078e0025 */
[----:B0-----:R-:W-:-:S02]  /*38c0*/  DADD R88, R32, R16 ;  /* 0x0000000020587229 */ /* 0x001fc40000000010 */
[C---:B------:R-:W-:Y:S02]  /*38d0*/  DADD R90, R32.reuse, R20 ;  /* 0x00000000205a7229 */ /* 0x040fe40000000014 */
[C---:B------:R-:W-:Y:S02]  /*38e0*/  DADD R86, R32.reuse, R24 ;  /* 0x0000000020567229 */ /* 0x040fe40000000018 */
[----:B------:R-:W-:Y:S02]  /*38f0*/  DADD R78, R32, R28 ;  /* 0x00000000204e7229 */ /* 0x000fe4000000001c */
[--C-:B------:R-:W-:Y:S02]  /*3900*/  DADD R16, R16, R34.reuse ;  /* 0x0000000010107229 */ /* 0x100fe40000000022 */
[--C-:B------:R-:W-:Y:S02]  /*3910*/  DADD R80, R20, R34.reuse ;  /* 0x0000000014507229 */ /* 0x100fe40000000022 */
[----:B------:R-:W-:-:S02]  /*3920*/  DADD R82, R24, R34 ;  /* 0x0000000018527229 */ /* 0x000fc40000000022 */
[----:B------:R-:W-:Y:S01]  /*3930*/  DADD R84, R28, R34 ;  /* 0x000000001c547229 */ /* 0x000fe20000000022 */
[----:B------:R-:W0:Y:S01]  /*3940*/  LDS.128 R32, [R4+0x500] ;  /* 0x0005000004207984 */ /* 0x000e220000000c00 */
        /* <DEDUP_REMOVED lines=11> */
[----:B------:R-:W-:Y:S01]  /*3a00*/  SEL R50, R37, R28, P4 ;  /* 0x0000001c25327207 */ /* 0x000fe20002000000 */
[----:B------:R-:W-:Y:S01]  /*3a10*/  DSETP.MAX.AND P3, P2, R70, R86, PT ;  /* 0x000000564600722a */ /* 0x000fe20003a6f000 */
[----:B------:R-:W-:Y:S01]  /*3a20*/  IMAD.MOV.U32 R28, RZ, RZ, R70 ;  /* 0x000000ffff1c7224 */ /* 0x000fe200078e0046 */
[----:B------:R-:W-:Y:S01]  /*3a30*/  FSEL R61, R61, R56, P0 ;  /* 0x000000383d3d7208 */ /* 0x000fe20000000000 */
[----:B------:R-:W-:Y:S01]  /*3a40*/  IMAD.MOV.U32 R70, RZ, RZ, R86 ;  /* 0x000000ffff467224 */ /* 0x000fe200078e0056 */
[----:B------:R-:W-:Y:S01]  /*3a50*/  @P1 LOP3.LUT R61, R56, 0x80000, RZ, 0xfc, !PT ;  /* 0x00080000383d1812 */ /* 0x000fe200078efcff */
[----:B------:R-:W-:Y:S01]  /*3a60*/  DSETP.MAX.AND P0, P1, R58, R90, PT ;  /* 0x0000005a3a00722a */ /* 0x000fe2000390f000 */
[----:B------:R-:W-:Y:S01]  /*3a70*/  FSEL R51, R51, R24, P4 ;  /* 0x0000001833337208 */ /* 0x000fe20002000000 */
[----:B------:R-:W-:Y:S01]  /*3a80*/  DSETP.MAX.AND P6, P4, R46, R78, PT ;  /* 0x0000004e2e00722a */ /* 0x000fe20003ccf000 */
[----:B------:R-:W-:Y:S01]  /*3a90*/  IMAD.MOV.U32 R36, RZ, RZ, R58 ;  /* 0x000000ffff247224 */ /* 0x000fe200078e003a */
[----:B------:R-:W-:Y:S01]  /*3aa0*/  MOV R21, R90 ;  /* 0x0000005a00157202 */ /* 0x000fe20000000f00 */
[----:B------:R-:W-:Y:S01]  /*3ab0*/  IMAD.MOV.U32 R20, RZ, RZ, R91 ;  /* 0x000000ffff147224 */ /* 0x000fe200078e005b */
[----:B------:R-:W-:Y:S01]  /*3ac0*/  SEL R70, R28, R70, P3 ;  /* 0x000000461c467207 */ /* 0x000fe20001800000 */
[----:B------:R-:W-:-:S02]  /*3ad0*/  IMAD.MOV.U32 R25, RZ, RZ, R46 ;  /* 0x000000ffff197224 */ /* 0x000fc400078e002e */
[----:B------:R-:W-:Y:S01]  /*3ae0*/  IMAD.MOV.U32 R28, RZ, RZ, R78 ;  /* 0x000000ffff1c7224 */ /* 0x000fe200078e004e */
[----:B------:R-:W-:Y:S02]  /*3af0*/  SEL R58, R36, R21, P0 ;  /* 0x00000015243a7207 */ /* 0x000fe40000000000 */
[----:B------:R-:W-:Y:S02]  /*3b00*/  @P5 LOP3.LUT R51, R24, 0x80000, RZ, 0xfc, !PT ;  /* 0x0008000018335812 */ /* 0x000fe400078efcff */
[----:B------:R-:W-:Y:S01]  /*3b10*/  FSEL R59, R59, R20, P0 ;  /* 0x000000143b3b7208 */ /* 0x000fe20000000000 */
[----:B------:R-:W-:Y:S01]  /*3b20*/  DSETP.MAX.AND P0, P5, R52, R16, PT ;  /* 0x000000103400722a */ /* 0x000fe20003d0f000 */
[----:B------:R-:W-:Y:S01]  /*3b30*/  SEL R46, R25, R28, P6 ;  /* 0x0000001c192e7207 */ /* 0x000fe20003000000 */
[----:B------:R-:W-:Y:S01]  /*3b40*/  IMAD.MOV.U32 R21, RZ, RZ, R52 ;  /* 0x000000ffff157224 */ /* 0x000fe200078e0034 */
[----:B------:R-:W-:Y:S01]  /*3b50*/  MOV R24, R87 ;  /* 0x0000005700187202 */ /* 0x000fe20000000f00 */
[----:B------:R-:W-:Y:S01]  /*3b60*/  IMAD.MOV.U32 R28, RZ, RZ, R16 ;  /* 0x000000ffff1c7224 */ /* 0x000fe200078e0010 */
[----:B------:R-:W-:-:S02]  /*3b70*/  FSEL R47, R47, R79, P6 ;  /* 0x0000004f2f2f7208 */ /* 0x000fc40003000000 */
[----:B------:R-:W-:Y:S02]  /*3b80*/  @P1 LOP3.LUT R59, R20, 0x80000, RZ, 0xfc, !PT ;  /* 0x00080000143b1812 */ /* 0x000fe400078efcff */
[----:B------:R-:W-:Y:S01]  /*3b90*/  FSEL R71, R71, R24, P3 ;  /* 0x0000001847477208 */ /* 0x000fe20001800000 */
[----:B------:R-:W-:Y:S01]  /*3ba0*/  DSETP.MAX.AND P1, P3, R48, R80, PT ;  /* 0x000000503000722a */ /* 0x000fe20003b2f000 */
[----:B------:R-:W-:Y:S02]  /*3bb0*/  SEL R52, R21, R28, P0 ;  /* 0x0000001c15347207 */ /* 0x000fe40000000000 */
[----:B------:R-:W-:Y:S02]  /*3bc0*/  @P4 LOP3.LUT R47, R79, 0x80000, RZ, 0xfc, !PT ;  /* 0x000800004f2f4812 */ /* 0x000fe400078efcff */
[----:B------:R-:W-:Y:S01]  /*3bd0*/  FSEL R53, R53, R17, P0 ;  /* 0x0000001135357208 */ /* 0x000fe20000000000 */
[----:B------:R-:W-:Y:S01]  /*3be0*/  DSETP.MAX.AND P4, P0, R54, R84, PT ;  /* 0x000000543600722a */ /* 0x000fe2000388f000 */
[----:B------:R-:W-:-:S02]  /*3bf0*/  IMAD.MOV.U32 R16, RZ, RZ, R54 ;  /* 0x000000ffff107224 */ /* 0x000fc400078e0036 */
[----:B------:R-:W-:Y:S01]  /*3c00*/  IMAD.MOV.U32 R37, RZ, RZ, R84 ;  /* 0x000000ffff257224 */ /* 0x000fe200078e0054 */
[----:B------:R-:W-:Y:S01]  /*3c10*/  @P5 LOP3.LUT R53, R17, 0x80000, RZ, 0xfc, !PT ;  /* 0x0008000011355812 */ /* 0x000fe200078efcff */
[----:B------:R-:W-:-:S03]  /*3c20*/  IMAD.MOV.U32 R39, RZ, RZ, R57 ;  /* 0x000000ffff277224 */ /* 0x000fc600078e0039 */
[----:B------:R-:W-:Y:S01]  /*3c30*/  SEL R28, R16, R37, P4 ;  /* 0x00000025101c7207 */ /* 0x000fe20002000000 */
[----:B0-----:R-:W-:Y:S01]  /*3c40*/  DADD R16, R32, R18 ;  /* 0x0000000020107229 */ /* 0x001fe20000000012 */
[----:B------:R-:W-:Y:S01]  /*3c50*/  IMAD.MOV.U32 R73, RZ, RZ, R15 ;  /* 0x000000ffff497224 */ /* 0x000fe200078e000f */
[----:B------:R-:W-:Y:S01]  /*3c60*/  @P2 LOP3.LUT R71, R24, 0x80000, RZ, 0xfc, !PT ;  /* 0x0008000018472812 */ /* 0x000fe200078efcff */
[----:B------:R-:W-:Y:S01]  /*3c70*/  IMAD.MOV.U32 R20, RZ, RZ, R48 ;  /* 0x000000ffff147224 */ /* 0x000fe200078e0030 */
[----:B------:R-:W-:Y:S01]  /*3c80*/  DSETP.MAX.AND P6, P2, R38, R82, PT ;  /* 0x000000522600722a */ /* 0x000fe20003acf000 */
[----:B------:R-:W-:Y:S01]  /*3c90*/  IMAD.MOV.U32 R25, RZ, RZ, R80 ;  /* 0x000000ffff197224 */ /* 0x000fe200078e0050 */
[----:B------:R-:W-:Y:S01]  /*3ca0*/  MOV R29, R55 ;  /* 0x00000037001d7202 */ /* 0x000fe20000000f00 */
[----:B------:R-:W-:Y:S01]  /*3cb0*/  DADD R54, R32, R22 ;  /* 0x0000000020367229 */ /* 0x000fe20000000016 */
[----:B------:R-:W-:Y:S02]  /*3cc0*/  FSEL R49, R49, R81, P1 ;  /* 0x0000005131317208 */ /* 0x000fe40000800000 */
[----:B------:R-:W-:Y:S01]  /*3cd0*/  @P3 LOP3.LUT R49, R81, 0x80000, RZ, 0xfc, !PT ;  /* 0x0008000051313812 */ /* 0x000fe200078efcff */
[----:B------:R-:W-:Y:S01]  /*3ce0*/  DSETP.MAX.AND P3, P5, R72, R16, PT ;  /* 0x000000104800722a */ /* 0x000fe20003d6f000 */
[----:B------:R-:W-:Y:S01]  /*3cf0*/  IMAD.MOV.U32 R24, RZ, RZ, R38 ;  /* 0x000000ffff187224 */ /* 0x000fe200078e0026 */
[----:B------:R-:W-:Y:S01]  /*3d00*/  SEL R48, R20, R25, P1 ;  /* 0x0000001914307207 */ /* 0x000fe20000800000 */
[----:B------:R-:W-:-:S02]  /*3d10*/  IMAD.MOV.U32 R21, RZ, RZ, R82 ;  /* 0x000000ffff157224 */ /* 0x000fc400078e0052 */
[----:B------:R-:W-:Y:S01]  /*3d20*/  IMAD.MOV.U32 R75, RZ, RZ, R43 ;  /* 0x000000ffff4b7224 */ /* 0x000fe200078e002b */
[----:B------:R-:W-:Y:S01]  /*3d30*/  FSEL R25, R39, R83, P6 ;  /* 0x0000005327197208 */ /* 0x000fe20003000000 */
[----:B------:R-:W-:Y:S01]  /*3d40*/  DADD R38, R32, R26 ;  /* 0x0000000020267229 */ /* 0x000fe2000000001a */
[----:B------:R-:W-:Y:S01]  /*3d50*/  FSEL R29, R29, R85, P4 ;  /* 0x000000551d1d7208 */ /* 0x000fe20002000000 */
[----:B------:R-:W-:Y:S01]  /*3d60*/  IMAD.MOV.U32 R15, RZ, RZ, R73 ;  /* 0x000000ffff0f7224 */ /* 0x000fe200078e0049 */
[----:B------:R-:W-:Y:S01]  /*3d70*/  SEL R24, R24, R21, P6 ;  /* 0x0000001518187207 */ /* 0x000fe20003000000 */
[----:B------:R-:W-:Y:S01]  /*3d80*/  IMAD.MOV.U32 R36, RZ, RZ, R17 ;  /* 0x000000ffff247224 */ /* 0x000fe200078e0011 */
[----:B------:R-:W-:Y:S01]  /*3d90*/  @P0 LOP3.LUT R29, R85, 0x80000, RZ, 0xfc, !PT ;  /* 0x00080000551d0812 */ /* 0x000fe200078efcff */
[----:B------:R-:W-:Y:S01]  /*3da0*/  DSETP.MAX.AND P6, P0, R74, R54, PT ;  /* 0x000000364a00722a */ /* 0x000fe200038cf000 */
[----:B------:R-:W-:Y:S01]  /*3db0*/  IMAD.MOV.U32 R56, RZ, RZ, R72 ;  /* 0x000000ffff387224 */ /* 0x000fe200078e0048 */
[----:B------:R-:W-:Y:S01]  /*3dc0*/  MOV R20, R75 ;  /* 0x0000004b00147202 */ /* 0x000fe20000000f00 */
[----:B------:R-:W-:-:S02]  /*3dd0*/  IMAD.MOV.U32 R57, RZ, RZ, R16 ;  /* 0x000000ffff397224 */ /* 0x000fc400078e0010 */
[----:B------:R-:W-:Y:S01]  /*3de0*/  IMAD.MOV.U32 R77, RZ, RZ, R45 ;  /* 0x000000ffff4d7224 */ /* 0x000fe200078e002d */
[----:B------:R-:W-:Y:S01]  /*3df0*/  MOV R45, R55 ;  /* 0x00000037002d7202 */ /* 0x000fe20000000f00 */
[----:B------:R-:W-:Y:S01]  /*3e00*/  IMAD.MOV.U32 R62, RZ, RZ, R54 ;  /* 0x000000ffff3e7224 */ /* 0x000fe200078e0036 */
[----:B------:R-:W-:Y:S01]  /*3e10*/  FSEL R43, R15, R36, P3 ;  /* 0x000000240f2b7208 */ /* 0x000fe20001800000 */
[----:B------:R-:W-:Y:S01]  /*3e20*/  IMAD.MOV.U32 R54, RZ, RZ, R38 ;  /* 0x000000ffff367224 */ /* 0x000fe200078e0026 */
[----:B------:R-:W-:Y:S01]  /*3e30*/  SEL R56, R56, R57, P3 ;  /* 0x0000003938387207 */ /* 0x000fe20001800000 */
[----:B------:R-:W-:Y:S01]  /*3e40*/  DSETP.MAX.AND P3, P4, R76, R38, PT ;  /* 0x000000264c00722a */ /* 0x000fe20003c6f000 */
[----:B------:R-:W-:Y:S01]  /*3e50*/  FSEL R15, R20, R45, P6 ;  /* 0x0000002d140f7208 */ /* 0x000fe20003000000 */
[----:B------:R-:W-:Y:S01]  /*3e60*/  IMAD.MOV.U32 R20, RZ, RZ, R39 ;  /* 0x000000ffff147224 */ /* 0x000fe200078e0027 */
[----:B------:R-:W-:Y:S02]  /*3e70*/  @P5 LOP3.LUT R43, R36, 0x80000, RZ, 0xfc, !PT ;  /* 0x00080000242b5812 */ /* 0x000fe400078efcff */
[----:B------:R-:W0:Y:S01]  /*3e80*/  LDS.128 R36, [R4+0x510] ;  /* 0x0005100004247984 */ /* 0x000e220000000c00 */
[----:B------:R-:W-:-:S02]  /*3e90*/  DADD R72, R34, R18 ;  /* 0x0000000022487229 */ /* 0x000fc40000000012 */
[----:B------:R-:W-:Y:S01]  /*3ea0*/  DADD R32, R32, R30 ;  /* 0x0000000020207229 */ /* 0x000fe2000000001e */
[----:B------:R-:W-:Y:S01]  /*3eb0*/  IMAD.MOV.U32 R41, RZ, RZ, R76 ;  /* 0x000000ffff297224 */ /* 0x000fe200078e004c */
[----:B------:R-:W-:Y:S01]  /*3ec0*/  @P2 LOP3.LUT R25, R83, 0x80000, RZ, 0xfc, !PT ;  /* 0x0008000053192812 */ /* 0x000fe200078efcff */
[----:B------:R-:W-:Y:S02]  /*3ed0*/  IMAD.MOV.U32 R16, RZ, RZ, R66 ;  /* 0x000000ffff107224 */ /* 0x000fe400078e0042 */
[----:B------:R-:W-:Y:S01]  /*3ee0*/  IMAD.MOV.U32 R17, RZ, RZ, R67 ;  /* 0x000000ffff117224 */ /* 0x000fe200078e0043 */
[----:B------:R-:W-:Y:S02]  /*3ef0*/  DSETP.MAX.AND P1, P2, R66, R72, PT ;  /* 0x000000484200722a */ /* 0x000fe40003a2f000 */
[----:B------:R-:W-:Y:S01]  /*3f00*/  DADD R66, R34, R22 ;  /* 0x0000000022427229 */ /* 0x000fe20000000016 */
[----:B------:R-:W-:Y:S01]  /*3f10*/  IMAD.MOV.U32 R21, RZ, RZ, R74 ;  /* 0x000000ffff157224 */ /* 0x000fe200078e004a */
[----:B------:R-:W-:-:S02]  /*3f20*/  SEL R54, R41, R54, P3 ;  /* 0x0000003629367207 */ /* 0x000fc40001800000 */
[----:B------:R-:W-:Y:S02]  /*3f30*/  @P0 LOP3.LUT R15, R45, 0x80000, RZ, 0xfc, !PT ;  /* 0x000800002d0f0812 */ /* 0x000fe400078efcff */
[----:B------:R-:W-:Y:S01]  /*3f40*/  FSEL R55, R77, R20, P3 ;  /* 0x000000144d377208 */ /* 0x000fe20001800000 */
[----:B------:R-:W-:Y:S01]  /*3f50*/  DSETP.MAX.AND P3, P0, R60, R32, PT ;  /* 0x000000203c00722a */ /* 0x000fe2000386f000 */
[----:B------:R-:W-:Y:S01]  /*3f60*/  SEL R62, R21, R62, P6 ;  /* 0x0000003e153e7207 */ /* 0x000fe20003000000 */
[----:B------:R-:W-:Y:S01]  /*3f70*/  IMAD.MOV.U32 R21, RZ, RZ, R68 ;  /* 0x000000ffff157224 */ /* 0x000fe200078e0044 */
[----:B------:R-:W-:Y:S01]  /*3f80*/  DSETP.MAX.AND P5, P6, R68, R66, PT ;  /* 0x000000424400722a */ /* 0x000fe20003eaf000 */
[----:B------:R-:W-:Y:S01]  /*3f90*/  IMAD.MOV.U32 R42, RZ, RZ, R69 ;  /* 0x000000ffff2a7224 */ /* 0x000fe200078e0045 */
[----:B------:R-:W-:Y:S01]  /*3fa0*/  DADD R68, R34, R26 ;  /* 0x0000000022447229 */ /* 0x000fe2000000001a */
[----:B------:R-:W-:Y:S01]  /*3fb0*/  IMAD.MOV.U32 R44, RZ, RZ, R60 ;  /* 0x000000ffff2c7224 */ /* 0x000fe200078e003c */
[----:B------:R-:W-:Y:S01]  /*3fc0*/  MOV R60, R72 ;  /* 0x00000048003c7202 */ /* 0x000fe20000000f00 */
[----:B------:R-:W-:-:S02]  /*3fd0*/  IMAD.MOV.U32 R45, RZ, RZ, R32 ;  /* 0x000000ffff2d7224 */ /* 0x000fc400078e0020 */
[----:B------:R-:W-:Y:S01]  /*3fe0*/  IMAD.MOV.U32 R32, RZ, RZ, R73 ;  /* 0x000000ffff207224 */ /* 0x000fe200078e0049 */
[----:B------:R-:W-:Y:S01]  /*3ff0*/  DADD R72, R34, R30 ;  /* 0x0000000022487229 */ /* 0x000fe2000000001e */
[----:B------:R-:W-:Y:S01]  /*4000*/  IMAD.MOV.U32 R41, RZ, RZ, R63 ;  /* 0x000000ffff297224 */ /* 0x000fe200078e003f */
[----:B------:R-:W-:Y:S02]  /*4010*/  SEL R44, R44, R45, P3 ;  /* 0x0000002d2c2c7207 */ /* 0x000fe40001800000 */
[----:B------:R-:W-:Y:S01]  /*4020*/  FSEL R45, R61, R33, P3 ;  /* 0x000000213d2d7208 */ /* 0x000fe20001800000 */
[----:B------:R-:W-:Y:S01]  /*4030*/  IMAD.MOV.U32 R34, RZ, RZ, R66 ;  /* 0x000000ffff227224 */ /* 0x000fe200078e0042 */
[----:B------:R-:W-:Y:S01]  /*4040*/  @P4 LOP3.LUT R55, R20, 0x80000, RZ, 0xfc, !PT ;  /* 0x0008000014374812 */ /* 0x000fe200078efcff */
[----:B------:R-:W-:Y:S01]  /*4050*/  DSETP.MAX.AND P4, P3, R64, R68, PT ;  /* 0x000000444000722a */ /* 0x000fe20003b8f000 */
[----:B------:R-:W-:Y:S02]  /*4060*/  SEL R60, R16, R60, P1 ;  /* 0x0000003c103c7207 */ /* 0x000fe40000800000 */
[----:B------:R-:W-:-:S02]  /*4070*/  @P0 LOP3.LUT R45, R33, 0x80000, RZ, 0xfc, !PT ;  /* 0x00080000212d0812 */ /* 0x000fc400078efcff */
[----:B------:R-:W-:Y:S01]  /*4080*/  FSEL R61, R17, R32, P1 ;  /* 0x00000020113d7208 */ /* 0x000fe20000800000 */
[----:B------:R-:W-:Y:S01]  /*4090*/  DSETP.MAX.AND P0, P1, R40, R72, PT ;  /* 0x000000482800722a */ /* 0x000fe2000390f000 */
[----:B------:R-:W-:Y:S02]  /*40a0*/  IMAD.MOV.U32 R20, RZ, RZ, R64 ;  /* 0x000000ffff147224 */ /* 0x000fe400078e0040 */
[----:B------:R-:W-:Y:S02]  /*40b0*/  IMAD.MOV.U32 R66, RZ, RZ, R68 ;  /* 0x000000ffff427224 */ /* 0x000fe400078e0044 */
[----:B------:R-:W-:Y:S01]  /*40c0*/  IMAD.MOV.U32 R33, RZ, RZ, R40 ;  /* 0x000000ffff217224 */ /* 0x000fe200078e0028 */
[----:B------:R-:W-:Y:S01]  /*40d0*/  SEL R40, R21, R34, P5 ;  /* 0x0000002215287207 */ /* 0x000fe20002800000 */
[----:B------:R-:W-:Y:S01]  /*40e0*/  IMAD.MOV.U32 R64, RZ, RZ, R72 ;  /* 0x000000ffff407224 */ /* 0x000fe200078e0048 */
[----:B------:R-:W-:Y:S01]  /*40f0*/  SEL R66, R20, R66, P4 ;  /* 0x0000004214427207 */ /* 0x000fe20002000000 */
[C---:B0-----:R-:W-:Y:S01]  /*4100*/  DADD R20, R36.reuse, R18 ;  /* 0x0000000024147229 */ /* 0x041fe20000000012 */
[----:B------:R-:W-:Y:S01]  /*4110*/  IMAD.MOV.U32 R16, RZ, RZ, R41 ;  /* 0x000000ffff107224 */ /* 0x000fe200078e0029 */
[----:B------:R-:W-:Y:S01]  /*4120*/  MOV R17, R69 ;  /* 0x0000004500117202 */ /* 0x000fe20000000f00 */
[----:B------:R-:W-:Y:S01]  /*4130*/  IMAD.MOV.U32 R57, RZ, RZ, R73 ;  /* 0x000000ffff397224 */ /* 0x000fe200078e0049 */
[----:B------:R-:W-:Y:S01]  /*4140*/  SEL R64, R33, R64, P0 ;  /* 0x0000004021407207 */ /* 0x000fe20000000000 */
[----:B------:R-:W-:Y:S01]  /*4150*/  IMAD.MOV.U32 R35, RZ, RZ, R67 ;  /* 0x000000ffff237224 */ /* 0x000fe200078e0043 */
[----:B------:R-:W-:Y:S01]  /*4160*/  @P2 LOP3.LUT R61, R32, 0x80000, RZ, 0xfc, !PT ;  /* 0x00080000203d2812 */ /* 0x000fe200078efcff */
[----:B------:R-:W-:Y:S01]  /*4170*/  DADD R32, R36, R22 ;  /* 0x0000000024207229 */ /* 0x000fe20000000016 */
[----:B------:R-:W-:-:S02]  /*4180*/  FSEL R67, R65, R17, P4 ;  /* 0x0000001141437208 */ /* 0x000fc40002000000 */
[----:B------:R-:W-:Y:S02]  /*4190*/  FSEL R65, R16, R57, P0 ;  /* 0x0000003910417208 */ /* 0x000fe40000000000 */
[----:B------:R-:W-:Y:S01]  /*41a0*/  @P1 LOP3.LUT R65, R57, 0x80000, RZ, 0xfc, !PT ;  /* 0x0008000039411812 */ /* 0x000fe200078efcff */
[----:B------:R-:W-:Y:S01]  /*41b0*/  DSETP.MAX.AND P1, P2, R50, R20, PT ;  /* 0x000000143200722a */ /* 0x000fe20003a2f000 */
[----:B------:R-:W-:Y:S01]  /*41c0*/  FSEL R41, R42, R35, P5 ;  /* 0x000000232a297208 */ /* 0x000fe20002800000 */
[----:B------:R-:W-:Y:S01]  /*41d0*/  DADD R78, R36, R26 ;  /* 0x00000000244e7229 */ /* 0x000fe2000000001a */
[----:B------:R-:W-:Y:S02]  /*41e0*/  @P6 LOP3.LUT R41, R35, 0x80000, RZ, 0xfc, !PT ;  /* 0x0008000023296812 */ /* 0x000fe400078efcff */
[----:B------:R-:W-:Y:S01]  /*41f0*/  @P3 LOP3.LUT R67, R17, 0x80000, RZ, 0xfc, !PT ;  /* 0x0008000011433812 */ /* 0x000fe200078efcff */
[----:B------:R-:W-:Y:S02]  /*4200*/  DSETP.MAX.AND P6, P3, R58, R32, PT ;  /* 0x000000203a00722a */ /* 0x000fe40003bcf000 */
[----:B------:R-:W-:Y:S01]  /*4210*/  DADD R80, R36, R30 ;  /* 0x0000000024507229 */ /* 0x000fe2000000001e */
[----:B------:R-:W-:Y:S01]  /*4220*/  IMAD.MOV.U32 R17, RZ, RZ, R21 ;  /* 0x000000ffff117224 */ /* 0x000fe200078e0015 */
[C---:B------:R-:W-:Y:S01]  /*4230*/  DADD R68, R38.reuse, R18 ;  /* 0x0000000026447229 */ /* 0x040fe20000000012 */
[----:B------:R-:W-:Y:S01]  /*4240*/  IMAD.MOV.U32 R16, RZ, RZ, R32 ;  /* 0x000000ffff107224 */ /* 0x000fe200078e0020 */
[----:B------:R-:W-:Y:S01]  /*4250*/  DADD R74, R38, R30 ;  /* 0x00000000264a7229 */ /* 0x000fe2000000001e */
[----:B------:R-:W-:-:S02]  /*4260*/  IMAD.MOV.U32 R18, RZ, RZ, R51 ;  /* 0x000000ffff127224 */ /* 0x000fc400078e0033 */
[----:B------:R-:W-:Y:S02]  /*4270*/  IMAD.MOV.U32 R30, RZ, RZ, R20 ;  /* 0x000000ffff1e7224 */ /* 0x000fe400078e0014 */
[----:B------:R-:W-:Y:S02]  /*4280*/  IMAD.MOV.U32 R31, RZ, RZ, R50 ;  /* 0x000000ffff1f7224 */ /* 0x000fe400078e0032 */
[----:B------:R-:W-:Y:S01]  /*4290*/  IMAD.MOV.U32 R19, RZ, RZ, R58 ;  /* 0x000000ffff137224 */ /* 0x000fe200078e003a */
[----:B------:R-:W-:Y:S01]  /*42a0*/  MOV R21, R33 ;  /* 0x0000002100157202 */ /* 0x000fe20000000f00 */
[----:B------:R-:W-:Y:S01]  /*42b0*/  IMAD.MOV.U32 R20, RZ, RZ, R59 ;  /* 0x000000ffff147224 */ /* 0x000fe200078e003b */
[----:B------:R-:W-:Y:S01]  /*42c0*/  DADD R72, R38, R22 ;  /* 0x0000000026487229 */ /* 0x000fe20000000016 */
[----:B------:R-:W-:Y:S01]  /*42d0*/  FSEL R37, R18, R17, P1 ;  /* 0x0000001112257208 */ /* 0x000fe20000800000 */
[----:B------:R-:W-:Y:S01]  /*42e0*/  IMAD.MOV.U32 R23, RZ, RZ, R70 ;  /* 0x000000ffff177224 */ /* 0x000fe200078e0046 */
[----:B------:R-:W-:Y:S01]  /*42f0*/  DSETP.MAX.AND P5, P0, R70, R78, PT ;  /* 0x0000004e4600722a */ /* 0x000fe200038af000 */
[----:B------:R-:W-:Y:S01]  /*4300*/  IMAD.MOV.U32 R22, RZ, RZ, R71 ;  /* 0x000000ffff167224 */ /* 0x000fe200078e0047 */
[----:B------:R-:W-:Y:S01]  /*4310*/  DADD R26, R38, R26 ;  /* 0x00000000261a7229 */ /* 0x000fe2000000001a */
[----:B------:R-:W-:Y:S01]  /*4320*/  SEL R50, R31, R30, P1 ;  /* 0x0000001e1f327207 */ /* 0x000fe20000800000 */
[----:B------:R-:W-:Y:S01]  /*4330*/  IMAD.MOV.U32 R57, RZ, RZ, R79 ;  /* 0x000000ffff397224 */ /* 0x000fe200078e004f */
[----:B------:R-:W-:Y:S01]  /*4340*/  SEL R70, R19, R16, P6 ;  /* 0x0000001013467207 */ /* 0x000fe20003000000 */
[----:B------:R-:W-:Y:S01]  /*4350*/  DSETP.MAX.AND P4, P1, R46, R80, PT ;  /* 0x000000502e00722a */ /* 0x000fe2000398f000 */
[----:B------:R-:W-:Y:S01]  /*4360*/  @P2 LOP3.LUT R37, R17, 0x80000, RZ, 0xfc, !PT ;  /* 0x0008000011252812 */ /* 0x000fe200078efcff */
[----:B------:R-:W-:Y:S01]  /*4370*/  LDS.128 R32, [R4+0x600] ;  /* 0x0006000004207984 */ /* 0x000fe20000000c00 */
[----:B------:R-:W-:Y:S01]  /*4380*/  FSEL R39, R20, R21, P6 ;  /* 0x0000001514277208 */ /* 0x000fe20003000000 */
[----:B------:R-:W-:Y:S01]  /*4390*/  IMAD.MOV.U32 R36, RZ, RZ, R46 ;  /* 0x000000ffff247224 */ /* 0x000fe200078e002e */
[----:B------:R-:W-:Y:S01]  /*43a0*/  MOV R76, R78 ;  /* 0x0000004e004c7202 */ /* 0x000fe20000000f00 */
[----:B------:R-:W0:Y:S01]  /*43b0*/  LDS.128 R16, [R10+0x30] ;  /* 0x000030000a107984 */ /* 0x000e220000000c00 */
[----:B------:R-:W-:Y:S01]  /*43c0*/  IMAD.MOV.U32 R20, RZ, RZ, R80 ;  /* 0x000000ffff147224 */ /* 0x000fe200078e0050 */
[----:B------:R-:W-:Y:S01]  /*43d0*/  @P3 LOP3.LUT R39, R21, 0x80000, RZ, 0xfc, !PT ;  /* 0x0008000015273812 */ /* 0x000fe200078efcff */
[----:B------:R-:W-:Y:S01]  /*43e0*/  IMAD.MOV.U32 R30, RZ, RZ, R47 ;  /* 0x000000ffff1e7224 */ /* 0x000fe200078e002f */
[----:B------:R-:W-:Y:S01]  /*43f0*/  SEL R76, R23, R76, P5 ;  /* 0x0000004c174c7207 */ /* 0x000fe20002800000 */
[----:B------:R-:W-:Y:S01]  /*4400*/  IMAD.MOV.U32 R38, RZ, RZ, R48 ;  /* 0x000000ffff267224 */ /* 0x000fe200078e0030 */
[----:B------:R-:W-:Y:S01]  /*4410*/  FSEL R47, R22, R57, P5 ;  /* 0x00000039162f7208 */ /* 0x000fe20002800000 */
[----:B------:R-:W-:Y:S01]  /*4420*/  DSETP.MAX.AND P3, P5, R48, R72, PT ;  /* 0x000000483000722a */ /* 0x000fe20003d6f000 */
[----:B------:R-:W-:-:S02]  /*4430*/  SEL R48, R36, R20, P4 ;  /* 0x0000001424307207 */ /* 0x000fc40002000000 */
[----:B------:R-:W1:Y:S01]  /*4440*/  LDS.128 R20, [R10+0xb0] ;  /* 0x0000b0000a147984 */ /* 0x000e620000000c00 */
[----:B------:R-:W-:Y:S01]  /*4450*/  IMAD.MOV.U32 R51, RZ, RZ, R81 ;  /* 0x000000ffff337224 */ /* 0x000fe200078e0051 */
[----:B------:R-:W-:Y:S01]  /*4460*/  DSETP.MAX.AND P6, P2, R52, R68, PT ;  /* 0x000000443400722a */ /* 0x000fe20003acf000 */
[----:B------:R-:W-:Y:S01]  /*4470*/  IMAD.MOV.U32 R42, RZ, RZ, R49 ;  /* 0x000000ffff2a7224 */ /* 0x000fe200078e0031 */
[----:B------:R-:W-:Y:S02]  /*4480*/  @P0 LOP3.LUT R47, R57, 0x80000, RZ, 0xfc, !PT ;  /* 0x00080000392f0812 */ /* 0x000fe400078efcff */
[----:B------:R-:W-:Y:S01]  /*4490*/  FSEL R49, R30, R51, P4 ;  /* 0x000000331e317208 */ /* 0x000fe20002000000 */
[----:B------:R-:W-:Y:S01]  /*44a0*/  DSETP.MAX.AND P4, P0, R24, R26, PT ;  /* 0x0000001a1800722a */ /* 0x000fe2000388f000 */
[----:B------:R-:W-:Y:S02]  /*44b0*/  IMAD.MOV.U32 R36, RZ, RZ, R24 ;  /* 0x000000ffff247224 */ /* 0x000fe400078e0018 */
[----:B------:R-:W-:Y:S01]  /*44c0*/  IMAD.MOV.U32 R57, RZ, RZ, R26 ;  /* 0x000000ffff397224 */ /* 0x000fe200078e001a */
[----:B------:R-:W-:Y:S01]  /*44d0*/  FSEL R59, R53, R69, P6 ;  /* 0x00000045353b7208 */ /* 0x000fe20003000000 */
[----:B------:R-:W-:Y:S01]  /*44e0*/  IMAD.MOV.U32 R31, RZ, RZ, R52 ;  /* 0x000000ffff1f7224 */ /* 0x000fe200078e0034 */
[----:B------:R-:W-:Y:S01]  /*44f0*/  FSEL R53, R42, R73, P3 ;  /* 0x000000492a357208 */ /* 0x000fe20001800000 */
[----:B------:R-:W-:Y:S01]  /*4500*/  IMAD.MOV.U32 R30, RZ, RZ, R25 ;  /* 0x000000ffff1e7224 */ /* 0x000fe200078e0019 */
[----:B------:R-:W-:Y:S01]  /*4510*/  SEL R42, R36, R57, P4 ;  /* 0x00000039242a7207 */ /* 0x000fe20002000000 */
[----:B------:R-:W-:Y:S01]  /*4520*/  IMAD.MOV.U32 R25, RZ, RZ, R72 ;  /* 0x000000ffff197224 */ /* 0x000fe200078e0048 */
[----:B------:R-:W-:Y:S01]  /*4530*/  MOV R24, R68 ;  /* 0x0000004400187202 */ /* 0x000fe20000000f00 */
[----:B------:R-:W-:-:S02]  /*4540*/  IMAD.MOV.U32 R63, RZ, RZ, R27 ;  /* 0x000000ffff3f7224 */ /* 0x000fc400078e001b */
[----:B------:R-:W-:Y:S01]  /*4550*/  IMAD.MOV.U32 R57, RZ, RZ, R43 ;  /* 0x000000ffff397224 */ /* 0x000fe200078e002b */
[----:B------:R-:W-:Y:S01]  /*4560*/  SEL R58, R31, R24, P6 ;  /* 0x000000181f3a7207 */ /* 0x000fe20003000000 */
[----:B------:R-:W-:Y:S01]  /*4570*/  IMAD.MOV.U32 R31, RZ, RZ, R29 ;  /* 0x000000ffff1f7224 */ /* 0x000fe200078e001d */
[----:B------:R-:W-:Y:S01]  /*4580*/  @P1 LOP3.LUT R49, R51, 0x80000, RZ, 0xfc, !PT ;  /* 0x0008000033311812 */ /* 0x000fe200078efcff */
[----:B0-----:R-:W-:Y:S02]  /*4590*/  DADD R80, R32, R16 ;  /* 0x0000000020507229 */ /* 0x001fe40000000010 */
[----:B------:R-:W-:Y:S01]  /*45a0*/  DADD R78, R16, R34 ;  /* 0x00000000104e7229 */ /* 0x000fe20000000022 */
[----:B------:R-:W-:Y:S01]  /*45b0*/  SEL R52, R38, R25, P3 ;  /* 0x0000001926347207 */ /* 0x000fe20001800000 */
[----:B------:R-:W-:Y:S01]  /*45c0*/  DSETP.MAX.AND P6, P1, R28, R74, PT ;  /* 0x0000004a1c00722a */ /* 0x000fe200039cf000 */
[----:B------:R-:W-:Y:S01]  /*45d0*/  @P2 LOP3.LUT R59, R69, 0x80000, RZ, 0xfc, !PT ;  /* 0x00080000453b2812 */ /* 0x000fe200078efcff */
[----:B------:R-:W-:Y:S01]  /*45e0*/  IMAD.MOV.U32 R46, RZ, RZ, R28 ;  /* 0x000000ffff2e7224 */ /* 0x000fe200078e001c */
[----:B------:R-:W-:Y:S01]  /*45f0*/  @P5 LOP3.LUT R53, R73, 0x80000, RZ, 0xfc, !PT ;  /* 0x0008000049355812 */ /* 0x000fe200078efcff */
[----:B------:R-:W-:Y:S01]  /*4600*/  DSETP.MAX.AND P2, P3, R56, R80, PT ;  /* 0x000000503800722a */ /* 0x000fe20003b4f000 */
[----:B------:R-:W-:Y:S01]  /*4610*/  FSEL R43, R30, R63, P4 ;  /* 0x0000003f1e2b7208 */ /* 0x000fe20002000000 */
[----:B------:R-:W-:Y:S01]  /*4620*/  DSETP.MAX.AND P4, P5, R60, R78, PT ;  /* 0x0000004e3c00722a */ /* 0x000fe20003d8f000 */
[----:B------:R-:W-:Y:S01]  /*4630*/  MOV R29, R57 ;  /* 0x00000039001d7202 */ /* 0x000fe20000000f00 */
[----:B-1----:R-:W-:Y:S01]  /*4640*/  DADD R82, R32, R20 ;  /* 0x0000000020527229 */ /* 0x002fe20000000014 */
[----:B------:R-:W-:Y:S01]  /*4650*/  IMAD.MOV.U32 R57, RZ, RZ, R74 ;  /* 0x000000ffff397224 */ /* 0x000fe200078e004a */
[----:B------:R-:W-:Y:S01]  /*4660*/  @P0 LOP3.LUT R43, R63, 0x80000, RZ, 0xfc, !PT ;  /* 0x000800003f2b0812 */ /* 0x000fe200078efcff */
[----:B------:R-:W-:Y:S01]  /*4670*/  IMAD.MOV.U32 R28, RZ, RZ, R56 ;  /* 0x000000ffff1c7224 */ /* 0x000fe200078e0038 */
[----:B------:R-:W0:Y:S01]  /*4680*/  LDS.128 R24, [R10+0x130] ;  /* 0x000130000a187984 */ /* 0x000e220000000c00 */
[----:B------:R-:W-:-:S02]  /*4690*/  IMAD.MOV.U32 R63, RZ, RZ, R15 ;  /* 0x000000ffff3f7224 */ /* 0x000fc400078e000f */
[----:B------:R-:W-:Y:S01]  /*46a0*/  IMAD.MOV.U32 R68, RZ, RZ, R80 ;  /* 0x000000ffff447224 */ /* 0x000fe200078e0050 */
[----:B------:R-:W-:Y:S02]  /*46b0*/  SEL R56, R46, R57, P6 ;  /* 0x000000392e387207 */ /* 0x000fe40003000000 */
[----:B------:R-:W-:Y:S01]  /*46c0*/  FSEL R57, R31, R75, P6 ;  /* 0x0000004b1f397208 */ /* 0x000fe20003000000 */
[----:B------:R-:W-:Y:S01]  /*46d0*/  DSETP.MAX.AND P6, P0, R62, R82, PT ;  /* 0x000000523e00722a */ /* 0x000fe200038cf000 */
[----:B------:R-:W-:Y:S01]  /*46e0*/  SEL R68, R28, R68, P2 ;  /* 0x000000441c447207 */ /* 0x000fe20001000000 */
[----:B------:R-:W-:Y:S02]  /*46f0*/  IMAD.MOV.U32 R31, RZ, RZ, R62 ;  /* 0x000000ffff1f7224 */ /* 0x000fe400078e003e */
[----:B------:R-:W-:Y:S02]  /*4700*/  IMAD.MOV.U32 R28, RZ, RZ, R79 ;  /* 0x000000ffff1c7224 */ /* 0x000fe400078e004f */
[----:B------:R-:W-:Y:S01]  /*4710*/  IMAD.MOV.U32 R30, RZ, RZ, R60 ;  /* 0x000000ffff1e7224 */ /* 0x000fe200078e003c */
[----:B------:R-:W-:Y:S01]  /*4720*/  MOV R60, R78 ;  /* 0x0000004e003c7202 */ /* 0x000fe20000000f00 */
[----:B------:R-:W-:-:S02]  /*4730*/  IMAD.MOV.U32 R38, RZ, RZ, R81 ;  /* 0x000000ffff267224 */ /* 0x000fc400078e0051 */
[----:B------:R-:W-:Y:S01]  /*4740*/  IMAD.MOV.U32 R62, RZ, RZ, R82 ;  /* 0x000000ffff3e7224 */ /* 0x000fe200078e0052 */
[----:B------:R-:W-:Y:S02]  /*4750*/  FSEL R61, R61, R28, P4 ;  /* 0x0000001c3d3d7208 */ /* 0x000fe40002000000 */
[----:B------:R-:W-:Y:S02]  /*4760*/  FSEL R15, R29, R38, P2 ;  /* 0x000000261d0f7208 */ /* 0x000fe40001000000 */
[----:B------:R-:W-:Y:S02]  /*4770*/  SEL R60, R30, R60, P4 ;  /* 0x0000003c1e3c7207 */ /* 0x000fe40002000000 */
[----:B------:R-:W-:Y:S02]  /*4780*/  @P5 LOP3.LUT R61, R28, 0x80000, RZ, 0xfc, !PT ;  /* 0x000800001c3d5812 */ /* 0x000fe400078efcff */
[----:B------:R-:W-:Y:S02]  /*4790*/  SEL R62, R31, R62, P6 ;  /* 0x0000003e1f3e7207 */ /* 0x000fe40003000000 */
[----:B------:R-:W1:Y:S01]  /*47a0*/  LDS.128 R28, [R10+0x1b0] ;  /* 0x0001b0000a1c7984 */ /* 0x000e620000000c00 */
[----:B------:R-:W-:Y:S01]  /*47b0*/  @P1 LOP3.LUT R57, R75, 0x80000, RZ, 0xfc, !PT ;  /* 0x000800004b391812 */ /* 0x000fe200078efcff */
[----:B------:R-:W-:Y:S01]  /*47c0*/  IMAD.MOV.U32 R46, RZ, RZ, R83 ;  /* 0x000000ffff2e7224 */ /* 0x000fe200078e0053 */
[----:B------:R-:W-:-:S02]  /*47d0*/  DADD R72, R20, R34 ;  /* 0x0000000014487229 */ /* 0x000fc40000000022 */
[----:B0-----:R-:W-:Y:S02]  /*47e0*/  DADD R80, R32, R24 ;  /* 0x0000000020507229 */ /* 0x001fe40000000018 */
[----:B------:R-:W-:-:S04]  /*47f0*/  DADD R74, R24, R34 ;  /* 0x00000000184a7229 */ /* 0x000fc80000000022 */
[----:B------:R-:W-:Y:S01]  /*4800*/  DSETP.MAX.AND P1, P2, R40, R72, PT ;  /* 0x000000482800722a */ /* 0x000fe20003a2f000 */
[----:B------:R-:W-:Y:S01]  /*4810*/  @P3 LOP3.LUT R15, R38, 0x80000, RZ, 0xfc, !PT ;  /* 0x00080000260f3812 */ /* 0x000fe200078efcff */
[----:B------:R-:W-:Y:S01]  /*4820*/  IMAD.MOV.U32 R38, RZ, RZ, R54 ;  /* 0x000000ffff267224 */ /* 0x000fe200078e0036 */
[----:B------:R-:W-:Y:S02]  /*4830*/  DSETP.MAX.AND P3, P4, R54, R80, PT ;  /* 0x000000503600722a */ /* 0x000fe40003c6f000 */
[----:B-1----:R-:W-:Y:S02]  /*4840*/  DADD R78, R32, R28 ;  /* 0x00000000204e7229 */ /* 0x002fe4000000001c */
[----:B------:R-:W-:Y:S01]  /*4850*/  DADD R82, R28, R34 ;  /* 0x000000001c527229 */ /* 0x000fe20000000022 */
[----:B------:R-:W0:Y:S01]  /*4860*/  LDS.128 R32, [R4+0x610] ;  /* 0x0006100004207984 */ /* 0x000e220000000c00 */
[----:B------:R-:W-:Y:S02]  /*4870*/  IMAD.MOV.U32 R36, RZ, RZ, R40 ;  /* 0x000000ffff247224 */ /* 0x000fe400078e0028 */
[----:B------:R-:W-:-:S02]  /*4880*/  IMAD.MOV.U32 R54, RZ, RZ, R72 ;  /* 0x000000ffff367224 */ /* 0x000fc400078e0048 */
[----:B------:R-:W-:Y:S01]  /*4890*/  IMAD.MOV.U32 R51, RZ, RZ, R73 ;  /* 0x000000ffff337224 */ /* 0x000fe200078e0049 */
[----:B------:R-:W-:Y:S01]  /*48a0*/  FSEL R63, R63, R46, P6 ;  /* 0x0000002e3f3f7208 */ /* 0x000fe20003000000 */
[----:B------:R-:W-:Y:S01]  /*48b0*/  DSETP.MAX.AND P5, P6, R66, R74, PT ;  /* 0x0000004a4200722a */ /* 0x000fe20003eaf000 */
[----:B------:R-:W-:Y:S02]  /*48c0*/  SEL R54, R36, R54, P1 ;  /* 0x0000003624367207 */ /* 0x000fe40000800000 */
[----:B------:R-:W-:Y:S02]  /*48d0*/  @P0 LOP3.LUT R63, R46, 0x80000, RZ, 0xfc, !PT ;  /* 0x000800002e3f0812 */ /* 0x000fe400078efcff */
[----:B------:R-:W-:Y:S01]  /*48e0*/  FSEL R41, R41, R51, P1 ;  /* 0x0000003329297208 */ /* 0x000fe20000800000 */
[----:B------:R-:W-:Y:S01]  /*48f0*/  DSETP.MAX.AND P0, P1, R44, R78, PT ;  /* 0x0000004e2c00722a */ /* 0x000fe2000390f000 */
[----:B------:R-:W-:Y:S01]  /*4900*/  MOV R36, R44 ;  /* 0x0000002c00247202 */ /* 0x000fe20000000f00 */
[----:B------:R-:W-:Y:S01]  /*4910*/  IMAD.MOV.U32 R72, RZ, RZ, R80 ;  /* 0x000000ffff487224 */ /* 0x000fe200078e0050 */
[----:B------:R-:W-:Y:S01]  /*4920*/  @P2 LOP3.LUT R41, R51, 0x80000, RZ, 0xfc, !PT ;  /* 0x0008000033292812 */ /* 0x000fe200078efcff */
[----:B------:R-:W-:-:S02]  /*4930*/  IMAD.MOV.U32 R44, RZ, RZ, R81 ;  /* 0x000000ffff2c7224 */ /* 0x000fc400078e0051 */
[----:B------:R-:W-:Y:S02]  /*4940*/  IMAD.MOV.U32 R40, RZ, RZ, R66 ;  /* 0x000000ffff287224 */ /* 0x000fe400078e0042 */
[----:B------:R-:W-:Y:S01]  /*4950*/  IMAD.MOV.U32 R51, RZ, RZ, R74 ;  /* 0x000000ffff337224 */ /* 0x000fe200078e004a */
[----:B------:R-:W-:Y:S01]  /*4960*/  SEL R72, R38, R72, P3 ;  /* 0x0000004826487207 */ /* 0x000fe20001800000 */
[----:B------:R-:W-:Y:S01]  /*4970*/  IMAD.MOV.U32 R46, RZ, RZ, R75 ;  /* 0x000000ffff2e7224 */ /* 0x000fe200078e004b */
[----:B------:R-:W-:Y:S01]  /*4980*/  FSEL R55, R55, R44, P3 ;  /* 0x0000002c37377208 */ /* 0x000fe20001800000 */
[----:B------:R-:W-:Y:S01]  /*4990*/  DSETP.MAX.AND P2, P3, R64, R82, PT ;  /* 0x000000524000722a */ /* 0x000fe20003b4f000 */
[----:B------:R-:W-:Y:S01]  /*49a0*/  IMAD.MOV.U32 R38, RZ, RZ, R64 ;  /* 0x000000ffff267224 */ /* 0x000fe200078e0040 */
[----:B------:R-:W-:Y:S02]  /*49b0*/  SEL R66, R40, R51, P5 ;  /* 0x0000003328427207 */ /* 0x000fe40002800000 */
[----:B------:R-:W-:Y:S01]  /*49c0*/  MOV R40, R82 ;  /* 0x0000005200287202 */ /* 0x000fe20000000f00 */
[----:B------:R-:W-:Y:S01]  /*49d0*/  IMAD.MOV.U32 R71, RZ, RZ, R39 ;  /* 0x000000ffff477224 */ /* 0x000fe200078e0027 */
[----:B------:R-:W-:Y:S01]  /*49e0*/  FSEL R67, R67, R46, P5 ;  /* 0x0000002e43437208 */ /* 0x000fe20002800000 */
[----:B------:R-:W-:Y:S01]  /*49f0*/  IMAD.MOV.U32 R51, RZ, RZ, R78 ;  /* 0x000000ffff337224 */ /* 0x000fe200078e004e */
[----:B------:R-:W-:Y:S01]  /*4a00*/  @P4 LOP3.LUT R55, R44, 0x80000, RZ, 0xfc, !PT ;  /* 0x000800002c374812 */ /* 0x000fe200078efcff */
[----:B------:R-:W-:Y:S01]  /*4a10*/  IMAD.MOV.U32 R44, RZ, RZ, R83 ;  /* 0x000000ffff2c7224 */ /* 0x000fe200078e0053 */
[----:B------:R-:W-:Y:S01]  /*4a20*/  @P6 LOP3.LUT R67, R46, 0x80000, RZ, 0xfc, !PT ;  /* 0x000800002e436812 */ /* 0x000fe200078efcff */
[----:B------:R-:W-:Y:S01]  /*4a30*/  IMAD.MOV.U32 R46, RZ, RZ, R79 ;  /* 0x000000ffff2e7224 */ /* 0x000fe200078e004f */
[----:B------:R-:W-:Y:S01]  /*4a40*/  SEL R40, R38, R40, P2 ;  /* 0x0000002826287207 */ /* 0x000fe20001000000 */
        /* <DEDUP_REMOVED lines=9> */
[----:B------:R-:W-:Y:S01]  /*4ae0*/  SEL R64, R36, R51, P0 ;  /* 0x0000003324407207 */ /* 0x000fe20000000000 */
[----:B------:R-:W-:Y:S01]  /*4af0*/  IMAD.MOV.U32 R51, RZ, RZ, R37 ;  /* 0x000000ffff337224 */ /* 0x000fe200078e0025 */
[----:B------:R-:W-:Y:S02]  /*4b00*/  FSEL R45, R45, R46, P0 ;  /* 0x0000002e2d2d7208 */ /* 0x000fe40000000000 */
[----:B------:R-:W-:Y:S01]  /*4b10*/  @P1 LOP3.LUT R45, R46, 0x80000, RZ, 0xfc, !PT ;  /* 0x000800002e2d1812 */ /* 0x000fe200078efcff */
[----:B------:R-:W-:Y:S01]  /*4b20*/  DSETP.MAX.AND P0, P1, R70, R86, PT ;  /* 0x000000564600722a */ /* 0x000fe2000390f000 */
[----:B------:R-:W-:Y:S01]  /*4b30*/  IMAD.MOV.U32 R36, RZ, RZ, R50 ;  /* 0x000000ffff247224 */ /* 0x000fe200078e0032 */
[----:B------:R-:W-:Y:S01]  /*4b40*/  DSETP.MAX.AND P4, P5, R50, R84, PT ;  /* 0x000000543200722a */ /* 0x000fe20003d8f000 */
[----:B------:R-:W-:-:S02]  /*4b50*/  IMAD.MOV.U32 R21, RZ, RZ, R84 ;  /* 0x000000ffff157224 */ /* 0x000fc400078e0054 */
[----:B------:R-:W-:Y:S02]  /*4b60*/  IMAD.MOV.U32 R20, RZ, RZ, R85 ;  /* 0x000000ffff147224 */ /* 0x000fe400078e0055 */
[----:B------:R-:W-:Y:S01]  /*4b70*/  IMAD.MOV.U32 R77, RZ, RZ, R47 ;  /* 0x000000ffff4d7224 */ /* 0x000fe200078e002f */
[----:B------:R-:W-:Y:S01]  /*4b80*/  MOV R24, R86 ;  /* 0x0000005600187202 */ /* 0x000fe20000000f00 */
[----:B------:R-:W-:Y:S01]  /*4b90*/  IMAD.MOV.U32 R37, RZ, RZ, R70 ;  /* 0x000000ffff257224 */ /* 0x000fe200078e0046 */
[----:B------:R-:W-:Y:S02]  /*4ba0*/  FSEL R17, R65, R44, P2 ;  /* 0x0000002c41117208 */ /* 0x000fe40001000000 */
[----:B------:R-:W-:Y:S02]  /*4bb0*/  SEL R50, R36, R21, P4 ;  /* 0x0000001524327207 */ /* 0x000fe40002000000 */
[----:B------:R-:W-:Y:S01]  /*4bc0*/  FSEL R51, R51, R20, P4 ;  /* 0x0000001433337208 */ /* 0x000fe20002000000 */
[----:B------:R-:W-:Y:S01]  /*4bd0*/  DSETP.MAX.AND P6, P4, R48, R38, PT ;  /* 0x000000263000722a */ /* 0x000fe20003ccf000 */
[----:B------:R-:W-:Y:S01]  /*4be0*/  @P3 LOP3.LUT R17, R44, 0x80000, RZ, 0xfc, !PT ;  /* 0x000800002c113812 */ /* 0x000fe200078efcff */
[----:B------:R-:W-:Y:S01]  /*4bf0*/  IMAD.MOV.U32 R16, RZ, RZ, R87 ;  /* 0x000000ffff107224 */ /* 0x000fe200078e0057 */
[----:B------:R-:W-:Y:S01]  /*4c00*/  DSETP.MAX.AND P3, P2, R76, R82, PT ;  /* 0x000000524c00722a */ /* 0x000fe20003a6f000 */
[----:B------:R-:W-:Y:S01]  /*4c10*/  IMAD.MOV.U32 R25, RZ, RZ, R76 ;  /* 0x000000ffff197224 */ /* 0x000fe200078e004c */
[----:B------:R-:W-:Y:S01]  /*4c20*/  SEL R70, R37, R24, P0 ;  /* 0x0000001825467207 */ /* 0x000fe20000000000 */
[----:B------:R-:W-:-:S02]  /*4c30*/  IMAD.MOV.U32 R76, RZ, RZ, R82 ;  /* 0x000000ffff4c7224 */ /* 0x000fc400078e0052 */
[----:B------:R-:W-:Y:S01]  /*4c40*/  IMAD.MOV.U32 R24, RZ, RZ, R83 ;  /* 0x000000ffff187224 */ /* 0x000fe200078e0053 */
[----:B------:R-:W-:Y:S02]  /*4c50*/  FSEL R71, R71, R16, P0 ;  /* 0x0000001047477208 */ /* 0x000fe40000000000 */
[----:B------:R-:W-:Y:S01]  /*4c60*/  @P5 LOP3.LUT R51, R20, 0x80000, RZ, 0xfc, !PT ;  /* 0x0008000014335812 */ /* 0x000fe200078efcff */
[----:B------:R-:W-:Y:S01]  /*4c70*/  DSETP.MAX.AND P0, P5, R58, R74, PT ;  /* 0x0000004a3a00722a */ /* 0x000fe20003d0f000 */
[----:B------:R-:W-:Y:S02]  /*4c80*/  SEL R76, R25, R76, P3 ;  /* 0x0000004c194c7207 */ /* 0x000fe40001800000 */
[----:B------:R-:W-:Y:S02]  /*4c90*/  @P1 LOP3.LUT R71, R16, 0x80000, RZ, 0xfc, !PT ;  /* 0x0008000010471812 */ /* 0x000fe400078efcff */
[----:B------:R-:W-:Y:S01]  /*4ca0*/  FSEL R77, R77, R24, P3 ;  /* 0x000000184d4d7208 */ /* 0x000fe20001800000 */
[----:B------:R-:W-:Y:S01]  /*4cb0*/  DSETP.MAX.AND P1, P3, R52, R78, PT ;  /* 0x0000004e3400722a */ /* 0x000fe20003b2f000 */
[----:B------:R-:W-:Y:S01]  /*4cc0*/  IMAD.MOV.U32 R21, RZ, RZ, R48 ;  /* 0x000000ffff157224 */ /* 0x000fe200078e0030 */
[----:B------:R-:W-:Y:S01]  /*4cd0*/  MOV R16, R52 ;  /* 0x0000003400107202 */ /* 0x000fe20000000f00 */
[----:B------:R-:W-:-:S02]  /*4ce0*/  IMAD.MOV.U32 R20, RZ, RZ, R58 ;  /* 0x000000ffff147224 */ /* 0x000fc400078e003a */
[----:B------:R-:W-:Y:S02]  /*4cf0*/  IMAD.MOV.U32 R36, RZ, RZ, R38 ;  /* 0x000000ffff247224 */ /* 0x000fe400078e0026 */
[----:B------:R-:W-:Y:S02]  /*4d00*/  IMAD.MOV.U32 R25, RZ, RZ, R74 ;  /* 0x000000ffff197224 */ /* 0x000fe400078e004a */
[----:B------:R-:W-:Y:S01]  /*4d10*/  IMAD.MOV.U32 R37, RZ, RZ, R78 ;  /* 0x000000ffff257224 */ /* 0x000fe200078e004e */
[----:B------:R-:W-:Y:S02]  /*4d20*/  FSEL R49, R49, R39, P6 ;  /* 0x0000002731317208 */ /* 0x000fe40003000000 */
[----:B------:R-:W-:Y:S02]  /*4d30*/  SEL R48, R21, R36, P6 ;  /* 0x0000002415307207 */ /* 0x000fe40003000000 */
[----:B------:R-:W-:Y:S02]  /*4d40*/  SEL R58, R20, R25, P0 ;  /* 0x00000019143a7207 */ /* 0x000fe40000000000 */
[----:B------:R-:W-:-:S02]  /*4d50*/  @P4 LOP3.LUT R49, R39, 0x80000, RZ, 0xfc, !PT ;  /* 0x0008000027314812 */ /* 0x000fc400078efcff */
[----:B------:R-:W-:Y:S01]  /*4d60*/  FSEL R59, R59, R75, P0 ;  /* 0x0000004b3b3b7208 */ /* 0x000fe20000000000 */
[----:B------:R-:W-:Y:S01]  /*4d70*/  DSETP.MAX.AND P4, P0, R56, R28, PT ;  /* 0x0000001c3800722a */ /* 0x000fe2000388f000 */
[----:B------:R-:W-:Y:S01]  /*4d80*/  SEL R52, R16, R37, P1 ;  /* 0x0000002510347207 */ /* 0x000fe20000800000 */
[----:B0-----:R-:W-:Y:S01]  /*4d90*/  DADD R36, R32, R18 ;  /* 0x0000000020247229 */ /* 0x001fe20000000012 */
[----:B------:R-:W-:Y:S01]  /*4da0*/  @P2 LOP3.LUT R77, R24, 0x80000, RZ, 0xfc, !PT ;  /* 0x00080000184d2812 */ /* 0x000fe200078efcff */
[----:B------:R-:W-:Y:S01]  /*4db0*/  DSETP.MAX.AND P6, P2, R42, R80, PT ;  /* 0x000000502a00722a */ /* 0x000fe20003acf000 */
[----:B------:R-:W-:Y:S01]  /*4dc0*/  IMAD.MOV.U32 R69, RZ, RZ, R15 ;  /* 0x000000ffff457224 */ /* 0x000fe200078e000f */
[----:B------:R-:W-:Y:S01]  /*4dd0*/  FSEL R53, R53, R79, P1 ;  /* 0x0000004f35357208 */ /* 0x000fe20000800000 */
[----:B------:R-:W-:Y:S01]  /*4de0*/  IMAD.MOV.U32 R20, RZ, RZ, R56 ;  /* 0x000000ffff147224 */ /* 0x000fe200078e0038 */
[----:B------:R-:W-:Y:S01]  /*4df0*/  @P5 LOP3.LUT R59, R75, 0x80000, RZ, 0xfc, !PT ;  /* 0x000800004b3b5812 */ /* 0x000fe200078efcff */
[----:B------:R-:W-:Y:S01]  /*4e00*/  DADD R46, R32, R22 ;  /* 0x00000000202e7229 */ /* 0x000fe20000000016 */
[----:B------:R-:W-:Y:S01]  /*4e10*/  @P3 LOP3.LUT R53, R79, 0x80000, RZ, 0xfc, !PT ;  /* 0x000800004f353812 */ /* 0x000fe200078efcff */
[----:B------:R-:W-:Y:S01]  /*4e20*/  IMAD.MOV.U32 R21, RZ, RZ, R42 ;  /* 0x000000ffff157224 */ /* 0x000fe200078e002a */
[----:B------:R-:W-:Y:S01]  /*4e30*/  DSETP.MAX.AND P3, P5, R68, R36, PT ;  /* 0x000000244400722a */ /* 0x000fe20003d6f000 */
[----:B------:R-:W-:-:S02]  /*4e40*/  IMAD.MOV.U32 R25, RZ, RZ, R57 ;  /* 0x000000ffff197224 */ /* 0x000fc400078e0039 */
[----:B------:R-:W-:Y:S02]  /*4e50*/  IMAD.MOV.U32 R24, RZ, RZ, R80 ;  /* 0x000000ffff187224 */ /* 0x000fe400078e0050 */
[----:B------:R-:W-:Y:S02]  /*4e60*/  IMAD.MOV.U32 R56, RZ, RZ, R68 ;  /* 0x000000ffff387224 */ /* 0x000fe400078e0044 */
[----:B------:R-:W-:Y:S01]  /*4e70*/  IMAD.MOV.U32 R15, RZ, RZ, R69 ;  /* 0x000000ffff0f7224 */ /* 0x000fe200078e0045 */
[----:B------:R-:W-:Y:S01]  /*4e80*/  DADD R68, R34, R18 ;  /* 0x0000000022447229 */ /* 0x000fe20000000012 */
[----:B------:R-:W-:Y:S02]  /*4e90*/  MOV R39, R28 ;  /* 0x0000001c00277202 */ /* 0x000fe40000000f00 */
[----:B------:R-:W-:Y:S02]  /*4ea0*/  SEL R42, R21, R24, P6 ;  /* 0x00000018152a7207 */ /* 0x000fe40003000000 */
[----:B------:R-:W-:Y:S01]  /*4eb0*/  FSEL R25, R25, R29, P4 ;  /* 0x0000001d19197208 */ /* 0x000fe20002000000 */
[----:B------:R-:W-:Y:S01]  /*4ec0*/  IMAD.MOV.U32 R21, RZ, RZ, R62 ;  /* 0x000000ffff157224 */ /* 0x000fe200078e003e */
[----:B------:R-:W-:Y:S01]  /*4ed0*/  SEL R24, R20, R39, P4 ;  /* 0x0000002714187207 */ /* 0x000fe20002000000 */
[----:B------:R-:W-:Y:S01]  /*4ee0*/  IMAD.MOV.U32 R28, RZ, RZ, R63 ;  /* 0x000000ffff1c7224 */ /* 0x000fe200078e003f */
[----:B------:R-:W-:Y:S01]  /*4ef0*/  FSEL R43, R43, R81, P6 ;  /* 0x000000512b2b7208 */ /* 0x000fe20003000000 */
[----:B------:R-:W-:Y:S01]  /*4f00*/  DADD R38, R32, R26 ;  /* 0x0000000020267229 */ /* 0x000fe2000000001a */
[----:B------:R-:W-:Y:S01]  /*4f10*/  @P0 LOP3.LUT R25, R29, 0x80000, RZ, 0xfc, !PT ;  /* 0x000800001d190812 */ /* 0x000fe200078efcff */
[----:B------:R-:W-:Y:S01]  /*4f20*/  DSETP.MAX.AND P6, P0, R62, R46, PT ;  /* 0x0000002e3e00722a */ /* 0x000fe200038cf000 */
[----:B------:R-:W-:Y:S01]  /*4f30*/  @P2 LOP3.LUT R43, R81, 0x80000, RZ, 0xfc, !PT ;  /* 0x00080000512b2812 */ /* 0x000fe200078efcff */
[----:B------:R-:W-:Y:S01]  /*4f40*/  IMAD.MOV.U32 R57, RZ, RZ, R36 ;  /* 0x000000ffff397224 */ /* 0x000fe200078e0024 */
[----:B------:R-:W-:Y:S01]  /*4f50*/  DADD R62, R34, R22 ;  /* 0x00000000223e7229 */ /* 0x000fe20000000016 */
[----:B------:R-:W-:Y:S01]  /*4f60*/  IMAD.MOV.U32 R36, RZ, RZ, R37 ;  /* 0x000000ffff247224 */ /* 0x000fe200078e0025 */
[----:B------:R-:W-:Y:S01]  /*4f70*/  MOV R16, R60 ;  /* 0x0000003c00107202 */ /* 0x000fe20000000f00 */
[----:B------:R-:W-:Y:S01]  /*4f80*/  DSETP.MAX.AND P1, P2, R60, R68, PT ;  /* 0x000000443c00722a */ /* 0x000fe20003a2f000 */
[----:B------:R-:W-:-:S02]  /*4f90*/  IMAD.MOV.U32 R73, RZ, RZ, R55 ;  /* 0x000000ffff497224 */ /* 0x000fc400078e0037 */
[----:B------:R-:W-:Y:S02]  /*4fa0*/  IMAD.MOV.U32 R60, RZ, RZ, R46 ;  /* 0x000000ffff3c7224 */ /* 0x000fe400078e002e */
[----:B------:R-:W-:Y:S01]  /*4fb0*/  IMAD.MOV.U32 R55, RZ, RZ, R41 ;  /* 0x000000ffff377224 */ /* 0x000fe200078e0029 */
[----:B------:R-:W-:Y:S02]  /*4fc0*/  FSEL R29, R15, R36, P3 ;  /* 0x000000240f1d7208 */ /* 0x000fe40001800000 */
[----:B------:R-:W-:Y:S01]  /*4fd0*/  SEL R60, R21, R60, P6 ;  /* 0x0000003c153c7207 */ /* 0x000fe20003000000 */
[----:B------:R-:W-:Y:S01]  /*4fe0*/  IMAD.MOV.U32 R21, RZ, RZ, R54 ;  /* 0x000000ffff157224 */ /* 0x000fe200078e0036 */
[----:B------:R-:W-:Y:S02]  /*4ff0*/  @P5 LOP3.LUT R29, R36, 0x80000, RZ, 0xfc, !PT ;  /* 0x00080000241d5812 */ /* 0x000fe400078efcff */
[----:B------:R-:W-:Y:S01]  /*5000*/  FSEL R15, R28, R47, P6 ;  /* 0x0000002f1c0f7208 */ /* 0x000fe20003000000 */
[----:B------:R-:W-:Y:S01]  /*5010*/  DSETP.MAX.AND P5, P6, R54, R62, PT ;  /* 0x0000003e3600722a */ /* 0x000fe20003eaf000 */
[----:B------:R-:W-:Y:S01]  /*5020*/  SEL R56, R56, R57, P3 ;  /* 0x0000003938387207 */ /* 0x000fe20001800000 */
[----:B------:R-:W-:Y:S01]  /*5030*/  DSETP.MAX.AND P3, P4, R72, R38, PT ;  /* 0x000000264800722a */ /* 0x000fe20003c6f000 */
[----:B------:R-:W-:Y:S01]  /*5040*/  MOV R54, R38 ;  /* 0x0000002600367202 */ /* 0x000fe20000000f00 */
[----:B------:R-:W-:-:S02]  /*5050*/  IMAD.MOV.U32 R28, RZ, RZ, R39 ;  /* 0x000000ffff1c7224 */ /* 0x000fc400078e0027 */
[----:B------:R-:W0:Y:S01]  /*5060*/  LDS.128 R36, [R4+0x710] ;  /* 0x0007100004247984 */ /* 0x000e220000000c00 */
[----:B------:R-:W-:Y:S01]  /*5070*/  DADD R32, R32, R30 ;  /* 0x0000000020207229 */ /* 0x000fe2000000001e */
[----:B------:R-:W-:Y:S02]  /*5080*/  IMAD.MOV.U32 R44, RZ, RZ, R72 ;  /* 0x000000ffff2c7224 */ /* 0x000fe400078e0048 */
[----:B------:R-:W-:Y:S01]  /*5090*/  IMAD.MOV.U32 R65, RZ, RZ, R45 ;  /* 0x000000ffff417224 */ /* 0x000fe200078e002d */
[----:B------:R-:W-:Y:S02]  /*50a0*/  @P0 LOP3.LUT R15, R47, 0x80000, RZ, 0xfc, !PT ;  /* 0x000800002f0f0812 */ /* 0x000fe400078efcff */
[----:B------:R-:W-:Y:S02]  /*50b0*/  SEL R54, R44, R54, P3 ;  /* 0x000000362c367207 */ /* 0x000fe40001800000 */
[----:B------:R-:W-:Y:S01]  /*50c0*/  FSEL R47, R73, R28, P3 ;  /* 0x0000001c492f7208 */ /* 0x000fe20001800000 */
[----:B------:R-:W-:Y:S01]  /*50d0*/  DSETP.MAX.AND P3, P0, R64, R32, PT ;  /* 0x000000204000722a */ /* 0x000fe2000386f000 */
[----:B------:R-:W-:Y:S01]  /*50e0*/  IMAD.MOV.U32 R44, RZ, RZ, R64 ;  /* 0x000000ffff2c7224 */ /* 0x000fe200078e0040 */
[----:B------:R-:W-:Y:S01]  /*50f0*/  DADD R72, R34, R26 ;  /* 0x0000000022487229 */ /* 0x000fe2000000001a */
[----:B------:R-:W-:Y:S01]  /*5100*/  IMAD.MOV.U32 R45, RZ, RZ, R32 ;  /* 0x000000ffff2d7224 */ /* 0x000fe200078e0020 */
[----:B------:R-:W-:Y:S01]  /*5110*/  @P4 LOP3.LUT R47, R28, 0x80000, RZ, 0xfc, !PT ;  /* 0x000800001c2f4812 */ /* 0x000fe200078efcff */
[----:B------:R-:W-:-:S03]  /*5120*/  IMAD.MOV.U32 R28, RZ, RZ, R66 ;  /* 0x000000ffff1c7224 */ /* 0x000fc600078e0042 */
[----:B------:R-:W-:Y:S02]  /*5130*/  SEL R44, R44, R45, P3 ;  /* 0x0000002d2c2c7207 */ /* 0x000fe40001800000 */
[----:B------:R-:W-:Y:S01]  /*5140*/  FSEL R45, R65, R33, P3 ;  /* 0x00000021412d7208 */ /* 0x000fe20001800000 */
[----:B------:R-:W-:Y:S01]  /*5150*/  DSETP.MAX.AND P4, P3, R66, R72, PT ;  /* 0x000000484200722a */ /* 0x000fe20003b8f000 */
[----:B------:R-:W-:Y:S02]  /*5160*/  IMAD.MOV.U32 R57, RZ, RZ, R69 ;  /* 0x000000ffff397224 */ /* 0x000fe400078e0045 */
[----:B------:R-:W-:Y:S01]  /*5170*/  IMAD.MOV.U32 R66, RZ, RZ, R68 ;  /* 0x000000ffff427224 */ /* 0x000fe200078e0044 */
[----:B------:R-:W-:Y:S01]  /*5180*/  DADD R68, R34, R30 ;  /* 0x0000000022447229 */ /* 0x000fe2000000001e */
[----:B------:R-:W-:Y:S02]  /*5190*/  IMAD.MOV.U32 R20, RZ, RZ, R61 ;  /* 0x000000ffff147224 */ /* 0x000fe400078e003d */
[----:B------:R-:W-:Y:S01]  /*51a0*/  IMAD.MOV.U32 R41, RZ, RZ, R17 ;  /* 0x000000ffff297224 */ /* 0x000fe200078e0011 */
[----:B------:R-:W-:Y:S01]  /*51b0*/  SEL R66, R16, R66, P1 ;  /* 0x0000004210427207 */ /* 0x000fe20000800000 */
[----:B------:R-:W-:Y:S01]  /*51c0*/  IMAD.MOV.U32 R46, RZ, RZ, R55 ;  /* 0x000000ffff2e7224 */ /* 0x000fe200078e0037 */
[----:B------:R-:W-:-:S02]  /*51d0*/  @P0 LOP3.LUT R45, R33, 0x80000, RZ, 0xfc, !PT ;  /* 0x00080000212d0812 */ /* 0x000fc400078efcff */
[----:B------:R-:W-:Y:S01]  /*51e0*/  FSEL R55, R20, R57, P1 ;  /* 0x0000003914377208 */ /* 0x000fe20000800000 */
[----:B------:R-:W-:Y:S01]  /*51f0*/  DSETP.MAX.AND P0, P1, R40, R68, PT ;  /* 0x000000442800722a */ /* 0x000fe2000390f000 */
[----:B------:R-:W-:Y:S01]  /*5200*/  IMAD.MOV.U32 R35, RZ, RZ, R63 ;  /* 0x000000ffff237224 */ /* 0x000fe200078e003f */
[----:B------:R-:W-:Y:S01]  /*5210*/  MOV R32, R62 ;  /* 0x0000003e00207202 */ /* 0x000fe20000000f00 */
[----:B------:R-:W-:Y:S01]  /*5220*/  IMAD.MOV.U32 R63, RZ, RZ, R41 ;  /* 0x000000ffff3f7224 */ /* 0x000fe200078e0029 */
[----:B------:R-:W-:Y:S01]  /*5230*/  MOV R20, R69 ;  /* 0x0000004500147202 */ /* 0x000fe20000000f00 */
[C---:B0-----:R-:W-:Y:S01]  /*5240*/  DADD R82, R36.reuse, R18 ;  /* 0x0000000024527229 */ /* 0x041fe20000000012 */
[----:B------:R-:W-:Y:S01]  /*5250*/  IMAD.MOV.U32 R16, RZ, RZ, R40 ;  /* 0x000000ffff107224 */ /* 0x000fe200078e0028 */
[----:B------:R-:W-:Y:S01]  /*5260*/  SEL R40, R21, R32, P5 ;  /* 0x0000002015287207 */ /* 0x000fe20002800000 */
[----:B------:R-:W-:Y:S01]  /*5270*/  DADD R32, R36, R22 ;  /* 0x0000000024207229 */ /* 0x000fe20000000016 */
[----:B------:R-:W-:Y:S01]  /*5280*/  FSEL R63, R63, R20, P0 ;  /* 0x000000143f3f7208 */ /* 0x000fe20000000000 */
[----:B------:R-:W-:Y:S01]  /*5290*/  IMAD.MOV.U32 R17, RZ, RZ, R73 ;  /* 0x000000ffff117224 */ /* 0x000fe200078e0049 */
[----:B------:R-:W-:-:S03]  /*52a0*/  @P2 LOP3.LUT R55, R57, 0x80000, RZ, 0xfc, !PT ;  /* 0x0008000039372812 */ /* 0x000fc600078efcff */
[----:B------:R-:W-:Y:S01]  /*52b0*/  @P1 LOP3.LUT R63, R20, 0x80000, RZ, 0xfc, !PT ;  /* 0x00080000143f1812 */ /* 0x000fe200078efcff */
[----:B------:R-:W-:Y:S01]  /*52c0*/  DSETP.MAX.AND P1, P2, R50, R82, PT ;  /* 0x000000523200722a */ /* 0x000fe20003a2f000 */
[----:B------:R-:W-:Y:S01]  /*52d0*/  IMAD.MOV.U32 R62, RZ, RZ, R68 ;  /* 0x000000ffff3e7224 */ /* 0x000fe200078e0044 */
[----:B------:R-:W-:Y:S01]  /*52e0*/  FSEL R41, R46, R35, P5 ;  /* 0x000000232e297208 */ /* 0x000fe20002800000 */
[C---:B------:R-:W-:Y:S01]  /*52f0*/  DADD R78, R36.reuse, R26 ;  /* 0x00000000244e7229 */ /* 0x040fe2000000001a */
[----:B------:R-:W-:Y:S01]  /*5300*/  FSEL R65, R67, R17, P4 ;  /* 0x0000001143417208 */ /* 0x000fe20002000000 */
[----:B------:R-:W-:Y:S01]  /*5310*/  DADD R80, R36, R30 ;  /* 0x0000000024507229 */ /* 0x000fe2000000001e */
[----:B------:R-:W-:Y:S01]  /*5320*/  @P6 LOP3.LUT R41, R35, 0x80000, RZ, 0xfc, !PT ;  /* 0x0008000023296812 */ /* 0x000fe200078efcff */
[----:B------:R-:W-:Y:S01]  /*5330*/  DADD R68, R38, R18 ;  /* 0x0000000026447229 */ /* 0x000fe20000000012 */
[----:B------:R-:W-:Y:S01]  /*5340*/  @P3 LOP3.LUT R65, R17, 0x80000, RZ, 0xfc, !PT ;  /* 0x0008000011413812 */ /* 0x000fe200078efcff */
[----:B------:R-:W-:Y:S01]  /*5350*/  DSETP.MAX.AND P6, P3, R70, R32, PT ;  /* 0x000000204600722a */ /* 0x000fe20003bcf000 */
[----:B------:R-:W-:Y:S01]  /*5360*/  SEL R62, R16, R62, P0 ;  /* 0x0000003e103e7207 */ /* 0x000fe20000000000 */
[----:B------:R-:W-:Y:S01]  /*5370*/  DADD R74, R38, R30 ;  /* 0x00000000264a7229 */ /* 0x000fe2000000001e */
[----:B------:R-:W-:-:S02]  /*5380*/  IMAD.MOV.U32 R17, RZ, RZ, R83 ;  /* 0x000000ffff117224 */ /* 0x000fc400078e0053 */
[----:B------:R-:W-:Y:S02]  /*5390*/  IMAD.MOV.U32 R18, RZ, RZ, R51 ;  /* 0x000000ffff127224 */ /* 0x000fe400078e0033 */
[----:B------:R-:W-:Y:S02]  /*53a0*/  IMAD.MOV.U32 R64, RZ, RZ, R72 ;  /* 0x000000ffff407224 */ /* 0x000fe400078e0048 */
[----:B------:R-:W-:Y:S02]  /*53b0*/  IMAD.MOV.U32 R46, RZ, RZ, R82 ;  /* 0x000000ffff2e7224 */ /* 0x000fe400078e0052 */
[----:B------:R-:W-:Y:S02]  /*53c0*/  IMAD.MOV.U32 R31, RZ, RZ, R50 ;  /* 0x000000ffff1f7224 */ /* 0x000fe400078e0032 */
[----:B------:R-:W-:Y:S02]  /*53d0*/  IMAD.MOV.U32 R16, RZ, RZ, R32 ;  /* 0x000000ffff107224 */ /* 0x000fe400078e0020 */
[----:B------:R-:W-:Y:S01]  /*53e0*/  IMAD.MOV.U32 R19, RZ, RZ, R70 ;  /* 0x000000ffff137224 */ /* 0x000fe200078e0046 */
[----:B------:R-:W-:Y:S01]  /*53f0*/  MOV R20, R71 ;  /* 0x0000004700147202 */ /* 0x000fe20000000f00 */
[----:B------:R-:W-:Y:S01]  /*5400*/  IMAD.MOV.U32 R21, RZ, RZ, R33 ;  /* 0x000000ffff157224 */ /* 0x000fe200078e0021 */
[----:B------:R-:W-:Y:S01]  /*5410*/  FSEL R37, R18, R17, P1 ;  /* 0x0000001112257208 */ /* 0x000fe20000800000 */
[C---:B------:R-:W-:Y:S01]  /*5420*/  DADD R72, R38.reuse, R22 ;  /* 0x0000000026487229 */ /* 0x040fe20000000016 */
[----:B------:R-:W-:Y:S01]  /*5430*/  SEL R64, R28, R64, P4 ;  /* 0x000000401c407207 */ /* 0x000fe20002000000 */
[----:B------:R-:W-:Y:S01]  /*5440*/  DADD R26, R38, R26 ;  /* 0x00000000261a7229 */ /* 0x000fe2000000001a */
[----:B------:R-:W-:Y:S01]  /*5450*/  SEL R46, R31, R46, P1 ;  /* 0x0000002e1f2e7207 */ /* 0x000fe20000800000 */
[----:B------:R-:W-:Y:S01]  /*5460*/  DSETP.MAX.AND P5, P0, R76, R78, PT ;  /* 0x0000004e4c00722a */ /* 0x000fe200038af000 */
[----:B------:R-:W-:Y:S01]  /*5470*/  SEL R70, R19, R16, P6 ;  /* 0x0000001013467207 */ /* 0x000fe20003000000 */
[----:B------:R-:W-:Y:S01]  /*5480*/  IMAD.MOV.U32 R30, RZ, RZ, R48 ;  /* 0x000000ffff1e7224 */ /* 0x000fe200078e0030 */
[----:B------:R-:W-:Y:S01]  /*5490*/  @P2 LOP3.LUT R37, R17, 0x80000, RZ, 0xfc, !PT ;  /* 0x0008000011252812 */ /* 0x000fe200078efcff */
[----:B------:R-:W-:Y:S01]  /*54a0*/  DSETP.MAX.AND P4, P1, R48, R80, PT ;  /* 0x000000503000722a */ /* 0x000fe2000398f000 */
[----:B------:R-:W-:Y:S01]  /*54b0*/  LDS.128 R32, [R4+0x800] ;  /* 0x0008000004207984 */ /* 0x000fe20000000c00 */
[----:B------:R-:W-:Y:S01]  /*54c0*/  FSEL R39, R20, R21, P6 ;  /* 0x0000001514277208 */ /* 0x000fe20003000000 */
[----:B------:R-:W-:Y:S01]  /*54d0*/  IMAD.MOV.U32 R23, RZ, RZ, R76 ;  /* 0x000000ffff177224 */ /* 0x000fe200078e004c */
[----:B------:R-:W-:Y:S01]  /*54e0*/  MOV R20, R80 ;  /* 0x0000005000147202 */ /* 0x000fe20000000f00 */
[----:B------:R-:W0:Y:S01]  /*54f0*/  LDS.128 R16, [R10+0x40] ;  /* 0x000040000a107984 */ /* 0x000e220000000c00 */
[----:B------:R-:W-:-:S02]  /*5500*/  IMAD.MOV.U32 R22, RZ, RZ, R77 ;  /* 0x000000ffff167224 */ /* 0x000fc400078e004d */
[----:B------:R-:W-:Y:S02]  /*5510*/  IMAD.MOV.U32 R48, RZ, RZ, R78 ;  /* 0x000000ffff307224 */ /* 0x000fe400078e004e */
[----:B------:R-:W-:Y:S01]  /*5520*/  IMAD.MOV.U32 R57, RZ, RZ, R79 ;  /* 0x000000ffff397224 */ /* 0x000fe200078e004f */
[----:B------:R-:W-:Y:S01]  /*5530*/  @P3 LOP3.LUT R39, R21, 0x80000, RZ, 0xfc, !PT ;  /* 0x0008000015273812 */ /* 0x000fe200078efcff */
[----:B------:R-:W-:Y:S01]  /*5540*/  IMAD.MOV.U32 R51, RZ, RZ, R49 ;  /* 0x000000ffff337224 */ /* 0x000fe200078e0031 */
[----:B------:R-:W-:Y:S02]  /*5550*/  SEL R48, R23, R48, P5 ;  /* 0x0000003017307207 */ /* 0x000fe40002800000 */
[----:B------:R-:W-:Y:S02]  /*5560*/  FSEL R49, R22, R57, P5 ;  /* 0x0000003916317208 */ /* 0x000fe40002800000 */
[----:B------:R-:W-:Y:S02]  /*5570*/  SEL R50, R30, R20, P4 ;  /* 0x000000141e327207 */ /* 0x000fe40002000000 */
[----:B------:R-:W1:Y:S01]  /*5580*/  LDS.128 R20, [R10+0xc0] ;  /* 0x0000c0000a147984 */ /* 0x000e620000000c00 */
[----:B------:R-:W-:Y:S01]  /*5590*/  DSETP.MAX.AND P3, P5, R52, R72, PT ;  /* 0x000000483400722a */ /* 0x000fe20003d6f000 */
[----:B------:R-:W-:Y:S01]  /*55a0*/  IMAD.MOV.U32 R38, RZ, RZ, R53 ;  /* 0x000000ffff267224 */ /* 0x000fe200078e0035 */
[----:B------:R-:W-:Y:S01]  /*55b0*/  DSETP.MAX.AND P6, P2, R58, R68, PT ;  /* 0x000000443a00722a */ /* 0x000fe20003acf000 */
[----:B------:R-:W-:-:S02]  /*55c0*/  IMAD.MOV.U32 R28, RZ, RZ, R58 ;  /* 0x000000ffff1c7224 */ /* 0x000fc400078e003a */
[----:B------:R-:W-:Y:S01]  /*55d0*/  IMAD.MOV.U32 R53, RZ, RZ, R68 ;  /* 0x000000ffff357224 */ /* 0x000fe200078e0044 */
[----:B------:R-:W-:Y:S01]  /*55e0*/  @P0 LOP3.LUT R49, R57, 0x80000, RZ, 0xfc, !PT ;  /* 0x0008000039310812 */ /* 0x000fe200078efcff */
[----:B------:R-:W-:Y:S02]  /*55f0*/  IMAD.MOV.U32 R31, RZ, RZ, R81 ;  /* 0x000000ffff1f7224 */ /* 0x000fe400078e0051 */
[----:B------:R-:W-:Y:S01]  /*5600*/  IMAD.MOV.U32 R36, RZ, RZ, R52 ;  /* 0x000000ffff247224 */ /* 0x000fe200078e0034 */
[----:B------:R-:W-:Y:S01]  /*5610*/  SEL R58, R28, R53, P6 ;  /* 0x000000351c3a7207 */ /* 0x000fe20003000000 */
[----:B------:R-:W-:Y:S01]  /*5620*/  IMAD.MOV.U32 R57, RZ, RZ, R72 ;  /* 0x000000ffff397224 */ /* 0x000fe200078e0048 */
[----:B------:R-:W-:Y:S02]  /*5630*/  FSEL R53, R38, R73, P3 ;  /* 0x0000004926357208 */ /* 0x000fe40001800000 */
[----:B------:R-:W-:Y:S02]  /*5640*/  @P5 LOP3.LUT R53, R73, 0x80000, RZ, 0xfc, !PT ;  /* 0x0008000049355812 */ /* 0x000fe400078efcff */
[----:B------:R-:W-:Y:S01]  /*5650*/  FSEL R51, R51, R31, P4 ;  /* 0x0000001f33337208 */ /* 0x000fe20002000000 */
[----:B------:R-:W-:Y:S01]  /*5660*/  DSETP.MAX.AND P4, P0, R42, R26, PT ;  /* 0x0000001a2a00722a */ /* 0x000fe2000388f000 */
[----:B------:R-:W-:Y:S01]  /*5670*/  SEL R52, R36, R57, P3 ;  /* 0x0000003924347207 */ /* 0x000fe20001800000 */
[----:B------:R-:W-:Y:S01]  /*5680*/  IMAD.MOV.U32 R30, RZ, RZ, R42 ;  /* 0x000000ffff1e7224 */ /* 0x000fe200078e002a */
[----:B------:R-:W-:Y:S01]  /*5690*/  MOV R42, R27 ;  /* 0x0000001b002a7202 */ /* 0x000fe20000000f00 */
[----:B------:R-:W-:-:S02]  /*56a0*/  IMAD.MOV.U32 R61, RZ, RZ, R26 ;  /* 0x000000ffff3d7224 */ /* 0x000fc400078e001a */
[----:B------:R-:W-:Y:S01]  /*56b0*/  IMAD.MOV.U32 R57, RZ, RZ, R29 ;  /* 0x000000ffff397224 */ /* 0x000fe200078e001d */
[----:B0-----:R-:W-:Y:S02]  /*56c0*/  DADD R78, R32, R16 ;  /* 0x00000000204e7229 */ /* 0x001fe40000000010 */
[----:B------:R-:W-:Y:S01]  /*56d0*/  DADD R72, R16, R34 ;  /* 0x0000000010487229 */ /* 0x000fe20000000022 */
[----:B------:R-:W-:Y:S01]  /*56e0*/  IMAD.MOV.U32 R67, RZ, RZ, R55 ;  /* 0x000000ffff437224 */ /* 0x000fe200078e0037 */
[----:B------:R-:W-:Y:S02]  /*56f0*/  FSEL R59, R59, R69, P6 ;  /* 0x000000453b3b7208 */ /* 0x000fe40003000000 */
[----:B------:R-:W-:Y:S02]  /*5700*/  SEL R38, R30, R61, P4 ;  /* 0x0000003d1e267207 */ /* 0x000fe40002000000 */
[----:B------:R-:W-:Y:S01]  /*5710*/  @P2 LOP3.LUT R59, R69, 0x80000, RZ, 0xfc, !PT ;  /* 0x00080000453b2812 */ /* 0x000fe200078efcff */
[----:B------:R-:W-:Y:S01]  /*5720*/  DSETP.MAX.AND P2, P3, R56, R78, PT ;  /* 0x0000004e3800722a */ /* 0x000fe20003b4f000 */
[----:B------:R-:W-:Y:S01]  /*5730*/  FSEL R43, R43, R42, P4 ;  /* 0x0000002a2b2b7208 */ /* 0x000fe20002000000 */
[----:B------:R-:W-:Y:S01]  /*5740*/  DSETP.MAX.AND P4, P5, R66, R72, PT ;  /* 0x000000484200722a */ /* 0x000fe20003d8f000 */
[----:B------:R-:W-:Y:S01]  /*5750*/  @P1 LOP3.LUT R51, R31, 0x80000, RZ, 0xfc, !PT ;  /* 0x000800001f331812 */ /* 0x000fe200078efcff */
[----:B-1----:R-:W-:Y:S01]  /*5760*/  DADD R76, R32, R20 ;  /* 0x00000000204c7229 */ /* 0x002fe20000000014 */
[----:B------:R-:W-:Y:S01]  /*5770*/  IMAD.MOV.U32 R31, RZ, RZ, R24 ;  /* 0x000000ffff1f7224 */ /* 0x000fe200078e0018 */
[----:B------:R-:W-:Y:S01]  /*5780*/  DSETP.MAX.AND P6, P1, R24, R74, PT ;  /* 0x0000004a1800722a */ /* 0x000fe200039cf000 */
[----:B------:R-:W-:-:S02]  /*5790*/  IMAD.MOV.U32 R28, RZ, RZ, R25 ;  /* 0x000000ffff1c7224 */ /* 0x000fc400078e0019 */
[----:B------:R-:W-:Y:S01]  /*57a0*/  IMAD.MOV.U32 R29, RZ, RZ, R56 ;  /* 0x000000ffff1d7224 */ /* 0x000fe200078e0038 */
[----:B------:R-:W-:Y:S01]  /*57b0*/  MOV R56, R74 ;  /* 0x0000004a00387202 */ /* 0x000fe20000000f00 */
        /* <DEDUP_REMOVED lines=8> */
[----:B------:R-:W-:Y:S01]  /*5840*/  SEL R68, R29, R68, P2 ;  /* 0x000000441d447207 */ /* 0x000fe20001000000 */
[----:B------:R-:W-:Y:S01]  /*5850*/  IMAD.MOV.U32 R31, RZ, RZ, R79 ;  /* 0x000000ffff1f7224 */ /* 0x000fe200078e004f */
[----:B------:R-:W0:Y:S01]  /*5860*/  LDS.128 R24, [R10+0x140] ;  /* 0x000140000a187984 */ /* 0x000e220000000c00 */
[----:B------:R-:W-:-:S02]  /*5870*/  IMAD.MOV.U32 R66, RZ, RZ, R72 ;  /* 0x000000ffff427224 */ /* 0x000fc400078e0048 */
[----:B------:R-:W-:Y:S02]  /*5880*/  IMAD.MOV.U32 R29, RZ, RZ, R73 ;  /* 0x000000ffff1d7224 */ /* 0x000fe400078e0049 */
[----:B------:R-:W-:Y:S02]  /*5890*/  IMAD.MOV.U32 R28, RZ, RZ, R60 ;  /* 0x000000ffff1c7224 */ /* 0x000fe400078e003c */
[----:B------:R-:W-:Y:S01]  /*58a0*/  IMAD.MOV.U32 R72, RZ, RZ, R76 ;  /* 0x000000ffff487224 */ /* 0x000fe200078e004c */
[----:B------:R-:W-:Y:S02]  /*58b0*/  FSEL R15, R30, R31, P2 ;  /* 0x0000001f1e0f7208 */ /* 0x000fe40001000000 */
[----:B------:R-:W-:Y:S02]  /*58c0*/  FSEL R67, R67, R29, P4 ;  /* 0x0000001d43437208 */ /* 0x000fe40002000000 */
[----:B------:R-:W-:Y:S02]  /*58d0*/  @P3 LOP3.LUT R15, R31, 0x80000, RZ, 0xfc, !PT ;  /* 0x000800001f0f3812 */ /* 0x000fe400078efcff */
[----:B------:R-:W-:-:S02]  /*58e0*/  @P5 LOP3.LUT R67, R29, 0x80000, RZ, 0xfc, !PT ;  /* 0x000800001d435812 */ /* 0x000fc400078efcff */
[----:B------:R-:W-:Y:S02]  /*58f0*/  SEL R72, R28, R72, P6 ;  /* 0x000000481c487207 */ /* 0x000fe40003000000 */
[----:B------:R-:W1:Y:S01]  /*5900*/  LDS.128 R28, [R10+0x1c0] ;  /* 0x0001c0000a1c7984 */ /* 0x000e620000000c00 */
[----:B------:R-:W-:Y:S01]  /*5910*/  MOV R55, R47 ;  /* 0x0000002f00377202 */ /* 0x000fe20000000f00 */
[----:B------:R-:W-:Y:S01]  /*5920*/  IMAD.MOV.U32 R47, RZ, RZ, R77 ;  /* 0x000000ffff2f7224 */ /* 0x000fe200078e004d */
[----:B------:R-:W-:Y:S01]  /*5930*/  @P1 LOP3.LUT R57, R75, 0x80000, RZ, 0xfc, !PT ;  /* 0x000800004b391812 */ /* 0x000fe200078efcff */
[----:B------:R-:W-:Y:S02]  /*5940*/  DADD R74, R20, R34 ;  /* 0x00000000144a7229 */ /* 0x000fe40000000022 */
[----:B0-----:R-:W-:Y:S02]  /*5950*/  DADD R80, R32, R24 ;  /* 0x0000000020507229 */ /* 0x001fe40000000018 */
[----:B------:R-:W-:-:S02]  /*5960*/  DADD R76, R24, R34 ;  /* 0x00000000184c7229 */ /* 0x000fc40000000022 */
[----:B-1----:R-:W-:Y:S02]  /*5970*/  DADD R78, R32, R28 ;  /* 0x00000000204e7229 */ /* 0x002fe4000000001c */
[----:B------:R-:W-:Y:S01]  /*5980*/  DADD R82, R28, R34 ;  /* 0x000000001c527229 */ /* 0x000fe20000000022 */
[----:B------:R-:W0:Y:S01]  /*5990*/  LDS.128 R32, [R4+0x810] ;  /* 0x0008100004207984 */ /* 0x000e220000000c00 */
[----:B------:R-:W-:Y:S01]  /*59a0*/  DSETP.MAX.AND P1, P2, R40, R74, PT ;  /* 0x0000004a2800722a */ /* 0x000fe20003a2f000 */
[----:B------:R-:W-:Y:S01]  /*59b0*/  FSEL R61, R61, R47, P6 ;  /* 0x0000002f3d3d7208 */ /* 0x000fe20003000000 */
[----:B------:R-:W-:Y:S01]  /*59c0*/  DSETP.MAX.AND P5, P6, R64, R76, PT ;  /* 0x0000004c4000722a */ /* 0x000fe20003eaf000 */
[----:B------:R-:W-:Y:S01]  /*59d0*/  SEL R66, R36, R66, P4 ;  /* 0x0000004224427207 */ /* 0x000fe20002000000 */
[----:B------:R-:W-:Y:S01]  /*59e0*/  DSETP.MAX.AND P3, P4, R54, R80, PT ;  /* 0x000000503600722a */ /* 0x000fe20003c6f000 */
[----:B------:R-:W-:Y:S02]  /*59f0*/  IMAD.MOV.U32 R36, RZ, RZ, R54 ;  /* 0x000000ffff247224 */ /* 0x000fe400078e0036 */
[----:B------:R-:W-:-:S02]  /*5a00*/  IMAD.MOV.U32 R42, RZ, RZ, R40 ;  /* 0x000000ffff2a7224 */ /* 0x000fc400078e0028 */
[----:B------:R-:W-:Y:S02]  /*5a10*/  IMAD.MOV.U32 R60, RZ, RZ, R74 ;  /* 0x000000ffff3c7224 */ /* 0x000fe400078e004a */
[----:B------:R-:W-:Y:S01]  /*5a20*/  IMAD.MOV.U32 R54, RZ, RZ, R75 ;  /* 0x000000ffff367224 */ /* 0x000fe200078e004b */
[----:B------:R-:W-:Y:S01]  /*5a30*/  @P0 LOP3.LUT R61, R47, 0x80000, RZ, 0xfc, !PT ;  /* 0x000800002f3d0812 */ /* 0x000fe200078efcff */
[----:B------:R-:W-:Y:S01]  /*5a40*/  IMAD.MOV.U32 R47, RZ, RZ, R77 ;  /* 0x000000ffff2f7224 */ /* 0x000fe200078e004d */
[----:B------:R-:W-:Y:S01]  /*5a50*/  SEL R60, R42, R60, P1 ;  /* 0x0000003c2a3c7207 */ /* 0x000fe20000800000 */
[----:B------:R-:W-:Y:S01]  /*5a60*/  IMAD.MOV.U32 R42, RZ, RZ, R44 ;  /* 0x000000ffff2a7224 */ /* 0x000fe200078e002c */
[----:B------:R-:W-:Y:S01]  /*5a70*/  FSEL R41, R41, R54, P1 ;  /* 0x0000003629297208 */ /* 0x000fe20000800000 */
[----:B------:R-:W-:Y:S01]  /*5a80*/  DSETP.MAX.AND P0, P1, R44, R78, PT ;  /* 0x0000004e2c00722a */ /* 0x000fe2000390f000 */
[----:B------:R-:W-:Y:S01]  /*5a90*/  @P2 LOP3.LUT R41, R54, 0x80000, RZ, 0xfc, !PT ;  /* 0x0008000036292812 */ /* 0x000fe200078efcff */
[----:B------:R-:W-:Y:S01]  /*5aa0*/  IMAD.MOV.U32 R44, RZ, RZ, R81 ;  /* 0x000000ffff2c7224 */ /* 0x000fe200078e0051 */
[----:B------:R-:W-:Y:S01]  /*5ab0*/  MOV R74, R80 ;  /* 0x00000050004a7202 */ /* 0x000fe20000000f00 */
[----:B------:R-:W-:Y:S01]  /*5ac0*/  IMAD.MOV.U32 R40, RZ, RZ, R64 ;  /* 0x000000ffff287224 */ /* 0x000fe200078e0040 */
[----:B------:R-:W-:Y:S01]  /*5ad0*/  FSEL R65, R65, R47, P5 ;  /* 0x0000002f41417208 */ /* 0x000fe20002800000 */
[----:B------:R-:W-:Y:S01]  /*5ae0*/  IMAD.MOV.U32 R54, RZ, RZ, R76 ;  /* 0x000000ffff367224 */ /* 0x000fe200078e004c */
[----:B------:R-:W-:Y:S01]  /*5af0*/  @P6 LOP3.LUT R65, R47, 0x80000, RZ, 0xfc, !PT ;  /* 0x000800002f416812 */ /* 0x000fe200078efcff */
[----:B------:R-:W-:Y:S01]  /*5b00*/  IMAD.MOV.U32 R47, RZ, RZ, R78 ;  /* 0x000000ffff2f7224 */ /* 0x000fe200078e004e */
[----:B------:R-:W-:-:S02]  /*5b10*/  FSEL R55, R55, R44, P3 ;  /* 0x0000002c37377208 */ /* 0x000fc40001800000 */
        /* <DEDUP_REMOVED lines=8> */
[C---:B0-----:R-:W-:Y:S02]  /*5ba0*/  DADD R86, R32.reuse, R16 ;  /* 0x0000000020567229 */ /* 0x041fe40000000010 */
[----:B------:R-:W-:-:S02]  /*5bb0*/  DADD R88, R32, R20 ;  /* 0x0000000020587229 */ /* 0x000fc40000000014 */
[C---:B------:R-:W-:Y:S02]  /*5bc0*/  DADD R84, R32.reuse, R24 ;  /* 0x0000000020547229 */ /* 0x040fe40000000018 */
[----:B------:R-:W-:Y:S02]  /*5bd0*/  DADD R76, R32, R28 ;  /* 0x00000000204c7229 */ /* 0x000fe4000000001c */
[--C-:B------:R-:W-:Y:S02]  /*5be0*/  DADD R16, R16, R34.reuse ;  /* 0x0000000010107229 */ /* 0x100fe40000000022 */
[--C-:B------:R-:W-:Y:S02]  /*5bf0*/  DADD R78, R20, R34.reuse ;  /* 0x00000000144e7229 */ /* 0x100fe40000000022 */
[--C-:B------:R-:W-:Y:S02]  /*5c00*/  DADD R80, R24, R34.reuse ;  /* 0x0000000018507229 */ /* 0x100fe40000000022 */
[----:B------:R-:W-:Y:S01]  /*5c10*/  DADD R82, R28, R34 ;  /* 0x000000001c527229 */ /* 0x000fe20000000022 */
[----:B------:R-:W-:Y:S01]  /*5c20*/  IMAD.MOV.U32 R47, RZ, RZ, R37 ;  /* 0x000000ffff2f7224 */ /* 0x000fe200078e0025 */
[----:B------:R-:W0:Y:S01]  /*5c30*/  LDS.128 R32, [R4+0x900] ;  /* 0x0009000004207984 */ /* 0x000e220000000c00 */
[----:B------:R-:W-:-:S02]  /*5c40*/  IMAD.MOV.U32 R36, RZ, RZ, R62 ;  /* 0x000000ffff247224 */ /* 0x000fc400078e003e */
[----:B------:R-:W-:Y:S02]  /*5c50*/  IMAD.MOV.U32 R37, RZ, RZ, R46 ;  /* 0x000000ffff257224 */ /* 0x000fe400078e002e */
[----:B------:R-:W-:Y:S01]  /*5c60*/  DSETP.MAX.AND P4, P5, R46, R86, PT ;  /* 0x000000562e00722a */ /* 0x000fe20003d8f000 */
[----:B------:R-:W-:Y:S01]  /*5c70*/  IMAD.MOV.U32 R28, RZ, RZ, R86 ;  /* 0x000000ffff1c7224 */ /* 0x000fe200078e0056 */
[----:B------:R-:W-:Y:S01]  /*5c80*/  FSEL R63, R63, R44, P2 ;  /* 0x0000002c3f3f7208 */ /* 0x000fe20001000000 */
[----:B------:R-:W-:Y:S01]  /*5c90*/  IMAD.MOV.U32 R71, RZ, RZ, R39 ;  /* 0x000000ffff477224 */ /* 0x000fe200078e0027 */
[----:B------:R-:W-:Y:S01]  /*5ca0*/  SEL R40, R36, R40, P2 ;  /* 0x0000002824287207 */ /* 0x000fe20001000000 */
[----:B------:R-:W-:Y:S01]  /*5cb0*/  IMAD.MOV.U32 R24, RZ, RZ, R87 ;  /* 0x000000ffff187224 */ /* 0x000fe200078e0057 */
[----:B------:R-:W-:Y:S01]  /*5cc0*/  @P3 LOP3.LUT R63, R44, 0x80000, RZ, 0xfc, !PT ;  /* 0x000800002c3f3812 */ /* 0x000fe200078efcff */
[----:B------:R-:W-:Y:S01]  /*5cd0*/  DSETP.MAX.AND P3, P2, R48, R84, PT ;  /* 0x000000543000722a */ /* 0x000fe20003a6f000 */
[----:B------:R-:W-:Y:S01]  /*5ce0*/  SEL R46, R37, R28, P4 ;  /* 0x0000001c252e7207 */ /* 0x000fe20002000000 */
        /* <DEDUP_REMOVED lines=17> */
[----:B------:R-:W-:Y:S01]  /*5e00*/  IMAD.MOV.U32 R24, RZ, RZ, R85 ;  /* 0x000000ffff187224 */ /* 0x000fe200078e0055 */
[----:B------:R-:W-:Y:S01]  /*5e10*/  SEL R50, R25, R28, P6 ;  /* 0x0000001c19327207 */ /* 0x000fe20003000000 */
[----:B------:R-:W-:Y:S02]  /*5e20*/  IMAD.MOV.U32 R21, RZ, RZ, R58 ;  /* 0x000000ffff157224 */ /* 0x000fe400078e003a */
[----:B------:R-:W-:Y:S01]  /*5e30*/  IMAD.MOV.U32 R28, RZ, RZ, R16 ;  /* 0x000000ffff1c7224 */ /* 0x000fe200078e0010 */
[----:B------:R-:W-:-:S02]  /*5e40*/  @P1 LOP3.LUT R71, R20, 0x80000, RZ, 0xfc, !PT ;  /* 0x0008000014471812 */ /* 0x000fc400078efcff */
[----:B------:R-:W-:Y:S01]  /*5e50*/  FSEL R49, R49, R24, P3 ;  /* 0x0000001831317208 */ /* 0x000fe20001800000 */
[----:B------:R-:W-:Y:S01]  /*5e60*/  DSETP.MAX.AND P1, P3, R52, R78, PT ;  /* 0x0000004e3400722a */ /* 0x000fe20003b2f000 */
[----:B------:R-:W-:Y:S02]  /*5e70*/  FSEL R51, R51, R77, P6 ;  /* 0x0000004d33337208 */ /* 0x000fe40003000000 */
[----:B------:R-:W-:Y:S02]  /*5e80*/  SEL R58, R21, R28, P0 ;  /* 0x0000001c153a7207 */ /* 0x000fe40000000000 */
[----:B------:R-:W-:Y:S02]  /*5e90*/  @P4 LOP3.LUT R51, R77, 0x80000, RZ, 0xfc, !PT ;  /* 0x000800004d334812 */ /* 0x000fe400078efcff */
[----:B------:R-:W-:Y:S01]  /*5ea0*/  FSEL R59, R59, R17, P0 ;  /* 0x000000113b3b7208 */ /* 0x000fe20000000000 */
[----:B------:R-:W-:Y:S01]  /*5eb0*/  DSETP.MAX.AND P4, P0, R56, R82, PT ;  /* 0x000000523800722a */ /* 0x000fe2000388f000 */
[----:B------:R-:W-:Y:S01]  /*5ec0*/  MOV R39, R43 ;  /* 0x0000002b00277202 */ /* 0x000fe20000000f00 */
[----:B------:R-:W-:-:S02]  /*5ed0*/  IMAD.MOV.U32 R16, RZ, RZ, R56 ;  /* 0x000000ffff107224 */ /* 0x000fc400078e0038 */
[----:B------:R-:W-:Y:S01]  /*5ee0*/  IMAD.MOV.U32 R37, RZ, RZ, R82 ;  /* 0x000000ffff257224 */ /* 0x000fe200078e0052 */
[----:B------:R-:W-:Y:S02]  /*5ef0*/  @P2 LOP3.LUT R49, R24, 0x80000, RZ, 0xfc, !PT ;  /* 0x0008000018312812 */ /* 0x000fe400078efcff */
[----:B------:R-:W-:Y:S01]  /*5f00*/  DSETP.MAX.AND P6, P2, R38, R80, PT ;  /* 0x000000502600722a */ /* 0x000fe20003acf000 */
[----:B------:R-:W-:Y:S02]  /*5f10*/  @P5 LOP3.LUT R59, R17, 0x80000, RZ, 0xfc, !PT ;  /* 0x00080000113b5812 */ /* 0x000fe400078efcff */
[----:B------:R-:W-:Y:S01]  /*5f20*/  SEL R28, R16, R37, P4 ;  /* 0x00000025101c7207 */ /* 0x000fe20002000000 */
[--C-:B0-----:R-:W-:Y:S01]  /*5f30*/  DADD R16, R32, R18.reuse ;  /* 0x0000000020107229 */ /* 0x101fe20000000012 */
[----:B------:R-:W-:Y:S01]  /*5f40*/  MOV R69, R15 ;  /* 0x0000000f00457202 */ /* 0x000fe20000000f00 */
[----:B------:R-:W-:Y:S01]  /*5f50*/  IMAD.MOV.U32 R20, RZ, RZ, R52 ;  /* 0x000000ffff147224 */ /* 0x000fe200078e0034 */
[----:B------:R-:W-:Y:S01]  /*5f60*/  FSEL R53, R53, R79, P1 ;  /* 0x0000004f35357208 */ /* 0x000fe20000800000 */
[----:B------:R-:W-:Y:S01]  /*5f70*/  IMAD.MOV.U32 R25, RZ, RZ, R78 ;  /* 0x000000ffff197224 */ /* 0x000fe200078e004e */
[----:B------:R-:W-:Y:S01]  /*5f80*/  @P3 LOP3.LUT R53, R79, 0x80000, RZ, 0xfc, !PT ;  /* 0x000800004f353812 */ /* 0x000fe200078efcff */
[----:B------:R-:W-:-:S02]  /*5f90*/  DADD R76, R34, R18 ;  /* 0x00000000224c7229 */ /* 0x000fc40000000012 */
[----:B------:R-:W-:Y:S01]  /*5fa0*/  DADD R78, R32, R22 ;  /* 0x00000000204e7229 */ /* 0x000fe20000000016 */
[----:B------:R-:W-:Y:S01]  /*5fb0*/  IMAD.MOV.U32 R29, RZ, RZ, R57 ;  /* 0x000000ffff1d7224 */ /* 0x000fe200078e0039 */
[----:B------:R-:W-:Y:S01]  /*5fc0*/  DSETP.MAX.AND P3, P5, R68, R16, PT ;  /* 0x000000104400722a */ /* 0x000fe20003d6f000 */
[----:B------:R-:W-:Y:S01]  /*5fd0*/  IMAD.MOV.U32 R24, RZ, RZ, R38 ;  /* 0x000000ffff187224 */ /* 0x000fe200078e0026 */
[----:B------:R-:W-:Y:S01]  /*5fe0*/  SEL R52, R20, R25, P1 ;  /* 0x0000001914347207 */ /* 0x000fe20000800000 */
[----:B------:R-:W-:Y:S02]  /*5ff0*/  IMAD.MOV.U32 R21, RZ, RZ, R80 ;  /* 0x000000ffff157224 */ /* 0x000fe400078e0050 */
[----:B------:R-:W-:Y:S01]  /*6000*/  IMAD.MOV.U32 R73, RZ, RZ, R61 ;  /* 0x000000ffff497224 */ /* 0x000fe200078e003d */
[----:B------:R-:W-:Y:S01]  /*6010*/  FSEL R25, R39, R81, P6 ;  /* 0x0000005127197208 */ /* 0x000fe20003000000 */
[----:B------:R-:W-:Y:S01]  /*6020*/  IMAD.MOV.U32 R57, RZ, RZ, R16 ;  /* 0x000000ffff397224 */ /* 0x000fe200078e0010 */
[----:B------:R-:W-:Y:S01]  /*6030*/  @P2 LOP3.LUT R25, R81, 0x80000, RZ, 0xfc, !PT ;  /* 0x0008000051192812 */ /* 0x000fe200078efcff */
[----:B------:R-:W-:Y:S01]  /*6040*/  IMAD.MOV.U32 R36, RZ, RZ, R17 ;  /* 0x000000ffff247224 */ /* 0x000fe200078e0011 */
[----:B------:R-:W-:Y:S01]  /*6050*/  FSEL R29, R29, R83, P4 ;  /* 0x000000531d1d7208 */ /* 0x000fe20002000000 */
[----:B------:R-:W-:Y:S01]  /*6060*/  DADD R38, R32, R26 ;  /* 0x0000000020267229 */ /* 0x000fe2000000001a */
[----:B------:R-:W-:Y:S01]  /*6070*/  MOV R16, R66 ;  /* 0x0000004200107202 */ /* 0x000fe20000000f00 */
[----:B------:R-:W-:Y:S01]  /*6080*/  IMAD.MOV.U32 R17, RZ, RZ, R67 ;  /* 0x000000ffff117224 */ /* 0x000fe200078e0043 */
[----:B------:R-:W-:Y:S01]  /*6090*/  DSETP.MAX.AND P1, P2, R66, R76, PT ;  /* 0x0000004c4200722a */ /* 0x000fe20003a2f000 */
[----:B------:R-:W-:Y:S01]  /*60a0*/  SEL R24, R24, R21, P6 ;  /* 0x0000001518187207 */ /* 0x000fe20003000000 */
[----:B------:R-:W-:Y:S01]  /*60b0*/  DADD R66, R34, R22 ;  /* 0x0000000022427229 */ /* 0x000fe20000000016 */
[----:B------:R-:W-:Y:S01]  /*60c0*/  @P0 LOP3.LUT R29, R83, 0x80000, RZ, 0xfc, !PT ;  /* 0x00080000531d0812 */ /* 0x000fe200078efcff */
[----:B------:R-:W-:Y:S01]  /*60d0*/  IMAD.MOV.U32 R15, RZ, RZ, R69 ;  /* 0x000000ffff0f7224 */ /* 0x000fe200078e0045 */
[----:B------:R-:W-:Y:S01]  /*60e0*/  DSETP.MAX.AND P6, P0, R72, R78, PT ;  /* 0x0000004e4800722a */ /* 0x000fe200038cf000 */
[----:B------:R-:W-:-:S02]  /*60f0*/  IMAD.MOV.U32 R20, RZ, RZ, R72 ;  /* 0x000000ffff147224 */ /* 0x000fc400078e0048 */
[----:B------:R-:W-:Y:S02]  /*6100*/  IMAD.MOV.U32 R21, RZ, RZ, R73 ;  /* 0x000000ffff157224 */ /* 0x000fe400078e0049 */
[----:B------:R-:W-:Y:S02]  /*6110*/  IMAD.MOV.U32 R62, RZ, RZ, R78 ;  /* 0x000000ffff3e7224 */ /* 0x000fe400078e004e */
[----:B------:R-:W-:Y:S02]  /*6120*/  IMAD.MOV.U32 R44, RZ, RZ, R79 ;  /* 0x000000ffff2c7224 */ /* 0x000fe400078e004f */
[----:B------:R-:W-:Y:S02]  /*6130*/  IMAD.MOV.U32 R61, RZ, RZ, R41 ;  /* 0x000000ffff3d7224 */ /* 0x000fe400078e0029 */
[----:B------:R-:W-:Y:S02]  /*6140*/  IMAD.MOV.U32 R56, RZ, RZ, R68 ;  /* 0x000000ffff387224 */ /* 0x000fe400078e0044 */
[----:B------:R-:W-:Y:S01]  /*6150*/  IMAD.MOV.U32 R75, RZ, RZ, R55 ;  /* 0x000000ffff4b7224 */ /* 0x000fe200078e0037 */
[----:B------:R-:W-:-:S02]  /*6160*/  FSEL R55, R15, R36, P3 ;  /* 0x000000240f377208 */ /* 0x000fc40001800000 */
[----:B------:R-:W-:Y:S01]  /*6170*/  SEL R62, R20, R62, P6 ;  /* 0x0000003e143e7207 */ /* 0x000fe20003000000 */
[----:B------:R-:W-:Y:S01]  /*6180*/  IMAD.MOV.U32 R20, RZ, RZ, R60 ;  /* 0x000000ffff147224 */ /* 0x000fe200078e003c */
[----:B------:R-:W-:Y:S02]  /*6190*/  @P5 LOP3.LUT R55, R36, 0x80000, RZ, 0xfc, !PT ;  /* 0x0008000024375812 */ /* 0x000fe400078efcff */
[----:B------:R-:W-:Y:S01]  /*61a0*/  FSEL R15, R21, R44, P6 ;  /* 0x0000002c150f7208 */ /* 0x000fe20003000000 */
[----:B------:R-:W-:Y:S01]  /*61b0*/  DSETP.MAX.AND P5, P6, R60, R66, PT ;  /* 0x000000423c00722a */ /* 0x000fe20003eaf000 */
[----:B------:R-:W-:Y:S01]  /*61c0*/  SEL R56, R56, R57, P3 ;  /* 0x0000003938387207 */ /* 0x000fe20001800000 */
[----:B------:R-:W-:Y:S01]  /*61d0*/  DSETP.MAX.AND P3, P4, R74, R38, PT ;  /* 0x000000264a00722a */ /* 0x000fe20003c6f000 */
[----:B------:R-:W-:Y:S02]  /*61e0*/  IMAD.MOV.U32 R60, RZ, RZ, R38 ;  /* 0x000000ffff3c7224 */ /* 0x000fe400078e0026 */
[----:B------:R-:W-:-:S02]  /*61f0*/  IMAD.MOV.U32 R21, RZ, RZ, R39 ;  /* 0x000000ffff157224 */ /* 0x000fc400078e0027 */
[----:B------:R-:W0:Y:S01]  /*6200*/  LDS.128 R36, [R4+0x910] ;  /* 0x0009100004247984 */ /* 0x000e220000000c00 */
[----:B------:R-:W-:Y:S01]  /*6210*/  IMAD.MOV.U32 R43, RZ, RZ, R74 ;  /* 0x000000ffff2b7224 */ /* 0x000fe200078e004a */
[----:B------:R-:W-:-:S04]  /*6220*/  DADD R68, R32, R30 ;  /* 0x0000000020447229 */ /* 0x000fc8000000001e */
[----:B------:R-:W-:Y:S01]  /*6230*/  SEL R60, R43, R60, P3 ;  /* 0x0000003c2b3c7207 */ /* 0x000fe20001800000 */
[----:B------:R-:W-:Y:S01]  /*6240*/  IMAD.MOV.U32 R43, RZ, RZ, R45 ;  /* 0x000000ffff2b7224 */ /* 0x000fe200078e002d */
[----:B------:R-:W-:Y:S02]  /*6250*/  @P0 LOP3.LUT R15, R44, 0x80000, RZ, 0xfc, !PT ;  /* 0x000800002c0f0812 */ /* 0x000fe400078efcff */
[----:B------:R-:W-:Y:S01]  /*6260*/  FSEL R45, R75, R21, P3 ;  /* 0x000000154b2d7208 */ /* 0x000fe20001800000 */
[----:B------:R-:W-:Y:S02]  /*6270*/  IMAD.MOV.U32 R32, RZ, RZ, R42 ;  /* 0x000000ffff207224 */ /* 0x000fe400078e002a */
[----:B------:R-:W-:Y:S01]  /*6280*/  DSETP.MAX.AND P3, P0, R42, R68, PT ;  /* 0x000000442a00722a */ /* 0x000fe2000386f000 */
[----:B------:R-:W-:Y:S01]  /*6290*/  IMAD.MOV.U32 R42, RZ, RZ, R68 ;  /* 0x000000ffff2a7224 */ /* 0x000fe200078e0044 */
[C---:B------:R-:W-:Y:S01]  /*62a0*/  DADD R72, R34.reuse, R26 ;  /* 0x0000000022487229 */ /* 0x040fe2000000001a */
[----:B------:R-:W-:Y:S01]  /*62b0*/  IMAD.MOV.U32 R33, RZ, RZ, R69 ;  /* 0x000000ffff217224 */ /* 0x000fe200078e0045 */
[----:B------:R-:W-:Y:S01]  /*62c0*/  DADD R74, R34, R30 ;  /* 0x00000000224a7229 */ /* 0x000fe2000000001e */
[----:B------:R-:W-:Y:S01]  /*62d0*/  IMAD.MOV.U32 R41, RZ, RZ, R63 ;  /* 0x000000ffff297224 */ /* 0x000fe200078e003f */
[----:B------:R-:W-:Y:S01]  /*62e0*/  SEL R42, R32, R42, P3 ;  /* 0x0000002a202a7207 */ /* 0x000fe20001800000 */
[----:B------:R-:W-:Y:S01]  /*62f0*/  IMAD.MOV.U32 R32, RZ, RZ, R77 ;  /* 0x000000ffff207224 */ /* 0x000fe200078e004d */
[----:B------:R-:W-:-:S02]  /*6300*/  MOV R68, R76 ;  /* 0x0000004c00447202 */ /* 0x000fc40000000f00 */
[----:B------:R-:W-:Y:S02]  /*6310*/  MOV R54, R61 ;  /* 0x0000003d00367202 */ /* 0x000fe40000000f00 */
[----:B------:R-:W-:Y:S01]  /*6320*/  FSEL R43, R43, R33, P3 ;  /* 0x000000212b2b7208 */ /* 0x000fe20001800000 */
[----:B------:R-:W-:Y:S01]  /*6330*/  IMAD.MOV.U32 R34, RZ, RZ, R66 ;  /* 0x000000ffff227224 */ /* 0x000fe200078e0042 */
[----:B------:R-:W-:Y:S01]  /*6340*/  @P4 LOP3.LUT R45, R21, 0x80000, RZ, 0xfc, !PT ;  /* 0x00080000152d4812 */ /* 0x000fe200078efcff */
[----:B------:R-:W-:Y:S01]  /*6350*/  DSETP.MAX.AND P4, P3, R64, R72, PT ;  /* 0x000000484000722a */ /* 0x000fe20003b8f000 */
[----:B------:R-:W-:Y:S02]  /*6360*/  SEL R68, R16, R68, P1 ;  /* 0x0000004410447207 */ /* 0x000fe40000800000 */
[----:B------:R-:W-:Y:S02]  /*6370*/  @P0 LOP3.LUT R43, R33, 0x80000, RZ, 0xfc, !PT ;  /* 0x00080000212b0812 */ /* 0x000fe400078efcff */
[----:B------:R-:W-:Y:S01]  /*6380*/  FSEL R61, R17, R32, P1 ;  /* 0x00000020113d7208 */ /* 0x000fe20000800000 */
[----:B------:R-:W-:Y:S01]  /*6390*/  DSETP.MAX.AND P0, P1, R40, R74, PT ;  /* 0x0000004a2800722a */ /* 0x000fe2000390f000 */
[----:B------:R-:W-:-:S02]  /*63a0*/  IMAD.MOV.U32 R21, RZ, RZ, R64 ;  /* 0x000000ffff157224 */ /* 0x000fc400078e0040 */
[----:B------:R-:W-:Y:S02]  /*63b0*/  IMAD.MOV.U32 R66, RZ, RZ, R72 ;  /* 0x000000ffff427224 */ /* 0x000fe400078e0048 */
[----:B------:R-:W-:Y:S01]  /*63c0*/  IMAD.MOV.U32 R33, RZ, RZ, R40 ;  /* 0x000000ffff217224 */ /* 0x000fe200078e0028 */
[----:B------:R-:W-:Y:S02]  /*63d0*/  SEL R40, R20, R34, P5 ;  /* 0x0000002214287207 */ /* 0x000fe40002800000 */
[----:B------:R-:W-:Y:S01]  /*63e0*/  SEL R66, R21, R66, P4 ;  /* 0x0000004215427207 */ /* 0x000fe20002000000 */
[----:B0-----:R-:W-:Y:S01]  /*63f0*/  DADD R20, R36, R18 ;  /* 0x0000000024147229 */ /* 0x001fe20000000012 */
[----:B------:R-:W-:Y:S01]  /*6400*/  IMAD.MOV.U32 R16, RZ, RZ, R41 ;  /* 0x000000ffff107224 */ /* 0x000fe200078e0029 */
[----:B------:R-:W-:Y:S01]  /*6410*/  MOV R17, R73 ;  /* 0x0000004900117202 */ /* 0x000fe20000000f00 */
[----:B------:R-:W-:Y:S02]  /*6420*/  IMAD.MOV.U32 R64, RZ, RZ, R74 ;  /* 0x000000ffff407224 */ /* 0x000fe400078e004a */
[----:B------:R-:W-:-:S02]  /*6430*/  IMAD.MOV.U32 R57, RZ, RZ, R75 ;  /* 0x000000ffff397224 */ /* 0x000fc400078e004b */
[----:B------:R-:W-:Y:S01]  /*6440*/  IMAD.MOV.U32 R35, RZ, RZ, R67 ;  /* 0x000000ffff237224 */ /* 0x000fe200078e0043 */
[----:B------:R-:W-:Y:S02]  /*6450*/  FSEL R67, R65, R17, P4 ;  /* 0x0000001141437208 */ /* 0x000fe40002000000 */
[----:B------:R-:W-:Y:S02]  /*6460*/  SEL R64, R33, R64, P0 ;  /* 0x0000004021407207 */ /* 0x000fe40000000000 */
[----:B------:R-:W-:Y:S01]  /*6470*/  @P2 LOP3.LUT R61, R32, 0x80000, RZ, 0xfc, !PT ;  /* 0x00080000203d2812 */ /* 0x000fe200078efcff */
[----:B------:R-:W-:Y:S01]  /*6480*/  DADD R32, R36, R22 ;  /* 0x0000000024207229 */ /* 0x000fe20000000016 */
[----:B------:R-:W-:Y:S02]  /*6490*/  FSEL R65, R16, R57, P0 ;  /* 0x0000003910417208 */ /* 0x000fe40000000000 */
[----:B------:R-:W-:Y:S01]  /*64a0*/  @P1 LOP3.LUT R65, R57, 0x80000, RZ, 0xfc, !PT ;  /* 0x0008000039411812 */ /* 0x000fe200078efcff */
[----:B------:R-:W-:-:S02]  /*64b0*/  DSETP.MAX.AND P1, P2, R46, R20, PT ;  /* 0x000000142e00722a */ /* 0x000fc40003a2f000 */
[----:B------:R-:W-:Y:S01]  /*64c0*/  DADD R80, R36, R26 ;  /* 0x0000000024507229 */ /* 0x000fe2000000001a */
[----:B------:R-:W-:Y:S01]  /*64d0*/  FSEL R41, R54, R35, P5 ;  /* 0x0000002336297208 */ /* 0x000fe20002800000 */
[----:B------:R-:W-:Y:S01]  /*64e0*/  DADD R72, R38, R18 ;  /* 0x0000000026487229 */ /* 0x000fe20000000012 */
[----:B------:R-:W-:Y:S01]  /*64f0*/  @P6 LOP3.LUT R41, R35, 0x80000, RZ, 0xfc, !PT ;  /* 0x0008000023296812 */ /* 0x000fe200078efcff */
[----:B------:R-:W-:Y:S01]  /*6500*/  DADD R82, R36, R30 ;  /* 0x0000000024527229 */ /* 0x000fe2000000001e */
[----:B------:R-:W-:Y:S01]  /*6510*/  @P3 LOP3.LUT R67, R17, 0x80000, RZ, 0xfc, !PT ;  /* 0x0008000011433812 */ /* 0x000fe200078efcff */
[----:B------:R-:W-:Y:S01]  /*6520*/  IMAD.MOV.U32 R17, RZ, RZ, R21 ;  /* 0x000000ffff117224 */ /* 0x000fe200078e0015 */
[----:B------:R-:W-:Y:S01]  /*6530*/  DSETP.MAX.AND P6, P3, R70, R32, PT ;  /* 0x000000204600722a */ /* 0x000fe20003bcf000 */
[----:B------:R-:W-:Y:S01]  /*6540*/  IMAD.MOV.U32 R18, RZ, RZ, R47 ;  /* 0x000000ffff127224 */ /* 0x000fe200078e002f */
[----:B------:R-:W-:Y:S01]  /*6550*/  DSETP.MAX.AND P5, P0, R48, R80, PT ;  /* 0x000000503000722a */ /* 0x000fe200038af000 */
[----:B------:R-:W-:Y:S01]  /*6560*/  IMAD.MOV.U32 R16, RZ, RZ, R32 ;  /* 0x000000ffff107224 */ /* 0x000fe200078e0020 */
[----:B------:R-:W-:Y:S01]  /*6570*/  DADD R74, R38, R22 ;  /* 0x00000000264a7229 */ /* 0x000fe20000000016 */
[----:B------:R-:W-:-:S02]  /*6580*/  IMAD.MOV.U32 R19, RZ, RZ, R70 ;  /* 0x000000ffff137224 */ /* 0x000fc400078e0046 */
[----:B------:R-:W-:Y:S01]  /*6590*/  IMAD.MOV.U32 R54, RZ, RZ, R20 ;  /* 0x000000ffff367224 */ /* 0x000fe200078e0014 */
[----:B------:R-:W-:Y:S01]  /*65a0*/  MOV R21, R33 ;  /* 0x0000002100157202 */ /* 0x000fe20000000f00 */
[----:B------:R-:W-:Y:S01]  /*65b0*/  IMAD.MOV.U32 R23, RZ, RZ, R46 ;  /* 0x000000ffff177224 */ /* 0x000fe200078e002e */
[----:B------:R-:W-:Y:S01]  /*65c0*/  FSEL R37, R18, R17, P1 ;  /* 0x0000001112257208 */ /* 0x000fe20000800000 */
[----:B------:R-:W-:Y:S01]  /*65d0*/  IMAD.MOV.U32 R20, RZ, RZ, R71 ;  /* 0x000000ffff147224 */ /* 0x000fe200078e0047 */
[----:B------:R-:W-:Y:S01]  /*65e0*/  SEL R70, R19, R16, P6 ;  /* 0x0000001013467207 */ /* 0x000fe20003000000 */
[C---:B------:R-:W-:Y:S01]  /*65f0*/  DADD R26, R38.reuse, R26 ;  /* 0x00000000261a7229 */ /* 0x040fe2000000001a */
[----:B------:R-:W-:Y:S01]  /*6600*/  @P2 LOP3.LUT R37, R17, 0x80000, RZ, 0xfc, !PT ;  /* 0x0008000011252812 */ /* 0x000fe200078efcff */
[----:B------:R-:W-:Y:S01]  /*6610*/  DADD R76, R38, R30 ;  /* 0x00000000264c7229 */ /* 0x000fe2000000001e */
[----:B------:R-:W-:Y:S01]  /*6620*/  LDS.128 R32, [R4+0xa00] ;  /* 0x000a000004207984 */ /* 0x000fe20000000c00 */
[----:B------:R-:W-:Y:S01]  /*6630*/  SEL R54, R23, R54, P1 ;  /* 0x0000003617367207 */ /* 0x000fe20000800000 */
[----:B------:R-:W-:Y:S01]  /*6640*/  IMAD.MOV.U32 R47, RZ, RZ, R49 ;  /* 0x000000ffff2f7224 */ /* 0x000fe200078e0031 */
[----:B------:R-:W-:Y:S01]  /*6650*/  FSEL R39, R20, R21, P6 ;  /* 0x0000001514277208 */ /* 0x000fe20003000000 */
[----:B------:R-:W0:Y:S01]  /*6660*/  LDS.128 R16, [R10+0x50] ;  /* 0x000050000a107984 */ /* 0x000e220000000c00 */
[----:B------:R-:W-:Y:S01]  /*6670*/  DSETP.MAX.AND P4, P1, R50, R82, PT ;  /* 0x000000523200722a */ /* 0x000fe2000398f000 */
[----:B------:R-:W-:Y:S01]  /*6680*/  IMAD.MOV.U32 R20, RZ, RZ, R81 ;  /* 0x000000ffff147224 */ /* 0x000fe200078e0051 */
[----:B------:R-:W-:Y:S01]  /*6690*/  MOV R78, R80 ;  /* 0x00000050004e7202 */ /* 0x000fe20000000f00 */
[----:B------:R-:W-:-:S02]  /*66a0*/  IMAD.MOV.U32 R22, RZ, RZ, R48 ;  /* 0x000000ffff167224 */ /* 0x000fc400078e0030 */
[----:B------:R-:W-:Y:S02]  /*66b0*/  IMAD.MOV.U32 R23, RZ, RZ, R50 ;  /* 0x000000ffff177224 */ /* 0x000fe400078e0032 */
[----:B------:R-:W-:Y:S01]  /*66c0*/  IMAD.MOV.U32 R44, RZ, RZ, R82 ;  /* 0x000000ffff2c7224 */ /* 0x000fe200078e0052 */
[----:B------:R-:W-:Y:S02]  /*66d0*/  FSEL R47, R47, R20, P5 ;  /* 0x000000142f2f7208 */ /* 0x000fe40002800000 */
[----:B------:R-:W-:Y:S02]  /*66e0*/  SEL R78, R22, R78, P5 ;  /* 0x0000004e164e7207 */ /* 0x000fe40002800000 */
[----:B------:R-:W-:Y:S02]  /*66f0*/  @P3 LOP3.LUT R39, R21, 0x80000, RZ, 0xfc, !PT ;  /* 0x0008000015273812 */ /* 0x000fe400078efcff */
[----:B------:R-:W-:Y:S02]  /*6700*/  SEL R48, R23, R44, P4 ;  /* 0x0000002c17307207 */ /* 0x000fe40002000000 */
[----:B------:R-:W-:-:S02]  /*6710*/  @P0 LOP3.LUT R47, R20, 0x80000, RZ, 0xfc, !PT ;  /* 0x00080000142f0812 */ /* 0x000fc400078efcff */
[----:B------:R-:W1:Y:S01]  /*6720*/  LDS.128 R20, [R10+0xd0] ;  /* 0x0000d0000a147984 */ /* 0x000e620000000c00 */
[----:B------:R-:W-:Y:S01]  /*6730*/  DSETP.MAX.AND P3, P5, R52, R74, PT ;  /* 0x0000004a3400722a */ /* 0x000fe20003d6f000 */
[----:B------:R-:W-:Y:S02]  /*6740*/  IMAD.MOV.U32 R49, RZ, RZ, R51 ;  /* 0x000000ffff317224 */ /* 0x000fe400078e0033 */
[----:B------:R-:W-:Y:S01]  /*6750*/  IMAD.MOV.U32 R31, RZ, RZ, R83 ;  /* 0x000000ffff1f7224 */ /* 0x000fe200078e0053 */
[----:B------:R-:W-:Y:S01]  /*6760*/  DSETP.MAX.AND P6, P2, R58, R72, PT ;  /* 0x000000483a00722a */ /* 0x000fe20003acf000 */
[----:B------:R-:W-:Y:S02]  /*6770*/  IMAD.MOV.U32 R36, RZ, RZ, R52 ;  /* 0x000000ffff247224 */ /* 0x000fe400078e0034 */
[----:B------:R-:W-:Y:S01]  /*6780*/  IMAD.MOV.U32 R51, RZ, RZ, R74 ;  /* 0x000000ffff337224 */ /* 0x000fe200078e004a */
[----:B------:R-:W-:Y:S01]  /*6790*/  FSEL R49, R49, R31, P4 ;  /* 0x0000001f31317208 */ /* 0x000fe20002000000 */
[----:B------:R-:W-:Y:S01]  /*67a0*/  IMAD.MOV.U32 R38, RZ, RZ, R53 ;  /* 0x000000ffff267224 */ /* 0x000fe200078e0035 */
[----:B------:R-:W-:Y:S01]  /*67b0*/  DSETP.MAX.AND P4, P0, R24, R26, PT ;  /* 0x0000001a1800722a */ /* 0x000fe2000388f000 */
[----:B------:R-:W-:-:S02]  /*67c0*/  IMAD.MOV.U32 R46, RZ, RZ, R24 ;  /* 0x000000ffff2e7224 */ /* 0x000fc400078e0018 */
[----:B------:R-:W-:Y:S01]  /*67d0*/  IMAD.MOV.U32 R57, RZ, RZ, R26 ;  /* 0x000000ffff397224 */ /* 0x000fe200078e001a */
[----:B------:R-:W-:Y:S01]  /*67e0*/  SEL R50, R36, R51, P3 ;  /* 0x0000003324327207 */ /* 0x000fe20001800000 */
[----:B------:R-:W-:Y:S01]  /*67f0*/  IMAD.MOV.U32 R30, RZ, RZ, R58 ;  /* 0x000000ffff1e7224 */ /* 0x000fe200078e003a */
[----:B------:R-:W-:Y:S01]  /*6800*/  FSEL R51, R38, R75, P3 ;  /* 0x0000004b26337208 */ /* 0x000fe20001800000 */
[----:B------:R-:W-:Y:S01]  /*6810*/  IMAD.MOV.U32 R44, RZ, RZ, R25 ;  /* 0x000000ffff2c7224 */ /* 0x000fe200078e0019 */
[----:B------:R-:W-:Y:S01]  /*6820*/  SEL R46, R46, R57, P4 ;  /* 0x000000392e2e7207 */ /* 0x000fe20002000000 */
[----:B0-----:R-:W-:Y:S01]  /*6830*/  DADD R80, R32, R16 ;  /* 0x0000000020507229 */ /* 0x001fe20000000010 */
[----:B------:R-:W-:Y:S01]  /*6840*/  @P5 LOP3.LUT R51, R75, 0x80000, RZ, 0xfc, !PT ;  /* 0x000800004b335812 */ /* 0x000fe200078efcff */
[----:B------:R-:W-:Y:S01]  /*6850*/  DADD R74, R16, R34 ;  /* 0x00000000104a7229 */ /* 0x000fe20000000022 */
[----:B------:R-:W-:Y:S01]  /*6860*/  MOV R25, R72 ;  /* 0x0000004800197202 */ /* 0x000fe20000000f00 */
[----:B------:R-:W-:-:S02]  /*6870*/  IMAD.MOV.U32 R57, RZ, RZ, R55 ;  /* 0x000000ffff397224 */ /* 0x000fc400078e0037 */
[----:B------:R-:W-:Y:S02]  /*6880*/  IMAD.MOV.U32 R53, RZ, RZ, R27 ;  /* 0x000000ffff357224 */ /* 0x000fe400078e001b */
[----:B------:R-:W-:Y:S01]  /*6890*/  IMAD.MOV.U32 R69, RZ, RZ, R61 ;  /* 0x000000ffff457224 */ /* 0x000fe200078e003d */
[----:B------:R-:W-:Y:S01]  /*68a0*/  SEL R58, R30, R25, P6 ;  /* 0x000000191e3a7207 */ /* 0x000fe20003000000 */
[----:B------:R-:W-:Y:S01]  /*68b0*/  IMAD.MOV.U32 R30, RZ, RZ, R29 ;  /* 0x000000ffff1e7224 */ /* 0x000fe200078e001d */
[----:B------:R-:W-:Y:S02]  /*68c0*/  @P1 LOP3.LUT R49, R31, 0x80000, RZ, 0xfc, !PT ;  /* 0x000800001f311812 */ /* 0x000fe400078efcff */
[----:B------:R-:W-:Y:S01]  /*68d0*/  FSEL R59, R59, R73, P6 ;  /* 0x000000493b3b7208 */ /* 0x000fe20003000000 */
[----:B------:R-:W-:Y:S01]  /*68e0*/  DSETP.MAX.AND P6, P1, R28, R76, PT ;  /* 0x0000004c1c00722a */ /* 0x000fe200039cf000 */
[----:B------:R-:W-:Y:S01]  /*68f0*/  @P2 LOP3.LUT R59, R73, 0x80000, RZ, 0xfc, !PT ;  /* 0x00080000493b2812 */ /* 0x000fe200078efcff */
[----:B------:R-:W-:Y:S01]  /*6900*/  DSETP.MAX.AND P2, P3, R56, R80, PT ;  /* 0x000000503800722a */ /* 0x000fe20003b4f000 */
[----:B------:R-:W-:Y:S01]  /*6910*/  MOV R29, R57 ;  /* 0x00000039001d7202 */ /* 0x000fe20000000f00 */
[----:B------:R-:W-:Y:S01]  /*6920*/  IMAD.MOV.U32 R31, RZ, RZ, R28 ;  /* 0x000000ffff1f7224 */ /* 0x000fe200078e001c */
[----:B------:R-:W-:Y:S01]  /*6930*/  FSEL R57, R44, R53, P4 ;  /* 0x000000352c397208 */ /* 0x000fe20002000000 */
[----:B-1----:R-:W-:Y:S01]  /*6940*/  DADD R82, R32, R20 ;  /* 0x0000000020527229 */ /* 0x002fe20000000014 */
[----:B------:R-:W-:Y:S01]  /*6950*/  IMAD.MOV.U32 R28, RZ, RZ, R56 ;  /* 0x000000ffff1c7224 */ /* 0x000fe200078e0038 */
[----:B------:R-:W-:Y:S01]  /*6960*/  DSETP.MAX.AND P4, P5, R68, R74, PT ;  /* 0x0000004a4400722a */ /* 0x000fe20003d8f000 */
[----:B------:R-:W-:Y:S01]  /*6970*/  IMAD.MOV.U32 R52, RZ, RZ, R76 ;  /* 0x000000ffff347224 */ /* 0x000fe200078e004c */
[----:B------:R-:W0:Y:S01]  /*6980*/  LDS.128 R24, [R10+0x150] ;  /* 0x000150000a187984 */ /* 0x000e220000000c00 */
[----:B------:R-:W-:-:S02]  /*6990*/  IMAD.MOV.U32 R63, RZ, RZ, R15 ;  /* 0x000000ffff3f7224 */ /* 0x000fc400078e000f */
[----:B------:R-:W-:Y:S01]  /*69a0*/  IMAD.MOV.U32 R56, RZ, RZ, R80 ;  /* 0x000000ffff387224 */ /* 0x000fe200078e0050 */
[----:B------:R-:W-:Y:S02]  /*69b0*/  @P0 LOP3.LUT R57, R53, 0x80000, RZ, 0xfc, !PT ;  /* 0x0008000035390812 */ /* 0x000fe400078efcff */
[----:B------:R-:W-:Y:S01]  /*69c0*/  SEL R52, R31, R52, P6 ;  /* 0x000000341f347207 */ /* 0x000fe20003000000 */
[----:B------:R-:W-:Y:S01]  /*69d0*/  IMAD.MOV.U32 R31, RZ, RZ, R81 ;  /* 0x000000ffff1f7224 */ /* 0x000fe200078e0051 */
[----:B------:R-:W-:Y:S01]  /*69e0*/  FSEL R53, R30, R77, P6 ;  /* 0x0000004d1e357208 */ /* 0x000fe20003000000 */
[----:B------:R-:W-:Y:S01]  /*69f0*/  DSETP.MAX.AND P6, P0, R62, R82, PT ;  /* 0x000000523e00722a */ /* 0x000fe200038cf000 */
[----:B------:R-:W-:Y:S01]  /*6a00*/  SEL R56, R28, R56, P2 ;  /* 0x000000381c387207 */ /* 0x000fe20001000000 */
[----:B------:R-:W-:Y:S02]  /*6a10*/  IMAD.MOV.U32 R30, RZ, RZ, R62 ;  /* 0x000000ffff1e7224 */ /* 0x000fe400078e003e */
[----:B------:R-:W-:-:S02]  /*6a20*/  IMAD.MOV.U32 R28, RZ, RZ, R75 ;  /* 0x000000ffff1c7224 */ /* 0x000fc400078e004b */
[----:B------:R-:W-:Y:S01]  /*6a30*/  IMAD.MOV.U32 R62, RZ, RZ, R82 ;  /* 0x000000ffff3e7224 */ /* 0x000fe200078e0052 */
[----:B------:R-:W-:Y:S02]  /*6a40*/  FSEL R15, R29, R31, P2 ;  /* 0x0000001f1d0f7208 */ /* 0x000fe40001000000 */
[----:B------:R-:W-:Y:S02]  /*6a50*/  FSEL R69, R69, R28, P4 ;  /* 0x0000001c45457208 */ /* 0x000fe40002000000 */
[----:B------:R-:W-:Y:S02]  /*6a60*/  @P3 LOP3.LUT R15, R31, 0x80000, RZ, 0xfc, !PT ;  /* 0x000800001f0f3812 */ /* 0x000fe400078efcff */
[----:B------:R-:W-:Y:S02]  /*6a70*/  @P5 LOP3.LUT R69, R28, 0x80000, RZ, 0xfc, !PT ;  /* 0x000800001c455812 */ /* 0x000fe400078efcff */
[----:B------:R-:W-:Y:S02]  /*6a80*/  SEL R62, R30, R62, P6 ;  /* 0x0000003e1e3e7207 */ /* 0x000fe40003000000 */
[----:B------:R-:W1:Y:S01]  /*6a90*/  LDS.128 R28, [R10+0x1d0] ;  /* 0x0001d0000a1c7984 */ /* 0x000e620000000c00 */
[----:B------:R-:W-:Y:S01]  /*6aa0*/  IMAD.MOV.U32 R36, RZ, RZ, R68 ;  /* 0x000000ffff247224 */ /* 0x000fe200078e0044 */
[----:B------:R-:W-:Y:S01]  /*6ab0*/  @P1 LOP3.LUT R53, R77, 0x80000, RZ, 0xfc, !PT ;  /* 0x000800004d351812 */ /* 0x000fe200078efcff */
[----:B------:R-:W-:Y:S01]  /*6ac0*/  IMAD.MOV.U32 R68, RZ, RZ, R74 ;  /* 0x000000ffff447224 */ /* 0x000fe200078e004a */
[----:B------:R-:W-:Y:S01]  /*6ad0*/  DADD R72, R20, R34 ;  /* 0x0000000014487229 */ /* 0x000fe20000000022 */
[----:B------:R-:W-:Y:S01]  /*6ae0*/  IMAD.MOV.U32 R44, RZ, RZ, R83 ;  /* 0x000000ffff2c7224 */ /* 0x000fe200078e0053 */
[----:B0-----:R-:W-:-:S02]  /*6af0*/  DADD R80, R32, R24 ;  /* 0x0000000020507229 */ /* 0x001fc40000000018 */
[----:B------:R-:W-:-:S04]  /*6b00*/  DADD R74, R24, R34 ;  /* 0x00000000184a7229 */ /* 0x000fc80000000022 */
[----:B------:R-:W-:Y:S01]  /*6b10*/  DSETP.MAX.AND P1, P2, R40, R72, PT ;  /* 0x000000482800722a */ /* 0x000fe20003a2f000 */
[----:B------:R-:W-:Y:S01]  /*6b20*/  IMAD.MOV.U32 R61, RZ, RZ, R45 ;  /* 0x000000ffff3d7224 */ /* 0x000fe200078e002d */
[----:B------:R-:W-:Y:S01]  /*6b30*/  FSEL R63, R63, R44, P6 ;  /* 0x0000002c3f3f7208 */ /* 0x000fe20003000000 */
[----:B-1----:R-:W-:Y:S02]  /*6b40*/  DADD R76, R32, R28 ;  /* 0x00000000204c7229 */ /* 0x002fe4000000001c */
[----:B------:R-:W-:Y:S01]  /*6b50*/  DADD R82, R28, R34 ;  /* 0x000000001c527229 */ /* 0x000fe20000000022 */
[----:B------:R-:W0:Y:S01]  /*6b60*/  LDS.128 R32, [R4+0xa10] ;  /* 0x000a100004207984 */ /* 0x000e220000000c00 */
[----:B------:R-:W-:Y:S01]  /*6b70*/  DSETP.MAX.AND P5, P6, R66, R74, PT ;  /* 0x0000004a4200722a */ /* 0x000fe20003eaf000 */
[----:B------:R-:W-:Y:S01]  /*6b80*/  IMAD.MOV.U32 R45, RZ, RZ, R73 ;  /* 0x000000ffff2d7224 */ /* 0x000fe200078e0049 */
[----:B------:R-:W-:Y:S02]  /*6b90*/  MOV R38, R40 ;  /* 0x0000002800267202 */ /* 0x000fe40000000f00 */
[----:B------:R-:W-:-:S02]  /*6ba0*/  MOV R55, R72 ;  /* 0x0000004800377202 */ /* 0x000fc40000000f00 */
[----:B------:R-:W-:Y:S01]  /*6bb0*/  SEL R68, R36, R68, P4 ;  /* 0x0000004424447207 */ /* 0x000fe20002000000 */
[----:B------:R-:W-:Y:S01]  /*6bc0*/  DSETP.MAX.AND P3, P4, R60, R80, PT ;  /* 0x000000503c00722a */ /* 0x000fe20003c6f000 */
[----:B------:R-:W-:Y:S01]  /*6bd0*/  IMAD.MOV.U32 R36, RZ, RZ, R60 ;  /* 0x000000ffff247224 */ /* 0x000fe200078e003c */
[----:B------:R-:W-:Y:S02]  /*6be0*/  SEL R60, R38, R55, P1 ;  /* 0x00000037263c7207 */ /* 0x000fe40000800000 */
[----:B------:R-:W-:Y:S02]  /*6bf0*/  @P0 LOP3.LUT R63, R44, 0x80000, RZ, 0xfc, !PT ;  /* 0x000800002c3f0812 */ /* 0x000fe400078efcff */
[----:B------:R-:W-:Y:S01]  /*6c00*/  FSEL R41, R41, R45, P1 ;  /* 0x0000002d29297208 */ /* 0x000fe20000800000 */
[----:B------:R-:W-:Y:S01]  /*6c10*/  DSETP.MAX.AND P0, P1, R42, R76, PT ;  /* 0x0000004c2a00722a */ /* 0x000fe2000390f000 */
[----:B------:R-:W-:Y:S01]  /*6c20*/  IMAD.MOV.U32 R44, RZ, RZ, R75 ;  /* 0x000000ffff2c7224 */ /* 0x000fe200078e004b */
[----:B------:R-:W-:Y:S01]  /*6c30*/  @P2 LOP3.LUT R41, R45, 0x80000, RZ, 0xfc, !PT ;  /* 0x000800002d292812 */ /* 0x000fe200078efcff */
[----:B------:R-:W-:-:S02]  /*6c40*/  IMAD.MOV.U32 R40, RZ, RZ, R66 ;  /* 0x000000ffff287224 */ /* 0x000fc400078e0042 */
[----:B------:R-:W-:Y:S01]  /*6c50*/  IMAD.MOV.U32 R45, RZ, RZ, R74 ;  /* 0x000000ffff2d7224 */ /* 0x000fe200078e004a */
[----:B------:R-:W-:Y:S01]  /*6c60*/  FSEL R67, R67, R44, P5 ;  /* 0x0000002c43437208 */ /* 0x000fe20002800000 */
[----:B------:R-:W-:Y:S01]  /*6c70*/  IMAD.MOV.U32 R38, RZ, RZ, R42 ;  /* 0x000000ffff267224 */ /* 0x000fe200078e002a */
[----:B------:R-:W-:Y:S01]  /*6c80*/  @P6 LOP3.LUT R67, R44, 0x80000, RZ, 0xfc, !PT ;  /* 0x000800002c436812 */ /* 0x000fe200078efcff */
[----:B------:R-:W-:Y:S02]  /*6c90*/  IMAD.MOV.U32 R72, RZ, RZ, R80 ;  /* 0x000000ffff487224 */ /* 0x000fe400078e0050 */
[----:B------:R-:W-:Y:S01]  /*6ca0*/  IMAD.MOV.U32 R42, RZ, RZ, R81 ;  /* 0x000000ffff2a7224 */ /* 0x000fe200078e0051 */
[----:B------:R-:W-:Y:S01]  /*6cb0*/  SEL R66, R40, R45, P5 ;  /* 0x0000002d28427207 */ /* 0x000fe20002800000 */
[----:B------:R-:W-:Y:S01]  /*6cc0*/  IMAD.MOV.U32 R44, RZ, RZ, R77 ;  /* 0x000000ffff2c7224 */ /* 0x000fe200078e004d */
[----:B------:R-:W-:Y:S02]  /*6cd0*/  MOV R45, R76 ;  /* 0x0000004c002d7202 */ /* 0x000fe40000000f00 */
[----:B------:R-:W-:Y:S01]  /*6ce0*/  SEL R72, R36, R72, P3 ;  /* 0x0000004824487207 */ /* 0x000fe20001800000 */
[----:B------:R-:W-:Y:S01]  /*6cf0*/  IMAD.MOV.U32 R36, RZ, RZ, R64 ;  /* 0x000000ffff247224 */ /* 0x000fe200078e0040 */
[----:B------:R-:W-:Y:S01]  /*6d00*/  FSEL R61, R61, R42, P3 ;  /* 0x0000002a3d3d7208 */ /* 0x000fe20001800000 */
[----:B------:R-:W-:Y:S01]  /*6d10*/  DSETP.MAX.AND P2, P3, R64, R82, PT ;  /* 0x000000524000722a */ /* 0x000fe20003b4f000 */
[----:B------:R-:W-:Y:S01]  /*6d20*/  @P4 LOP3.LUT R61, R42, 0x80000, RZ, 0xfc, !PT ;  /* 0x000800002a3d4812 */ /* 0x000fe200078efcff */
[----:B------:R-:W-:Y:S01]  /*6d30*/  IMAD.MOV.U32 R71, RZ, RZ, R39 ;  /* 0x000000ffff477224 */ /* 0x000fe200078e0027 */
[----:B------:R-:W-:Y:S01]  /*6d40*/  SEL R64, R38, R45, P0 ;  /* 0x0000002d26407207 */ /* 0x000fe20000000000 */
[----:B------:R-:W-:Y:S01]  /*6d50*/  IMAD.MOV.U32 R40, RZ, RZ, R82 ;  /* 0x000000ffff287224 */ /* 0x000fe200078e0052 */
[----:B------:R-:W-:Y:S01]  /*6d60*/  FSEL R43, R43, R44, P0 ;  /* 0x0000002c2b2b7208 */ /* 0x000fe20000000000 */
[----:B------:R-:W-:Y:S01]  /*6d70*/  IMAD.MOV.U32 R42, RZ, RZ, R83 ;  /* 0x000000ffff2a7224 */ /* 0x000fe200078e0053 */
[----:B------:R-:W-:Y:S01]  /*6d80*/  @P1 LOP3.LUT R43, R44, 0x80000, RZ, 0xfc, !PT ;  /* 0x000800002c2b1812 */ /* 0x000fe200078efcff */
        /* <DEDUP_REMOVED lines=9> */
[----:B------:R-:W-:Y:S02]  /*6e20*/  IMAD.MOV.U32 R55, RZ, RZ, R37 ;  /* 0x000000ffff377224 */ /* 0x000fe400078e0025 */
[----:B------:R-:W-:Y:S01]  /*6e30*/  IMAD.MOV.U32 R79, RZ, RZ, R47 ;  /* 0x000000ffff4f7224 */ /* 0x000fe200078e002f */
[----:B------:R-:W-:Y:S01]  /*6e40*/  DSETP.MAX.AND P0, P1, R70, R84, PT ;  /* 0x000000544600722a */ /* 0x000fe2000390f000 */
[----:B------:R-:W-:Y:S02]  /*6e50*/  IMAD.MOV.U32 R37, RZ, RZ, R54 ;  /* 0x000000ffff257224 */ /* 0x000fe400078e0036 */
[----:B------:R-:W-:Y:S01]  /*6e60*/  DSETP.MAX.AND P4, P5, R54, R82, PT ;  /* 0x000000523600722a */ /* 0x000fe20003d8f000 */
[----:B------:R-:W-:Y:S01]  /*6e70*/  FSEL R17, R65, R42, P2 ;  /* 0x0000002a41117208 */ /* 0x000fe20001000000 */
[----:B------:R-:W-:Y:S01]  /*6e80*/  IMAD.MOV.U32 R20, RZ, RZ, R83 ;  /* 0x000000ffff147224 */ /* 0x000fe200078e0053 */
[----:B------:R-:W-:Y:S01]  /*6e90*/  SEL R40, R36, R40, P2 ;  /* 0x0000002824287207 */ /* 0x000fe20001000000 */
[----:B------:R-:W-:Y:S01]  /*6ea0*/  IMAD.MOV.U32 R36, RZ, RZ, R70 ;  /* 0x000000ffff247224 */ /* 0x000fe200078e0046 */
[----:B------:R-:W-:Y:S01]  /*6eb0*/  @P3 LOP3.LUT R17, R42, 0x80000, RZ, 0xfc, !PT ;  /* 0x000800002a113812 */ /* 0x000fe200078efcff */
[----:B------:R-:W-:Y:S01]  /*6ec0*/  IMAD.MOV.U32 R21, RZ, RZ, R84 ;  /* 0x000000ffff157224 */ /* 0x000fe200078e0054 */
[----:B------:R-:W-:Y:S01]  /*6ed0*/  MOV R24, R82 ;  /* 0x0000005200187202 */ /* 0x000fe20000000f00 */
[----:B------:R-:W-:Y:S01]  /*6ee0*/  DSETP.MAX.AND P3, P2, R78, R80, PT ;  /* 0x000000504e00722a */ /* 0x000fe20003a6f000 */
[----:B------:R-:W-:Y:S01]  /*6ef0*/  IMAD.MOV.U32 R25, RZ, RZ, R78 ;  /* 0x000000ffff197224 */ /* 0x000fe200078e004e */
[----:B------:R-:W-:-:S02]  /*6f00*/  MOV R78, R80 ;  /* 0x00000050004e7202 */ /* 0x000fc40000000f00 */
[----:B------:R-:W-:Y:S02]  /*6f10*/  SEL R54, R37, R24, P4 ;  /* 0x0000001825367207 */ /* 0x000fe40002000000 */
[----:B------:R-:W-:Y:S01]  /*6f20*/  FSEL R55, R55, R20, P4 ;  /* 0x0000001437377208 */ /* 0x000fe20002000000 */
[----:B------:R-:W-:Y:S01]  /*6f30*/  DSETP.MAX.AND P6, P4, R48, R38, PT ;  /* 0x000000263000722a */ /* 0x000fe20003ccf000 */
[----:B------:R-:W-:Y:S01]  /*6f40*/  IMAD.MOV.U32 R16, RZ, RZ, R85 ;  /* 0x000000ffff107224 */ /* 0x000fe200078e0055 */
[----:B------:R-:W-:Y:S01]  /*6f50*/  SEL R70, R36, R21, P0 ;  /* 0x0000001524467207 */ /* 0x000fe20000000000 */
[----:B------:R-:W-:Y:S01]  /*6f60*/  IMAD.MOV.U32 R21, RZ, RZ, R81 ;  /* 0x000000ffff157224 */ /* 0x000fe200078e0051 */
[----:B------:R-:W-:Y:S01]  /*6f70*/  SEL R78, R25, R78, P3 ;  /* 0x0000004e194e7207 */ /* 0x000fe20001800000 */
[----:B------:R-:W-:Y:S02]  /*6f80*/  IMAD.MOV.U32 R24, RZ, RZ, R48 ;  /* 0x000000ffff187224 */ /* 0x000fe400078e0030 */
[----:B------:R-:W-:Y:S01]  /*6f90*/  IMAD.MOV.U32 R25, RZ, RZ, R38 ;  /* 0x000000ffff197224 */ /* 0x000fe200078e0026 */
[----:B------:R-:W-:-:S02]  /*6fa0*/  @P5 LOP3.LUT R55, R20, 0x80000, RZ, 0xfc, !PT ;  /* 0x0008000014375812 */ /* 0x000fc400078efcff */
[----:B------:R-:W-:Y:S01]  /*6fb0*/  FSEL R71, R71, R16, P0 ;  /* 0x0000001047477208 */ /* 0x000fe20000000000 */
[----:B------:R-:W-:Y:S01]  /*6fc0*/  DSETP.MAX.AND P0, P5, R58, R44, PT ;  /* 0x0000002c3a00722a */ /* 0x000fe20003d0f000 */
[----:B------:R-:W-:Y:S02]  /*6fd0*/  @P1 LOP3.LUT R71, R16, 0x80000, RZ, 0xfc, !PT ;  /* 0x0008000010471812 */ /* 0x000fe400078efcff */
[----:B------:R-:W-:Y:S01]  /*6fe0*/  FSEL R79, R79, R21, P3 ;  /* 0x000000154f4f7208 */ /* 0x000fe20001800000 */
[----:B------:R-:W-:Y:S01]  /*6ff0*/  DSETP.MAX.AND P1, P3, R50, R74, PT ;  /* 0x0000004a3200722a */ /* 0x000fe20003b2f000 */
[----:B------:R-:W-:Y:S01]  /*7000*/  SEL R48, R24, R25, P6 ;  /* 0x0000001918307207 */ /* 0x000fe20003000000 */
[----:B------:R-:W-:Y:S02]  /*7010*/  IMAD.MOV.U32 R20, RZ, RZ, R58 ;  /* 0x000000ffff147224 */ /* 0x000fe400078e003a */
[----:B------:R-:W-:Y:S02]  /*7020*/  IMAD.MOV.U32 R16, RZ, RZ, R50 ;  /* 0x000000ffff107224 */ /* 0x000fe400078e0032 */
[----:B------:R-:W-:-:S02]  /*7030*/  IMAD.MOV.U32 R25, RZ, RZ, R44 ;  /* 0x000000ffff197224 */ /* 0x000fc400078e002c */
[----:B------:R-:W-:Y:S01]  /*7040*/  IMAD.MOV.U32 R37, RZ, RZ, R74 ;  /* 0x000000ffff257224 */ /* 0x000fe200078e004a */
[----:B------:R-:W-:Y:S01]  /*7050*/  FSEL R49, R49, R39, P6 ;  /* 0x0000002731317208 */ /* 0x000fe20003000000 */
[----:B------:R-:W-:Y:S01]  /*7060*/  IMAD.MOV.U32 R47, RZ, RZ, R57 ;  /* 0x000000ffff2f7224 */ /* 0x000fe200078e0039 */
[----:B------:R-:W-:Y:S02]  /*7070*/  SEL R58, R20, R25, P0 ;  /* 0x00000019143a7207 */ /* 0x000fe40000000000 */
[----:B------:R-:W-:Y:S02]  /*7080*/  @P4 LOP3.LUT R49, R39, 0x80000, RZ, 0xfc, !PT ;  /* 0x0008000027314812 */ /* 0x000fe400078efcff */
[----:B------:R-:W-:Y:S01]  /*7090*/  FSEL R59, R59, R45, P0 ;  /* 0x0000002d3b3b7208 */ /* 0x000fe20000000000 */
[----:B------:R-:W-:Y:S01]  /*70a0*/  DSETP.MAX.AND P4, P0, R52, R28, PT ;  /* 0x0000001c3400722a */ /* 0x000fe2000388f000 */
[----:B------:R-:W-:Y:S01]  /*70b0*/  SEL R50, R16, R37, P1 ;  /* 0x0000002510327207 */ /* 0x000fe20000800000 */
[----:B0-----:R-:W-:Y:S01]  /*70c0*/  DADD R36, R32, R18 ;  /* 0x0000000020247229 */ /* 0x001fe20000000012 */
[----:B------:R-:W-:Y:S01]  /*70d0*/  IMAD.MOV.U32 R57, RZ, RZ, R15 ;  /* 0x000000ffff397224 */ /* 0x000fe200078e000f */
[----:B------:R-:W-:Y:S01]  /*70e0*/  @P2 LOP3.LUT R79, R21, 0x80000, RZ, 0xfc, !PT ;  /* 0x00080000154f2812 */ /* 0x000fe200078efcff */
[----:B------:R-:W-:Y:S01]  /*70f0*/  DSETP.MAX.AND P6, P2, R46, R76, PT ;  /* 0x0000004c2e00722a */ /* 0x000fe20003acf000 */
[----:B------:R-:W-:Y:S01]  /*7100*/  IMAD.MOV.U32 R21, RZ, RZ, R46 ;  /* 0x000000ffff157224 */ /* 0x000fe200078e002e */
[----:B------:R-:W-:Y:S01]  /*7110*/  FSEL R51, R51, R75, P1 ;  /* 0x0000004b33337208 */ /* 0x000fe20000800000 */
[----:B------:R-:W-:Y:S01]  /*7120*/  IMAD.MOV.U32 R24, RZ, RZ, R76 ;  /* 0x000000ffff187224 */ /* 0x000fe200078e004c */
[----:B------:R-:W-:Y:S01]  /*7130*/  @P5 LOP3.LUT R59, R45, 0x80000, RZ, 0xfc, !PT ;  /* 0x000800002d3b5812 */ /* 0x000fe200078efcff */
[----:B------:R-:W-:Y:S01]  /*7140*/  IMAD.MOV.U32 R39, RZ, RZ, R28 ;  /* 0x000000ffff277224 */ /* 0x000fe200078e001c */
[----:B------:R-:W-:Y:S01]  /*7150*/  MOV R20, R52 ;  /* 0x0000003400147202 */ /* 0x000fe20000000f00 */
[----:B------:R-:W-:Y:S01]  /*7160*/  DADD R44, R32, R22 ;  /* 0x00000000202c7229 */ /* 0x000fe20000000016 */
[----:B------:R-:W-:Y:S01]  /*7170*/  @P3 LOP3.LUT R51, R75, 0x80000, RZ, 0xfc, !PT ;  /* 0x000800004b333812 */ /* 0x000fe200078efcff */
[----:B------:R-:W-:Y:S01]  /*7180*/  IMAD.MOV.U32 R25, RZ, RZ, R53 ;  /* 0x000000ffff197224 */ /* 0x000fe200078e0035 */
[----:B------:R-:W-:Y:S01]  /*7190*/  DSETP.MAX.AND P3, P5, R56, R36, PT ;  /* 0x000000243800722a */ /* 0x000fe20003d6f000 */
[----:B------:R-:W-:-:S02]  /*71a0*/  SEL R46, R21, R24, P6 ;  /* 0x00000018152e7207 */ /* 0x000fc40003000000 */
[----:B------:R-:W-:Y:S01]  /*71b0*/  SEL R24, R20, R39, P4 ;  /* 0x0000002714187207 */ /* 0x000fe20002000000 */
[----:B------:R-:W-:Y:S01]  /*71c0*/  DADD R38, R32, R26 ;  /* 0x0000000020267229 */ /* 0x000fe2000000001a */
[----:B------:R-:W-:Y:S01]  /*71d0*/  FSEL R25, R25, R29, P4 ;  /* 0x0000001d19197208 */ /* 0x000fe20002000000 */
[----:B------:R-:W-:Y:S01]  /*71e0*/  IMAD.MOV.U32 R53, RZ, RZ, R36 ;  /* 0x000000ffff357224 */ /* 0x000fe200078e0024 */
[----:B------:R-:W-:Y:S01]  /*71f0*/  FSEL R47, R47, R77, P6 ;  /* 0x0000004d2f2f7208 */ /* 0x000fe20003000000 */
[----:B------:R-:W-:Y:S01]  /*7200*/  IMAD.MOV.U32 R15, RZ, RZ, R57 ;  /* 0x000000ffff0f7224 */ /* 0x000fe200078e0039 */
[----:B------:R-:W-:Y:S01]  /*7210*/  @P0 LOP3.LUT R25, R29, 0x80000, RZ, 0xfc, !PT ;  /* 0x000800001d190812 */ /* 0x000fe200078efcff */
[----:B------:R-:W-:Y:S01]  /*7220*/  DSETP.MAX.AND P6, P0, R62, R44, PT ;  /* 0x0000002c3e00722a */ /* 0x000fe200038cf000 */
[----:B------:R-:W-:Y:S01]  /*7230*/  IMAD.MOV.U32 R36, RZ, RZ, R37 ;  /* 0x000000ffff247224 */ /* 0x000fe200078e0025 */
[----:B------:R-:W-:Y:S01]  /*7240*/  MOV R28, R63 ;  /* 0x0000003f001c7202 */ /* 0x000fe20000000f00 */
[----:B------:R-:W-:-:S02]  /*7250*/  IMAD.MOV.U32 R52, RZ, RZ, R56 ;  /* 0x000000ffff347224 */ /* 0x000fc400078e0038 */
[----:B------:R-:W-:Y:S01]  /*7260*/  IMAD.MOV.U32 R73, RZ, RZ, R61 ;  /* 0x000000ffff497224 */ /* 0x000fe200078e003d */
[----:B------:R-:W-:Y:S01]  /*7270*/  FSEL R29, R15, R36, P3 ;  /* 0x000000240f1d7208 */ /* 0x000fe20001800000 */
[----:B------:R-:W-:Y:S01]  /*7280*/  IMAD.MOV.U32 R21, RZ, RZ, R62 ;  /* 0x000000ffff157224 */ /* 0x000fe200078e003e */
[----:B------:R-:W-:Y:S01]  /*7290*/  SEL R52, R52, R53, P3 ;  /* 0x0000003534347207 */ /* 0x000fe20001800000 */
[----:B------:R-:W-:Y:S01]  /*72a0*/  IMAD.MOV.U32 R62, RZ, RZ, R38 ;  /* 0x000000ffff3e7224 */ /* 0x000fe200078e0026 */
[----:B------:R-:W-:Y:S01]  /*72b0*/  FSEL R15, R28, R45, P6 ;  /* 0x0000002d1c0f7208 */ /* 0x000fe20003000000 */
[----:B------:R-:W-:Y:S01]  /*72c0*/  DSETP.MAX.AND P3, P4, R72, R38, PT ;  /* 0x000000264800722a */ /* 0x000fe20003c6f000 */
[----:B------:R-:W-:Y:S01]  /*72d0*/  @P5 LOP3.LUT R29, R36, 0x80000, RZ, 0xfc, !PT ;  /* 0x00080000241d5812 */ /* 0x000fe200078efcff */
[----:B------:R-:W-:Y:S02]  /*72e0*/  IMAD.MOV.U32 R28, RZ, RZ, R39 ;  /* 0x000000ffff1c7224 */ /* 0x000fe400078e0027 */
[----:B------:R-:W0:Y:S01]  /*72f0*/  LDS.128 R36, [R4+0xb10] ;  /* 0x000b100004247984 */ /* 0x000e220000000c00 */
[----:B------:R-:W-:Y:S01]  /*7300*/  DADD R32, R32, R30 ;  /* 0x0000000020207229 */ /* 0x000fe2000000001e */
[----:B------:R-:W-:-:S02]  /*7310*/  IMAD.MOV.U32 R42, RZ, RZ, R72 ;  /* 0x000000ffff2a7224 */ /* 0x000fc400078e0048 */
[----:B------:R-:W-:Y:S01]  /*7320*/  IMAD.MOV.U32 R65, RZ, RZ, R43 ;  /* 0x000000ffff417224 */ /* 0x000fe200078e002b */
[----:B------:R-:W-:Y:S01]  /*7330*/  @P0 LOP3.LUT R15, R45, 0x80000, RZ, 0xfc, !PT ;  /* 0x000800002d0f0812 */ /* 0x000fe200078efcff */
[----:B------:R-:W-:Y:S01]  /*7340*/  DADD R74, R34, R18 ;  /* 0x00000000224a7229 */ /* 0x000fe20000000012 */
[----:B------:R-:W-:Y:S02]  /*7350*/  SEL R62, R42, R62, P3 ;  /* 0x0000003e2a3e7207 */ /* 0x000fe40001800000 */
[----:B------:R-:W-:Y:S01]  /*7360*/  FSEL R45, R73, R28, P3 ;  /* 0x0000001c492d7208 */ /* 0x000fe20001800000 */
[----:B------:R-:W-:Y:S01]  /*7370*/  DSETP.MAX.AND P3, P0, R64, R32, PT ;  /* 0x000000204000722a */ /* 0x000fe2000386f000 */
[----:B------:R-:W-:Y:S01]  /*7380*/  IMAD.MOV.U32 R42, RZ, RZ, R64 ;  /* 0x000000ffff2a7224 */ /* 0x000fe200078e0040 */
[----:B------:R-:W-:Y:S01]  /*7390*/  DADD R72, R34, R26 ;  /* 0x0000000022487229 */ /* 0x000fe2000000001a */
[----:B------:R-:W-:Y:S01]  /*73a0*/  IMAD.MOV.U32 R43, RZ, RZ, R32 ;  /* 0x000000ffff2b7224 */ /* 0x000fe200078e0020 */
[----:B------:R-:W-:-:S02]  /*73b0*/  @P4 LOP3.LUT R45, R28, 0x80000, RZ, 0xfc, !PT ;  /* 0x000800001c2d4812 */ /* 0x000fc400078efcff */
[----:B------:R-:W-:Y:S02]  /*73c0*/  @P2 LOP3.LUT R47, R77, 0x80000, RZ, 0xfc, !PT ;  /* 0x000800004d2f2812 */ /* 0x000fe400078efcff */
[----:B------:R-:W-:Y:S02]  /*73d0*/  SEL R42, R42, R43, P3 ;  /* 0x0000002b2a2a7207 */ /* 0x000fe40001800000 */
[----:B------:R-:W-:Y:S01]  /*73e0*/  FSEL R43, R65, R33, P3 ;  /* 0x00000021412b7208 */ /* 0x000fe20001800000 */
[----:B------:R-:W-:Y:S01]  /*73f0*/  DSETP.MAX.AND P4, P3, R66, R72, PT ;  /* 0x000000484200722a */ /* 0x000fe20003b8f000 */
[----:B------:R-:W-:Y:S01]  /*7400*/  MOV R28, R66 ;  /* 0x00000042001c7202 */ /* 0x000fe20000000f00 */
[----:B------:R-:W-:Y:S01]  /*7410*/  DSETP.MAX.AND P1, P2, R68, R74, PT ;  /* 0x0000004a4400722a */ /* 0x000fe20003a2f000 */
[----:B------:R-:W-:Y:S02]  /*7420*/  IMAD.MOV.U32 R66, RZ, RZ, R74 ;  /* 0x000000ffff427224 */ /* 0x000fe400078e004a */
[----:B------:R-:W-:Y:S01]  /*7430*/  IMAD.MOV.U32 R53, RZ, RZ, R75 ;  /* 0x000000ffff357224 */ /* 0x000fe200078e004b */
[----:B------:R-:W-:Y:S01]  /*7440*/  DADD R74, R34, R30 ;  /* 0x00000000224a7229 */ /* 0x000fe2000000001e */
[----:B------:R-:W-:Y:S01]  /*7450*/  MOV R61, R41 ;  /* 0x00000029003d7202 */ /* 0x000fe20000000f00 */
[----:B------:R-:W-:-:S02]  /*7460*/  IMAD.MOV.U32 R16, RZ, RZ, R68 ;  /* 0x000000ffff107224 */ /* 0x000fc400078e0044 */
[----:B------:R-:W-:Y:S02]  /*7470*/  IMAD.MOV.U32 R20, RZ, RZ, R69 ;  /* 0x000000ffff147224 */ /* 0x000fe400078e0045 */
[----:B------:R-:W-:Y:S01]  /*7480*/  IMAD.MOV.U32 R41, RZ, RZ, R17 ;  /* 0x000000ffff297224 */ /* 0x000fe200078e0011 */
[----:B------:R-:W-:Y:S01]  /*7490*/  DADD R68, R34, R22 ;  /* 0x0000000022447229 */ /* 0x000fe20000000016 */
[----:B------:R-:W-:Y:S02]  /*74a0*/  SEL R66, R16, R66, P1 ;  /* 0x0000004210427207 */ /* 0x000fe40000800000 */
[----:B------:R-:W-:Y:S02]  /*74b0*/  @P0 LOP3.LUT R43, R33, 0x80000, RZ, 0xfc, !PT ;  /* 0x00080000212b0812 */ /* 0x000fe400078efcff */
[----:B------:R-:W-:Y:S01]  /*74c0*/  FSEL R57, R20, R53, P1 ;  /* 0x0000003514397208 */ /* 0x000fe20000800000 */
[----:B------:R-:W-:Y:S01]  /*74d0*/  DSETP.MAX.AND P0, P1, R40, R74, PT ;  /* 0x0000004a2800722a */ /* 0x000fe2000390f000 */
[----:B------:R-:W-:Y:S01]  /*74e0*/  IMAD.MOV.U32 R56, RZ, RZ, R44 ;  /* 0x000000ffff387224 */ /* 0x000fe200078e002c */
[----:B0-----:R-:W-:Y:S01]  /*74f0*/  DADD R76, R36, R18 ;  /* 0x00000000244c7229 */ /* 0x001fe20000000012 */
[----:B------:R-:W-:-:S03]  /*7500*/  IMAD.MOV.U32 R44, RZ, RZ, R61 ;  /* 0x000000ffff2c7224 */ /* 0x000fc600078e003d */
[----:B------:R-:W-:Y:S01]  /*7510*/  SEL R56, R21, R56, P6 ;  /* 0x0000003815387207 */ /* 0x000fe20003000000 */
[----:B------:R-:W-:Y:S01]  /*7520*/  DSETP.MAX.AND P5, P6, R60, R68, PT ;  /* 0x000000443c00722a */ /* 0x000fe20003eaf000 */
[----:B------:R-:W-:Y:S02]  /*7530*/  IMAD.MOV.U32 R21, RZ, RZ, R60 ;  /* 0x000000ffff157224 */ /* 0x000fe400078e003c */
[----:B------:R-:W-:Y:S02]  /*7540*/  IMAD.MOV.U32 R32, RZ, RZ, R68 ;  /* 0x000000ffff207224 */ /* 0x000fe400078e0044 */
[----:B------:R-:W-:Y:S02]  /*7550*/  IMAD.MOV.U32 R61, RZ, RZ, R41 ;  /* 0x000000ffff3d7224 */ /* 0x000fe400078e0029 */
[----:B------:R-:W-:Y:S02]  /*7560*/  IMAD.MOV.U32 R20, RZ, RZ, R75 ;  /* 0x000000ffff147224 */ /* 0x000fe400078e004b */
[----:B------:R-:W-:Y:S01]  /*7570*/  IMAD.MOV.U32 R16, RZ, RZ, R40 ;  /* 0x000000ffff107224 */ /* 0x000fe200078e0028 */
[----:B------:R-:W-:Y:S01]  /*7580*/  SEL R40, R21, R32, P5 ;  /* 0x0000002015287207 */ /* 0x000fe20002800000 */
[C---:B------:R-:W-:Y:S01]  /*7590*/  DADD R32, R36.reuse, R22 ;  /* 0x0000000024207229 */ /* 0x040fe20000000016 */
[----:B------:R-:W-:Y:S01]  /*75a0*/  FSEL R61, R61, R20, P0 ;  /* 0x000000143d3d7208 */ /* 0x000fe20000000000 */
[----:B------:R-:W-:Y:S01]  /*75b0*/  DADD R80, R36, R26 ;  /* 0x0000000024507229 */ /* 0x000fe2000000001a */
[----:B------:R-:W-:Y:S01]  /*75c0*/  @P2 LOP3.LUT R57, R53, 0x80000, RZ, 0xfc, !PT ;  /* 0x0008000035392812 */ /* 0x000fe200078efcff */
[----:B------:R-:W-:Y:S01]  /*75d0*/  IMAD.MOV.U32 R35, RZ, RZ, R69 ;  /* 0x000000ffff237224 */ /* 0x000fe200078e0045 */
[----:B------:R-:W-:Y:S01]  /*75e0*/  @P1 LOP3.LUT R61, R20, 0x80000, RZ, 0xfc, !PT ;  /* 0x00080000143d1812 */ /* 0x000fe200078efcff */
[----:B------:R-:W-:Y:S01]  /*75f0*/  IMAD.MOV.U32 R17, RZ, RZ, R73 ;  /* 0x000000ffff117224 */ /* 0x000fe200078e0049 */
[----:B------:R-:W-:Y:S01]  /*7600*/  DSETP.MAX.AND P1, P2, R54, R76, PT ;  /* 0x0000004c3600722a */ /* 0x000fe20003a2f000 */
[----:B------:R-:W-:Y:S01]  /*7610*/  IMAD.MOV.U32 R60, RZ, RZ, R74 ;  /* 0x000000ffff3c7224 */ /* 0x000fe200078e004a */
[----:B------:R-:W-:-:S02]  /*7620*/  FSEL R41, R44, R35, P5 ;  /* 0x000000232c297208 */ /* 0x000fc40002800000 */
[----:B------:R-:W-:Y:S01]  /*7630*/  FSEL R65, R67, R17, P4 ;  /* 0x0000001143417208 */ /* 0x000fe20002000000 */
[----:B------:R-:W-:Y:S01]  /*7640*/  DADD R68, R38, R18 ;  /* 0x0000000026447229 */ /* 0x000fe20000000012 */
[----:B------:R-:W-:Y:S01]  /*7650*/  SEL R60, R16, R60, P0 ;  /* 0x0000003c103c7207 */ /* 0x000fe20000000000 */
[----:B------:R-:W-:Y:S01]  /*7660*/  DSETP.MAX.AND P5, P0, R78, R80, PT ;  /* 0x000000504e00722a */ /* 0x000fe200038af000 */
[----:B------:R-:W-:Y:S02]  /*7670*/  @P6 LOP3.LUT R41, R35, 0x80000, RZ, 0xfc, !PT ;  /* 0x0008000023296812 */ /* 0x000fe400078efcff */
[----:B------:R-:W-:Y:S01]  /*7680*/  @P3 LOP3.LUT R65, R17, 0x80000, RZ, 0xfc, !PT ;  /* 0x0008000011413812 */ /* 0x000fe200078efcff */
[----:B------:R-:W-:Y:S01]  /*7690*/  DSETP.MAX.AND P6, P3, R70, R32, PT ;  /* 0x000000204600722a */ /* 0x000fe20003bcf000 */
[----:B------:R-:W-:Y:S01]  /*76a0*/  MOV R64, R72 ;  /* 0x0000004800407202 */ /* 0x000fe20000000f00 */
[----:B------:R-:W-:Y:S01]  /*76b0*/  IMAD.MOV.U32 R17, RZ, RZ, R77 ;  /* 0x000000ffff117224 */ /* 0x000fe200078e004d */
[----:B------:R-:W-:Y:S01]  /*76c0*/  MOV R16, R32 ;  /* 0x0000002000107202 */ /* 0x000fe20000000f00 */
[----:B------:R-:W-:-:S02]  /*76d0*/  IMAD.MOV.U32 R18, RZ, RZ, R55 ;  /* 0x000000ffff127224 */ /* 0x000fc400078e0037 */
[----:B------:R-:W-:Y:S02]  /*76e0*/  IMAD.MOV.U32 R21, RZ, RZ, R33 ;  /* 0x000000ffff157224 */ /* 0x000fe400078e0021 */
[----:B------:R-:W-:Y:S02]  /*76f0*/  IMAD.MOV.U32 R19, RZ, RZ, R70 ;  /* 0x000000ffff137224 */ /* 0x000fe400078e0046 */
[----:B------:R-:W-:Y:S01]  /*7700*/  IMAD.MOV.U32 R20, RZ, RZ, R71 ;  /* 0x000000ffff147224 */ /* 0x000fe200078e0047 */
[--C-:B------:R-:W-:Y:S01]  /*7710*/  DADD R82, R36, R30.reuse ;  /* 0x0000000024527229 */ /* 0x100fe2000000001e */
[----:B------:R-:W-:Y:S01]  /*7720*/  SEL R64, R28, R64, P4 ;  /* 0x000000401c407207 */ /* 0x000fe20002000000 */
[C---:B------:R-:W-:Y:S01]  /*7730*/  DADD R74, R38.reuse, R30 ;  /* 0x00000000264a7229 */ /* 0x040fe2000000001e */
[----:B------:R-:W-:Y:S01]  /*7740*/  IMAD.MOV.U32 R28, RZ, RZ, R76 ;  /* 0x000000ffff1c7224 */ /* 0x000fe200078e004c */
[C---:B------:R-:W-:Y:S01]  /*7750*/  DADD R72, R38.reuse, R22 ;  /* 0x0000000026487229 */ /* 0x040fe20000000016 */
[----:B------:R-:W-:Y:S01]  /*7760*/  IMAD.MOV.U32 R31, RZ, RZ, R54 ;  /* 0x000000ffff1f7224 */ /* 0x000fe200078e0036 */
[----:B------:R-:W-:Y:S01]  /*7770*/  DADD R26, R38, R26 ;  /* 0x00000000261a7229 */ /* 0x000fe2000000001a */
[----:B------:R-:W-:Y:S01]  /*7780*/  FSEL R37, R18, R17, P1 ;  /* 0x0000001112257208 */ /* 0x000fe20000800000 */
[----:B------:R-:W-:Y:S01]  /*7790*/  IMAD.MOV.U32 R23, RZ, RZ, R79 ;  /* 0x000000ffff177224 */ /* 0x000fe200078e004f */
[----:B------:R-:W-:Y:S01]  /*77a0*/  SEL R70, R19, R16, P6 ;  /* 0x0000001013467207 */ /* 0x000fe20003000000 */
[----:B------:R-:W-:Y:S01]  /*77b0*/  LDS.128 R32, [R4+0xc00] ;  /* 0x000c000004207984 */ /* 0x000fe20000000c00 */
[----:B------:R-:W-:-:S02]  /*77c0*/  @P2 LOP3.LUT R37, R17, 0x80000, RZ, 0xfc, !PT ;  /* 0x0008000011252812 */ /* 0x000fc400078efcff */
[----:B------:R-:W-:Y:S01]  /*77d0*/  FSEL R39, R20, R21, P6 ;  /* 0x0000001514277208 */ /* 0x000fe20003000000 */
[----:B------:R-:W0:Y:S01]  /*77e0*/  LDS.128 R16, [R10+0x60] ;  /* 0x000060000a107984 */ /* 0x000e220000000c00 */
[----:B------:R-:W-:Y:S02]  /*77f0*/  IMAD.MOV.U32 R20, RZ, RZ, R81 ;  /* 0x000000ffff147224 */ /* 0x000fe400078e0051 */
[----:B------:R-:W-:Y:S02]  /*7800*/  IMAD.MOV.U32 R22, RZ, RZ, R78 ;  /* 0x000000ffff167224 */ /* 0x000fe400078e004e */
[----:B------:R-:W-:Y:S01]  /*7810*/  IMAD.MOV.U32 R76, RZ, RZ, R80 ;  /* 0x000000ffff4c7224 */ /* 0x000fe200078e0050 */
[----:B------:R-:W-:Y:S01]  /*7820*/  SEL R54, R31, R28, P1 ;  /* 0x0000001c1f367207 */ /* 0x000fe20000800000 */
[----:B------:R-:W-:Y:S01]  /*7830*/  IMAD.MOV.U32 R28, RZ, RZ, R49 ;  /* 0x000000ffff1c7224 */ /* 0x000fe200078e0031 */
[----:B------:R-:W-:Y:S01]  /*7840*/  DSETP.MAX.AND P4, P1, R48, R82, PT ;  /* 0x000000523000722a */ /* 0x000fe2000398f000 */
[----:B------:R-:W-:-:S02]  /*7850*/  @P3 LOP3.LUT R39, R21, 0x80000, RZ, 0xfc, !PT ;  /* 0x0008000015273812 */ /* 0x000fc400078efcff */
[----:B------:R-:W-:Y:S02]  /*7860*/  FSEL R49, R23, R20, P5 ;  /* 0x0000001417317208 */ /* 0x000fe40002800000 */
[----:B------:R-:W-:Y:S02]  /*7870*/  SEL R76, R22, R76, P5 ;  /* 0x0000004c164c7207 */ /* 0x000fe40002800000 */
[----:B------:R-:W-:Y:S02]  /*7880*/  @P0 LOP3.LUT R49, R20, 0x80000, RZ, 0xfc, !PT ;  /* 0x0008000014310812 */ /* 0x000fe400078efcff */
[----:B------:R-:W1:Y:S01]  /*7890*/  LDS.128 R20, [R10+0xe0] ;  /* 0x0000e0000a147984 */ /* 0x000e620000000c00 */
[----:B------:R-:W-:Y:S01]  /*78a0*/  DSETP.MAX.AND P6, P2, R58, R68, PT ;  /* 0x000000443a00722a */ /* 0x000fe20003acf000 */
[----:B------:R-:W-:Y:S01]  /*78b0*/  IMAD.MOV.U32 R31, RZ, RZ, R48 ;  /* 0x000000ffff1f7224 */ /* 0x000fe200078e0030 */
[----:B------:R-:W-:Y:S01]  /*78c0*/  DSETP.MAX.AND P3, P5, R50, R72, PT ;  /* 0x000000483200722a */ /* 0x000fe20003d6f000 */
[----:B------:R-:W-:-:S02]  /*78d0*/  IMAD.MOV.U32 R44, RZ, RZ, R82 ;  /* 0x000000ffff2c7224 */ /* 0x000fc400078e0052 */
[----:B------:R-:W-:Y:S02]  /*78e0*/  IMAD.MOV.U32 R53, RZ, RZ, R83 ;  /* 0x000000ffff357224 */ /* 0x000fe400078e0053 */
[----:B------:R-:W-:Y:S01]  /*78f0*/  IMAD.MOV.U32 R36, RZ, RZ, R50 ;  /* 0x000000ffff247224 */ /* 0x000fe200078e0032 */
[----:B------:R-:W-:Y:S01]  /*7900*/  SEL R50, R31, R44, P4 ;  /* 0x0000002c1f327207 */ /* 0x000fe20002000000 */
[----:B------:R-:W-:Y:S01]  /*7910*/  IMAD.MOV.U32 R38, RZ, RZ, R51 ;  /* 0x000000ffff267224 */ /* 0x000fe200078e0033 */
[----:B------:R-:W-:Y:S01]  /*7920*/  FSEL R51, R28, R53, P4 ;  /* 0x000000351c337208 */ /* 0x000fe20002000000 */
[----:B------:R-:W-:Y:S01]  /*7930*/  IMAD.MOV.U32 R44, RZ, RZ, R69 ;  /* 0x000000ffff2c7224 */ /* 0x000fe200078e0045 */
[----:B------:R-:W-:Y:S01]  /*7940*/  DSETP.MAX.AND P4, P0, R46, R26, PT ;  /* 0x0000001a2e00722a */ /* 0x000fe2000388f000 */
[----:B------:R-:W-:Y:S01]  /*7950*/  IMAD.MOV.U32 R31, RZ, RZ, R46 ;  /* 0x000000ffff1f7224 */ /* 0x000fe200078e002e */
[----:B------:R-:W-:Y:S01]  /*7960*/  @P1 LOP3.LUT R51, R53, 0x80000, RZ, 0xfc, !PT ;  /* 0x0008000035331812 */ /* 0x000fe200078efcff */
[----:B------:R-:W-:Y:S01]  /*7970*/  IMAD.MOV.U32 R63, RZ, RZ, R72 ;  /* 0x000000ffff3f7224 */ /* 0x000fe200078e0048 */
[----:B------:R-:W-:Y:S01]  /*7980*/  MOV R30, R58 ;  /* 0x0000003a001e7202 */ /* 0x000fe20000000f00 */
[----:B------:R-:W-:Y:S01]  /*7990*/  IMAD.MOV.U32 R46, RZ, RZ, R26 ;  /* 0x000000ffff2e7224 */ /* 0x000fe200078e001a */
[----:B------:R-:W-:Y:S01]  /*79a0*/  MOV R55, R68 ;  /* 0x0000004400377202 */ /* 0x000fe20000000f00 */
[----:B------:R-:W-:Y:S01]  /*79b0*/  IMAD.MOV.U32 R28, RZ, RZ, R27 ;  /* 0x000000ffff1c7224 */ /* 0x000fe200078e001b */
[----:B0-----:R-:W-:-:S02]  /*79c0*/  DADD R78, R32, R16 ;  /* 0x00000000204e7229 */ /* 0x001fc40000000010 */
[----:B------:R-:W-:Y:S01]  /*79d0*/  DADD R80, R16, R34 ;  /* 0x0000000010507229 */ /* 0x000fe20000000022 */
[----:B------:R-:W-:Y:S02]  /*79e0*/  IMAD.MOV.U32 R53, RZ, RZ, R29 ;  /* 0x000000ffff357224 */ /* 0x000fe400078e001d */
[----:B------:R-:W-:Y:S01]  /*79f0*/  IMAD.MOV.U32 R67, RZ, RZ, R57 ;  /* 0x000000ffff437224 */ /* 0x000fe200078e0039 */
[----:B------:R-:W-:Y:S02]  /*7a00*/  FSEL R69, R59, R44, P6 ;  /* 0x0000002c3b457208 */ /* 0x000fe40003000000 */
[----:B------:R-:W-:Y:S02]  /*7a10*/  FSEL R59, R38, R73, P3 ;  /* 0x00000049263b7208 */ /* 0x000fe40001800000 */
[----:B------:R-:W-:Y:S01]  /*7a20*/  SEL R68, R30, R55, P6 ;  /* 0x000000371e447207 */ /* 0x000fe20003000000 */
[----:B------:R-:W-:Y:S01]  /*7a30*/  DSETP.MAX.AND P6, P1, R24, R74, PT ;  /* 0x0000004a1800722a */ /* 0x000fe200039cf000 */
[----:B------:R-:W-:-:S02]  /*7a40*/  SEL R58, R36, R63, P3 ;  /* 0x0000003f243a7207 */ /* 0x000fc40001800000 */
[----:B------:R-:W-:Y:S01]  /*7a50*/  SEL R46, R31, R46, P4 ;  /* 0x0000002e1f2e7207 */ /* 0x000fe20002000000 */
[----:B------:R-:W-:Y:S01]  /*7a60*/  IMAD.MOV.U32 R31, RZ, RZ, R53 ;  /* 0x000000ffff1f7224 */ /* 0x000fe200078e0035 */
[----:B------:R-:W-:Y:S01]  /*7a70*/  @P2 LOP3.LUT R69, R44, 0x80000, RZ, 0xfc, !PT ;  /* 0x000800002c452812 */ /* 0x000fe200078efcff */
[----:B-1----:R-:W-:Y:S01]  /*7a80*/  DADD R82, R32, R20 ;  /* 0x0000000020527229 */ /* 0x002fe20000000014 */
[----:B------:R-:W-:Y:S01]  /*7a90*/  @P5 LOP3.LUT R59, R73, 0x80000, RZ, 0xfc, !PT ;  /* 0x00080000493b5812 */ /* 0x000fe200078efcff */
[----:B------:R-:W-:Y:S01]  /*7aa0*/  DSETP.MAX.AND P2, P3, R52, R78, PT ;  /* 0x0000004e3400722a */ /* 0x000fe20003b4f000 */
[----:B------:R-:W-:Y:S01]  /*7ab0*/  FSEL R47, R47, R28, P4 ;  /* 0x0000001c2f2f7208 */ /* 0x000fe20002000000 */
[----:B------:R-:W-:Y:S01]  /*7ac0*/  DSETP.MAX.AND P4, P5, R66, R80, PT ;  /* 0x000000504200722a */ /* 0x000fe20003d8f000 */
[----:B------:R-:W-:Y:S02]  /*7ad0*/  IMAD.MOV.U32 R48, RZ, RZ, R24 ;  /* 0x000000ffff307224 */ /* 0x000fe400078e0018 */
[----:B------:R-:W-:Y:S01]  /*7ae0*/  IMAD.MOV.U32 R53, RZ, RZ, R74 ;  /* 0x000000ffff357224 */ /* 0x000fe200078e004a */
[----:B------:R-:W-:Y:S01]  /*7af0*/  MOV R29, R52 ;  /* 0x00000034001d7202 */ /* 0x000fe20000000f00 */
[----:B------:R-:W-:-:S02]  /*7b00*/  IMAD.MOV.U32 R30, RZ, RZ, R25 ;  /* 0x000000ffff1e7224 */ /* 0x000fc400078e0019 */
[----:B------:R-:W-:Y:S02]  /*7b10*/  IMAD.MOV.U32 R57, RZ, RZ, R15 ;  /* 0x000000ffff397224 */ /* 0x000fe400078e000f */
[----:B------:R-:W-:Y:S01]  /*7b20*/  IMAD.MOV.U32 R72, RZ, RZ, R78 ;  /* 0x000000ffff487224 */ /* 0x000fe200078e004e */
[----:B------:R-:W-:Y:S01]  /*7b30*/  SEL R52, R48, R53, P6 ;  /* 0x0000003530347207 */ /* 0x000fe20003000000 */
[----:B------:R-:W0:Y:S01]  /*7b40*/  LDS.128 R24, [R10+0x160] ;  /* 0x000160000a187984 */ /* 0x000e220000000c00 */
[----:B------:R-:W-:Y:S01]  /*7b50*/  @P0 LOP3.LUT R47, R28, 0x80000, RZ, 0xfc, !PT ;  /* 0x000800001c2f0812 */ /* 0x000fe200078efcff */
[----:B------:R-:W-:Y:S01]  /*7b60*/  IMAD.MOV.U32 R28, RZ, RZ, R56 ;  /* 0x000000ffff1c7224 */ /* 0x000fe200078e0038 */
[----:B------:R-:W-:Y:S01]  /*7b70*/  FSEL R53, R30, R75, P6 ;  /* 0x0000004b1e357208 */ /* 0x000fe20003000000 */
[----:B------:R-:W-:Y:S01]  /*7b80*/  DSETP.MAX.AND P6, P0, R56, R82, PT ;  /* 0x000000523800722a */ /* 0x000fe200038cf000 */
[----:B------:R-:W-:Y:S01]  /*7b90*/  SEL R72, R29, R72, P2 ;  /* 0x000000481d487207 */ /* 0x000fe20001000000 */
[----:B------:R-:W-:Y:S01]  /*7ba0*/  IMAD.MOV.U32 R29, RZ, RZ, R81 ;  /* 0x000000ffff1d7224 */ /* 0x000fe200078e0051 */
[----:B------:R-:W-:Y:S01]  /*7bb0*/  MOV R30, R79 ;  /* 0x0000004f001e7202 */ /* 0x000fe20000000f00 */
[----:B------:R-:W-:-:S03]  /*7bc0*/  IMAD.MOV.U32 R56, RZ, RZ, R82 ;  /* 0x000000ffff387224 */ /* 0x000fc600078e0052 */
[----:B------:R-:W-:Y:S02]  /*7bd0*/  FSEL R15, R31, R30, P2 ;  /* 0x0000001e1f0f7208 */ /* 0x000fe40001000000 */
[----:B------:R-:W-:Y:S02]  /*7be0*/  FSEL R67, R67, R29, P4 ;  /* 0x0000001d43437208 */ /* 0x000fe40002000000 */
[----:B------:R-:W-:Y:S02]  /*7bf0*/  @P3 LOP3.LUT R15, R30, 0x80000, RZ, 0xfc, !PT ;  /* 0x000800001e0f3812 */ /* 0x000fe400078efcff */
[----:B------:R-:W-:Y:S02]  /*7c00*/  @P5 LOP3.LUT R67, R29, 0x80000, RZ, 0xfc, !PT ;  /* 0x000800001d435812 */ /* 0x000fe400078efcff */
[----:B------:R-:W-:Y:S02]  /*7c10*/  SEL R56, R28, R56, P6 ;  /* 0x000000381c387207 */ /* 0x000fe40003000000 */
[----:B------:R-:W1:Y:S01]  /*7c20*/  LDS.128 R28, [R10+0x1e0] ;  /* 0x0001e0000a1c7984 */ /* 0x000e620000000c00 */
[----:B------:R-:W-:Y:S01]  /*7c30*/  DADD R78, R20, R34 ;  /* 0x00000000144e7229 */ /* 0x000fe20000000022 */
[----:B------:R-:W-:Y:S01]  /*7c40*/  IMAD.MOV.U32 R36, RZ, RZ, R66 ;  /* 0x000000ffff247224 */ /* 0x000fe200078e0042 */
[----:B------:R-:W-:Y:S01]  /*7c50*/  @P1 LOP3.LUT R53, R75, 0x80000, RZ, 0xfc, !PT ;  /* 0x000800004b351812 */ /* 0x000fe200078efcff */
[----:B------:R-:W-:-:S02]  /*7c60*/  IMAD.MOV.U32 R63, RZ, RZ, R45 ;  /* 0x000000ffff3f7224 */ /* 0x000fc400078e002d */
[----:B------:R-:W-:Y:S02]  /*7c70*/  IMAD.MOV.U32 R66, RZ, RZ, R80 ;  /* 0x000000ffff427224 */ /* 0x000fe400078e0050 */
[----:B------:R-:W-:Y:S01]  /*7c80*/  IMAD.MOV.U32 R44, RZ, RZ, R83 ;  /* 0x000000ffff2c7224 */ /* 0x000fe200078e0053 */
[----:B------:R-:W-:Y:S02]  /*7c90*/  DSETP.MAX.AND P1, P2, R40, R78, PT ;  /* 0x0000004e2800722a */ /* 0x000fe40003a2f000 */
[----:B------:R-:W-:Y:S02]  /*7ca0*/  IMAD.MOV.U32 R48, RZ, RZ, R78 ;  /* 0x000000ffff307224 */ /* 0x000fe400078e004e */
[----:B------:R-:W-:Y:S01]  /*7cb0*/  IMAD.MOV.U32 R45, RZ, RZ, R79 ;  /* 0x000000ffff2d7224 */ /* 0x000fe200078e004f */
[----:B0-----:R-:W-:Y:S02]  /*7cc0*/  DADD R80, R32, R24 ;  /* 0x0000000020507229 */ /* 0x001fe40000000018 */
[----:B------:R-:W-:-:S02]  /*7cd0*/  DADD R74, R24, R34 ;  /* 0x00000000184a7229 */ /* 0x000fc40000000022 */
[----:B-1----:R-:W-:Y:S02]  /*7ce0*/  DADD R78, R32, R28 ;  /* 0x00000000204e7229 */ /* 0x002fe4000000001c */
[----:B------:R-:W-:Y:S01]  /*7cf0*/  DADD R82, R28, R34 ;  /* 0x000000001c527229 */ /* 0x000fe20000000022 */
[----:B------:R-:W0:Y:S01]  /*7d00*/  LDS.128 R32, [R4+0xc10] ;  /* 0x000c100004207984 */ /* 0x000e220000000c00 */
[----:B------:R-:W-:Y:S02]  /*7d10*/  FSEL R57, R57, R44, P6 ;  /* 0x0000002c39397208 */ /* 0x000fe40003000000 */
[----:B------:R-:W-:Y:S01]  /*7d20*/  DSETP.MAX.AND P5, P6, R64, R74, PT ;  /* 0x0000004a4000722a */ /* 0x000fe20003eaf000 */
[----:B------:R-:W-:Y:S01]  /*7d30*/  IMAD.MOV.U32 R38, RZ, RZ, R40 ;  /* 0x000000ffff267224 */ /* 0x000fe200078e0028 */
[----:B------:R-:W-:Y:S01]  /*7d40*/  SEL R66, R36, R66, P4 ;  /* 0x0000004224427207 */ /* 0x000fe20002000000 */
[----:B------:R-:W-:Y:S01]  /*7d50*/  DSETP.MAX.AND P3, P4, R62, R80, PT ;  /* 0x000000503e00722a */ /* 0x000fe20003c6f000 */
[----:B------:R-:W-:-:S02]  /*7d60*/  @P0 LOP3.LUT R57, R44, 0x80000, RZ, 0xfc, !PT ;  /* 0x000800002c390812 */ /* 0x000fc400078efcff */
[----:B------:R-:W-:Y:S02]  /*7d70*/  SEL R48, R38, R48, P1 ;  /* 0x0000003026307207 */ /* 0x000fe40000800000 */
[----:B------:R-:W-:Y:S01]  /*7d80*/  FSEL R41, R41, R45, P1 ;  /* 0x0000002d29297208 */ /* 0x000fe20000800000 */
[----:B------:R-:W-:Y:S01]  /*7d90*/  DSETP.MAX.AND P0, P1, R42, R78, PT ;  /* 0x0000004e2a00722a */ /* 0x000fe2000390f000 */
[----:B------:R-:W-:Y:S01]  /*7da0*/  @P2 LOP3.LUT R41, R45, 0x80000, RZ, 0xfc, !PT ;  /* 0x000800002d292812 */ /* 0x000fe200078efcff */
[----:B------:R-:W-:Y:S01]  /*7db0*/  IMAD.MOV.U32 R45, RZ, RZ, R74 ;  /* 0x000000ffff2d7224 */ /* 0x000fe200078e004a */
[----:B------:R-:W-:Y:S02]  /*7dc0*/  MOV R44, R75 ;  /* 0x0000004b002c7202 */ /* 0x000fe40000000f00 */
[----:B------:R-:W-:Y:S01]  /*7dd0*/  MOV R40, R64 ;  /* 0x0000004000287202 */ /* 0x000fe20000000f00 */
[----:B------:R-:W-:Y:S01]  /*7de0*/  IMAD.MOV.U32 R36, RZ, RZ, R62 ;  /* 0x000000ffff247224 */ /* 0x000fe200078e003e */
[----:B------:R-:W-:Y:S01]  /*7df0*/  FSEL R65, R65, R44, P5 ;  /* 0x0000002c41417208 */ /* 0x000fe20002800000 */
[----:B------:R-:W-:Y:S01]  /*7e00*/  IMAD.MOV.U32 R38, RZ, RZ, R42 ;  /* 0x000000ffff267224 */ /* 0x000fe200078e002a */
[----:B------:R-:W-:Y:S01]  /*7e10*/  SEL R64, R40, R45, P5 ;  /* 0x0000002d28407207 */ /* 0x000fe20002800000 */
        /* <DEDUP_REMOVED lines=27> */
[----:B------:R-:W-:Y:S01]  /*7fd0*/  FSEL R17, R61, R42, P2 ;  /* 0x0000002a3d117208 */ /* 0x000fe20001000000 */
[----:B------:R-:W-:Y:S02]  /*7fe0*/  IMAD.MOV.U32 R37, RZ, RZ, R54 ;  /* 0x000000ffff257224 */ /* 0x000fe400078e0036 */
[----:B------:R-:W-:Y:S01]  /*7ff0*/  DSETP.MAX.AND P4, P5, R54, R82, PT ;  /* 0x000000523600722a */ /* 0x000fe20003d8f000 */
[----:B------:R-:W-:Y:S01]  /*8000*/  IMAD.MOV.U32 R24, RZ, RZ, R82 ;  /* 0x000000ffff187224 */ /* 0x000fe200078e0052 */
[----:B------:R-:W-:Y:S01]  /*8010*/  SEL R40, R36, R40, P2 ;  /* 0x0000002824287207 */ /* 0x000fe20001000000 */
[----:B------:R-:W-:Y:S01]  /*8020*/  IMAD.MOV.U32 R21, RZ, RZ, R83 ;  /* 0x000000ffff157224 */ /* 0x000fe200078e0053 */
[----:B------:R-:W-:Y:S01]  /*8030*/  @P3 LOP3.LUT R17, R42, 0x80000, RZ, 0xfc, !PT ;  /* 0x000800002a113812 */ /* 0x000fe200078efcff */
[----:B------:R-:W-:Y:S01]  /*8040*/  DSETP.MAX.AND P3, P2, R76, R80, PT ;  /* 0x000000504c00722a */ /* 0x000fe20003a6f000 */
[----:B------:R-:W-:-:S02]  /*8050*/  IMAD.MOV.U32 R25, RZ, RZ, R76 ;  /* 0x000000ffff197224 */ /* 0x000fc400078e004c */
[----:B------:R-:W-:Y:S01]  /*8060*/  IMAD.MOV.U32 R76, RZ, RZ, R80 ;  /* 0x000000ffff4c7224 */ /* 0x000fe200078e0050 */
[----:B------:R-:W-:Y:S02]  /*8070*/  SEL R54, R37, R24, P4 ;  /* 0x0000001825367207 */ /* 0x000fe40002000000 */
[----:B------:R-:W-:Y:S01]  /*8080*/  FSEL R55, R55, R21, P4 ;  /* 0x0000001537377208 */ /* 0x000fe20002000000 */
[----:B------:R-:W-:Y:S01]  /*8090*/  DSETP.MAX.AND P6, P4, R50, R38, PT ;  /* 0x000000263200722a */ /* 0x000fe20003ccf000 */
[----:B------:R-:W-:Y:S01]  /*80a0*/  IMAD.MOV.U32 R20, RZ, RZ, R84 ;  /* 0x000000ffff147224 */ /* 0x000fe200078e0054 */
[----:B------:R-:W-:Y:S01]  /*80b0*/  DSETP.MAX.AND P0, P1, R70, R84, PT ;  /* 0x000000544600722a */ /* 0x000fe2000390f000 */
[----:B------:R-:W-:Y:S01]  /*80c0*/  IMAD.MOV.U32 R16, RZ, RZ, R85 ;  /* 0x000000ffff107224 */ /* 0x000fe200078e0055 */
[----:B------:R-:W-:Y:S01]  /*80d0*/  SEL R76, R25, R76, P3 ;  /* 0x0000004c194c7207 */ /* 0x000fe20001800000 */
[----:B------:R-:W-:Y:S01]  /*80e0*/  IMAD.MOV.U32 R24, RZ, RZ, R50 ;  /* 0x000000ffff187224 */ /* 0x000fe200078e0032 */
[----:B------:R-:W-:Y:S01]  /*80f0*/  MOV R36, R70 ;  /* 0x0000004600247202 */ /* 0x000fe20000000f00 */
[----:B------:R-:W-:Y:S01]  /*8100*/  IMAD.MOV.U32 R25, RZ, RZ, R38 ;  /* 0x000000ffff197224 */ /* 0x000fe200078e0026 */
[----:B------:R-:W-:Y:S01]  /*8110*/  @P5 LOP3.LUT R55, R21, 0x80000, RZ, 0xfc, !PT ;  /* 0x0008000015375812 */ /* 0x000fe200078efcff */
[----:B------:R-:W-:Y:S01]  /*8120*/  IMAD.MOV.U32 R21, RZ, RZ, R81 ;  /* 0x000000ffff157224 */ /* 0x000fe200078e0051 */
[----:B------:R-:W-:-:S02]  /*8130*/  SEL R70, R36, R20, P0 ;  /* 0x0000001424467207 */ /* 0x000fc40000000000 */
[----:B------:R-:W-:Y:S01]  /*8140*/  FSEL R71, R71, R16, P0 ;  /* 0x0000001047477208 */ /* 0x000fe20000000000 */
[----:B------:R-:W-:Y:S01]  /*8150*/  DSETP.MAX.AND P0, P5, R68, R44, PT ;  /* 0x0000002c4400722a */ /* 0x000fe20003d0f000 */
[----:B------:R-:W-:Y:S01]  /*8160*/  SEL R50, R24, R25, P6 ;  /* 0x0000001918327207 */ /* 0x000fe20003000000 */
[----:B------:R-:W-:Y:S01]  /*8170*/  IMAD.MOV.U32 R25, RZ, RZ, R44 ;  /* 0x000000ffff197224 */ /* 0x000fe200078e002c */
[----:B------:R-:W-:Y:S02]  /*8180*/  MOV R20, R68 ;  /* 0x0000004400147202 */ /* 0x000fe40000000f00 */
[----:B------:R-:W-:Y:S02]  /*8190*/  FSEL R77, R77, R21, P3 ;  /* 0x000000154d4d7208 */ /* 0x000fe40001800000 */
[----:B------:R-:W-:Y:S02]  /*81a0*/  @P2 LOP3.LUT R77, R21, 0x80000, RZ, 0xfc, !PT ;  /* 0x00080000154d2812 */ /* 0x000fe400078efcff */
[----:B------:R-:W-:Y:S01]  /*81b0*/  FSEL R51, R51, R39, P6 ;  /* 0x0000002733337208 */ /* 0x000fe20003000000 */
[----:B------:R-:W-:Y:S01]  /*81c0*/  DSETP.MAX.AND P6, P2, R46, R78, PT ;  /* 0x0000004e2e00722a */ /* 0x000fe20003acf000 */
[----:B------:R-:W-:Y:S01]  /*81d0*/  SEL R68, R20, R25, P0 ;  /* 0x0000001914447207 */ /* 0x000fe20000000000 */
[----:B------:R-:W-:Y:S01]  /*81e0*/  IMAD.MOV.U32 R21, RZ, RZ, R46 ;  /* 0x000000ffff157224 */ /* 0x000fe200078e002e */
[----:B------:R-:W-:Y:S01]  /*81f0*/  @P4 LOP3.LUT R51, R39, 0x80000, RZ, 0xfc, !PT ;  /* 0x0008000027334812 */ /* 0x000fe200078efcff */
[----:B------:R-:W-:Y:S01]  /*8200*/  IMAD.MOV.U32 R24, RZ, RZ, R78 ;  /* 0x000000ffff187224 */ /* 0x000fe200078e004e */
[----:B------:R-:W-:Y:S01]  /*8210*/  FSEL R69, R69, R45, P0 ;  /* 0x0000002d45457208 */ /* 0x000fe20000000000 */
[----:B------:R-:W-:Y:S01]  /*8220*/  DSETP.MAX.AND P4, P0, R52, R28, PT ;  /* 0x0000001c3400722a */ /* 0x000fe2000388f000 */
[----:B------:R-:W-:Y:S01]  /*8230*/  @P1 LOP3.LUT R71, R16, 0x80000, RZ, 0xfc, !PT ;  /* 0x0008000010471812 */ /* 0x000fe200078efcff */
[----:B------:R-:W-:Y:S01]  /*8240*/  DSETP.MAX.AND P1, P3, R58, R74, PT ;  /* 0x0000004a3a00722a */ /* 0x000fe20003b2f000 */
[----:B------:R-:W-:Y:S01]  /*8250*/  IMAD.MOV.U32 R39, RZ, RZ, R28 ;  /* 0x000000ffff277224 */ /* 0x000fe200078e001c */
[----:B------:R-:W-:-:S02]  /*8260*/  MOV R20, R52 ;  /* 0x0000003400147202 */ /* 0x000fc40000000f00 */
[----:B------:R-:W-:Y:S02]  /*8270*/  SEL R46, R21, R24, P6 ;  /* 0x00000018152e7207 */ /* 0x000fe40003000000 */
[----:B------:R-:W-:Y:S01]  /*8280*/  SEL R24, R20, R39, P4 ;  /* 0x0000002714187207 */ /* 0x000fe20002000000 */
[C---:B0-----:R-:W-:Y:S01]  /*8290*/  DADD R38, R32.reuse, R18 ;  /* 0x0000000020267229 */ /* 0x041fe20000000012 */
[----:B------:R-:W-:Y:S01]  /*82a0*/  @P5 LOP3.LUT R69, R45, 0x80000, RZ, 0xfc, !PT ;  /* 0x000800002d455812 */ /* 0x000fe200078efcff */
[----:B------:R-:W-:Y:S01]  /*82b0*/  DADD R44, R32, R22 ;  /* 0x00000000202c7229 */ /* 0x000fe20000000016 */
[----:B------:R-:W-:Y:S02]  /*82c0*/  IMAD.MOV.U32 R25, RZ, RZ, R53 ;  /* 0x000000ffff197224 */ /* 0x000fe400078e0035 */
[----:B------:R-:W-:Y:S02]  /*82d0*/  IMAD.MOV.U32 R16, RZ, RZ, R58 ;  /* 0x000000ffff107224 */ /* 0x000fe400078e003a */
[----:B------:R-:W-:-:S02]  /*82e0*/  IMAD.MOV.U32 R37, RZ, RZ, R74 ;  /* 0x000000ffff257224 */ /* 0x000fc400078e004a */
[----:B------:R-:W-:Y:S01]  /*82f0*/  IMAD.MOV.U32 R73, RZ, RZ, R15 ;  /* 0x000000ffff497224 */ /* 0x000fe200078e000f */
[----:B------:R-:W-:Y:S02]  /*8300*/  FSEL R59, R59, R75, P1 ;  /* 0x0000004b3b3b7208 */ /* 0x000fe40000800000 */
[----:B------:R-:W-:Y:S01]  /*8310*/  FSEL R25, R25, R29, P4 ;  /* 0x0000001d19197208 */ /* 0x000fe20002000000 */
[----:B------:R-:W-:Y:S01]  /*8320*/  IMAD.MOV.U32 R15, RZ, RZ, R73 ;  /* 0x000000ffff0f7224 */ /* 0x000fe200078e0049 */
[----:B------:R-:W-:Y:S01]  /*8330*/  SEL R58, R16, R37, P1 ;  /* 0x00000025103a7207 */ /* 0x000fe20000800000 */
[----:B------:R-:W-:Y:S01]  /*8340*/  IMAD.MOV.U32 R37, RZ, RZ, R72 ;  /* 0x000000ffff257224 */ /* 0x000fe200078e0048 */
[----:B------:R-:W-:Y:S01]  /*8350*/  FSEL R47, R47, R79, P6 ;  /* 0x0000004f2f2f7208 */ /* 0x000fe20003000000 */
[----:B------:R-:W-:Y:S01]  /*8360*/  IMAD.MOV.U32 R28, RZ, RZ, R56 ;  /* 0x000000ffff1c7224 */ /* 0x000fe200078e0038 */
[----:B------:R-:W-:Y:S01]  /*8370*/  @P3 LOP3.LUT R59, R75, 0x80000, RZ, 0xfc, !PT ;  /* 0x000800004b3b3812 */ /* 0x000fe200078efcff */
[----:B------:R-:W-:Y:S01]  /*8380*/  DSETP.MAX.AND P3, P5, R72, R38, PT ;  /* 0x000000264800722a */ /* 0x000fe20003d6f000 */
[----:B------:R-:W-:Y:S01]  /*8390*/  @P0 LOP3.LUT R25, R29, 0x80000, RZ, 0xfc, !PT ;  /* 0x000800001d190812 */ /* 0x000fe200078efcff */
[----:B------:R-:W-:Y:S01]  /*83a0*/  DSETP.MAX.AND P6, P0, R56, R44, PT ;  /* 0x0000002c3800722a */ /* 0x000fe200038cf000 */
[----:B------:R-:W-:Y:S01]  /*83b0*/  IMAD.MOV.U32 R36, RZ, RZ, R39 ;  /* 0x000000ffff247224 */ /* 0x000fe200078e0027 */
[----:B------:R-:W-:Y:S01]  /*83c0*/  DADD R72, R34, R18 ;  /* 0x0000000022487229 */ /* 0x000fe20000000012 */
[----:B------:R-:W-:Y:S01]  /*83d0*/  IMAD.MOV.U32 R56, RZ, RZ, R38 ;  /* 0x000000ffff387224 */ /* 0x000fe200078e0026 */
[----:B------:R-:W-:Y:S01]  /*83e0*/  DADD R38, R32, R26 ;  /* 0x0000000020267229 */ /* 0x000fe2000000001a */
[----:B------:R-:W-:Y:S01]  /*83f0*/  @P2 LOP3.LUT R47, R79, 0x80000, RZ, 0xfc, !PT ;  /* 0x000800004f2f2812 */ /* 0x000fe200078efcff */
[----:B------:R-:W-:Y:S01]  /*8400*/  IMAD.MOV.U32 R16, RZ, RZ, R66 ;  /* 0x000000ffff107224 */ /* 0x000fe200078e0042 */
[----:B------:R-:W-:Y:S01]  /*8410*/  FSEL R29, R15, R36, P3 ;  /* 0x000000240f1d7208 */ /* 0x000fe20001800000 */
[----:B------:R-:W-:Y:S01]  /*8420*/  IMAD.MOV.U32 R20, RZ, RZ, R67 ;  /* 0x000000ffff147224 */ /* 0x000fe200078e0043 */
[----:B------:R-:W-:Y:S01]  /*8430*/  SEL R56, R37, R56, P3 ;  /* 0x0000003825387207 */ /* 0x000fe20001800000 */
[----:B------:R-:W-:Y:S01]  /*8440*/  DSETP.MAX.AND P1, P2, R66, R72, PT ;  /* 0x000000484200722a */ /* 0x000fe20003a2f000 */
[----:B------:R-:W-:Y:S01]  /*8450*/  IMAD.MOV.U32 R42, RZ, RZ, R62 ;  /* 0x000000ffff2a7224 */ /* 0x000fe200078e003e */
[----:B------:R-:W-:-:S02]  /*8460*/  DSETP.MAX.AND P3, P4, R62, R38, PT ;  /* 0x000000263e00722a */ /* 0x000fc40003c6f000 */
[----:B------:R-:W-:Y:S01]  /*8470*/  DADD R66, R34, R22 ;  /* 0x0000000022427229 */ /* 0x000fe20000000016 */
[----:B------:R-:W-:Y:S01]  /*8480*/  IMAD.MOV.U32 R62, RZ, RZ, R44 ;  /* 0x000000ffff3e7224 */ /* 0x000fe200078e002c */
[----:B------:R-:W-:Y:S01]  /*8490*/  MOV R49, R41 ;  /* 0x0000002900317202 */ /* 0x000fe20000000f00 */
[----:B------:R-:W-:Y:S01]  /*84a0*/  IMAD.MOV.U32 R44, RZ, RZ, R45 ;  /* 0x000000ffff2c7224 */ /* 0x000fe200078e002d */
[----:B------:R-:W-:Y:S02]  /*84b0*/  MOV R21, R57 ;  /* 0x0000003900157202 */ /* 0x000fe40000000f00 */
[----:B------:R-:W-:Y:S01]  /*84c0*/  SEL R62, R28, R62, P6 ;  /* 0x0000003e1c3e7207 */ /* 0x000fe20003000000 */
[----:B------:R-:W-:Y:S01]  /*84d0*/  IMAD.MOV.U32 R28, RZ, RZ, R48 ;  /* 0x000000ffff1c7224 */ /* 0x000fe200078e0030 */
[----:B------:R-:W-:Y:S02]  /*84e0*/  @P5 LOP3.LUT R29, R36, 0x80000, RZ, 0xfc, !PT ;  /* 0x00080000241d5812 */ /* 0x000fe400078efcff */
[----:B------:R-:W-:Y:S01]  /*84f0*/  FSEL R15, R21, R44, P6 ;  /* 0x0000002c150f7208 */ /* 0x000fe20003000000 */
[----:B------:R-:W-:Y:S01]  /*8500*/  DSETP.MAX.AND P5, P6, R48, R66, PT ;  /* 0x000000423000722a */ /* 0x000fe20003eaf000 */
[----:B------:R-:W-:-:S02]  /*8510*/  IMAD.MOV.U32 R21, RZ, RZ, R39 ;  /* 0x000000ffff157224 */ /* 0x000fc400078e0027 */
[----:B------:R-:W-:Y:S02]  /*8520*/  IMAD.MOV.U32 R48, RZ, RZ, R38 ;  /* 0x000000ffff307224 */ /* 0x000fe400078e0026 */
[----:B------:R-:W0:Y:S01]  /*8530*/  LDS.128 R36, [R4+0xd10] ;  /* 0x000d100004247984 */ /* 0x000e220000000c00 */
[----:B------:R-:W-:Y:S01]  /*8540*/  DADD R32, R32, R30 ;  /* 0x0000000020207229 */ /* 0x000fe2000000001e */
[----:B------:R-:W-:Y:S01]  /*8550*/  IMAD.MOV.U32 R61, RZ, RZ, R43 ;  /* 0x000000ffff3d7224 */ /* 0x000fe200078e002b */
[----:B------:R-:W-:Y:S01]  /*8560*/  SEL R48, R42, R48, P3 ;  /* 0x000000302a307207 */ /* 0x000fe20001800000 */
[----:B------:R-:W-:Y:S01]  /*8570*/  DADD R74, R34, R26 ;  /* 0x00000000224a7229 */ /* 0x000fe2000000001a */
[----:B------:R-:W-:Y:S02]  /*8580*/  @P0 LOP3.LUT R15, R44, 0x80000, RZ, 0xfc, !PT ;  /* 0x000800002c0f0812 */ /* 0x000fe400078efcff */
[----:B------:R-:W-:Y:S01]  /*8590*/  FSEL R45, R63, R21, P3 ;  /* 0x000000153f2d7208 */ /* 0x000fe20001800000 */
[----:B------:R-:W-:Y:S01]  /*85a0*/  IMAD.MOV.U32 R42, RZ, RZ, R60 ;  /* 0x000000ffff2a7224 */ /* 0x000fe200078e003c */
[----:B------:R-:W-:-:S02]  /*85b0*/  DSETP.MAX.AND P3, P0, R60, R32, PT ;  /* 0x000000203c00722a */ /* 0x000fc4000386f000 */
[----:B------:R-:W-:Y:S01]  /*85c0*/  IMAD.MOV.U32 R43, RZ, RZ, R32 ;  /* 0x000000ffff2b7224 */ /* 0x000fe200078e0020 */
[----:B------:R-:W-:Y:S01]  /*85d0*/  @P4 LOP3.LUT R45, R21, 0x80000, RZ, 0xfc, !PT ;  /* 0x00080000152d4812 */ /* 0x000fe200078efcff */
[----:B------:R-:W-:Y:S01]  /*85e0*/  IMAD.MOV.U32 R53, RZ, RZ, R73 ;  /* 0x000000ffff357224 */ /* 0x000fe200078e0049 */
[----:B------:R-:W-:Y:S02]  /*85f0*/  MOV R21, R64 ;  /* 0x0000004000157202 */ /* 0x000fe40000000f00 */
[----:B------:R-:W-:Y:S02]  /*8600*/  SEL R42, R42, R43, P3 ;  /* 0x0000002b2a2a7207 */ /* 0x000fe40001800000 */
[----:B------:R-:W-:Y:S01]  /*8610*/  FSEL R43, R61, R33, P3 ;  /* 0x000000213d2b7208 */ /* 0x000fe20001800000 */
[----:B------:R-:W-:Y:S01]  /*8620*/  DSETP.MAX.AND P4, P3, R64, R74, PT ;  /* 0x0000004a4000722a */ /* 0x000fe20003b8f000 */
[----:B------:R-:W-:Y:S01]  /*8630*/  IMAD.MOV.U32 R64, RZ, RZ, R72 ;  /* 0x000000ffff407224 */ /* 0x000fe200078e0048 */
[----:B------:R-:W-:Y:S01]  /*8640*/  DADD R72, R34, R30 ;  /* 0x0000000022487229 */ /* 0x000fe2000000001e */
[----:B------:R-:W-:Y:S01]  /*8650*/  IMAD.MOV.U32 R41, RZ, RZ, R17 ;  /* 0x000000ffff297224 */ /* 0x000fe200078e0011 */
[----:B------:R-:W-:Y:S01]  /*8660*/  @P0 LOP3.LUT R43, R33, 0x80000, RZ, 0xfc, !PT ;  /* 0x00080000212b0812 */ /* 0x000fe200078efcff */
[----:B------:R-:W-:Y:S01]  /*8670*/  IMAD.MOV.U32 R52, RZ, RZ, R49 ;  /* 0x000000ffff347224 */ /* 0x000fe200078e0031 */
[----:B------:R-:W-:-:S02]  /*8680*/  SEL R64, R16, R64, P1 ;  /* 0x0000004010407207 */ /* 0x000fc40000800000 */
[----:B------:R-:W-:Y:S02]  /*8690*/  FSEL R49, R20, R53, P1 ;  /* 0x0000003514317208 */ /* 0x000fe40000800000 */
[----:B------:R-:W-:Y:S01]  /*86a0*/  DSETP.MAX.AND P0, P1, R40, R72, PT ;  /* 0x000000482800722a */ /* 0x000fe2000390f000 */
[----:B------:R-:W-:Y:S02]  /*86b0*/  IMAD.MOV.U32 R16, RZ, RZ, R41 ;  /* 0x000000ffff107224 */ /* 0x000fe400078e0029 */
[----:B------:R-:W-:Y:S01]  /*86c0*/  IMAD.MOV.U32 R33, RZ, RZ, R73 ;  /* 0x000000ffff217224 */ /* 0x000fe200078e0049 */
[----:B------:R-:W-:Y:S01]  /*86d0*/  @P2 LOP3.LUT R49, R53, 0x80000, RZ, 0xfc, !PT ;  /* 0x0008000035312812 */ /* 0x000fe200078efcff */
[----:B0-----:R-:W-:-:S03]  /*86e0*/  DADD R84, R36, R18 ;  /* 0x0000000024547229 */ /* 0x001fc60000000012 */
[----:B------:R-:W-:Y:S01]  /*86f0*/  FSEL R53, R16, R33, P0 ;  /* 0x0000002110357208 */ /* 0x000fe20000000000 */
[----:B------:R-:W-:-:S05]  /*8700*/  DADD R82, R36, R22 ;  /* 0x0000000024527229 */ /* 0x000fca0000000016 */
[----:B------:R-:W-:Y:S01]  /*8710*/  @P1 LOP3.LUT R53, R33, 0x80000, RZ, 0xfc, !PT ;  /* 0x0008000021351812 */ /* 0x000fe200078efcff */
[----:B------:R-:W-:Y:S02]  /*8720*/  IMAD.MOV.U32 R35, RZ, RZ, R67 ;  /* 0x000000ffff237224 */ /* 0x000fe400078e0043 */
[----:B------:R-:W-:Y:S01]  /*8730*/  IMAD.MOV.U32 R17, RZ, RZ, R40 ;  /* 0x000000ffff117224 */ /* 0x000fe200078e0028 */
[----:B------:R-:W-:Y:S01]  /*8740*/  DSETP.MAX.AND P1, P2, R54, R84, PT ;  /* 0x000000543600722a */ /* 0x000fe20003a2f000 */
[----:B------:R-:W-:Y:S02]  /*8750*/  IMAD.MOV.U32 R20, RZ, RZ, R75 ;  /* 0x000000ffff147224 */ /* 0x000fe400078e004b */
[----:B------:R-:W-:Y:S01]  /*8760*/  IMAD.MOV.U32 R40, RZ, RZ, R72 ;  /* 0x000000ffff287224 */ /* 0x000fe200078e0048 */
[----:B------:R-:W-:Y:S01]  /*8770*/  FSEL R41, R52, R35, P5 ;  /* 0x0000002334297208 */ /* 0x000fe20002800000 */
[----:B------:R-:W-:Y:S01]  /*8780*/  IMAD.MOV.U32 R32, RZ, RZ, R66 ;  /* 0x000000ffff207224 */ /* 0x000fe200078e0042 */
[----:B------:R-:W-:Y:S01]  /*8790*/  FSEL R61, R65, R20, P4 ;  /* 0x00000014413d7208 */ /* 0x000fe20002000000 */
[----:B------:R-:W-:Y:S01]  /*87a0*/  DADD R78, R36, R26 ;  /* 0x00000000244e7229 */ /* 0x000fe2000000001a */
[----:B------:R-:W-:Y:S01]  /*87b0*/  SEL R40, R17, R40, P0 ;  /* 0x0000002811287207 */ /* 0x000fe20000000000 */
[----:B------:R-:W-:Y:S01]  /*87c0*/  DADD R66, R38, R18 ;  /* 0x0000000026427229 */ /* 0x000fe20000000012 */
[----:B------:R-:W-:Y:S01]  /*87d0*/  @P6 LOP3.LUT R41, R35, 0x80000, RZ, 0xfc, !PT ;  /* 0x0008000023296812 */ /* 0x000fe200078efcff */
[----:B------:R-:W-:Y:S01]  /*87e0*/  IMAD.MOV.U32 R17, RZ, RZ, R85 ;  /* 0x000000ffff117224 */ /* 0x000fe200078e0055 */
[----:B------:R-:W-:Y:S01]  /*87f0*/  @P3 LOP3.LUT R61, R20, 0x80000, RZ, 0xfc, !PT ;  /* 0x00080000143d3812 */ /* 0x000fe200078efcff */
[----:B------:R-:W-:Y:S01]  /*8800*/  IMAD.MOV.U32 R18, RZ, RZ, R55 ;  /* 0x000000ffff127224 */ /* 0x000fe200078e0037 */
[----:B------:R-:W-:Y:S01]  /*8810*/  DSETP.MAX.AND P6, P3, R70, R82, PT ;  /* 0x000000524600722a */ /* 0x000fe20003bcf000 */
[----:B------:R-:W-:Y:S01]  /*8820*/  MOV R16, R82 ;  /* 0x0000005200107202 */ /* 0x000fe20000000f00 */
[----:B------:R-:W-:Y:S01]  /*8830*/  IMAD.MOV.U32 R19, RZ, RZ, R70 ;  /* 0x000000ffff137224 */ /* 0x000fe200078e0046 */
[----:B------:R-:W-:Y:S01]  /*8840*/  MOV R60, R74 ;  /* 0x0000004a003c7202 */ /* 0x000fe20000000f00 */
[----:B------:R-:W-:Y:S01]  /*8850*/  DADD R80, R36, R30 ;  /* 0x0000000024507229 */ /* 0x000fe2000000001e */
[----:B------:R-:W-:Y:S01]  /*8860*/  SEL R28, R28, R32, P5 ;  /* 0x000000201c1c7207 */ /* 0x000fe20002800000 */
[----:B------:R-:W-:Y:S01]  /*8870*/  DSETP.MAX.AND P5, P0, R76, R78, PT ;  /* 0x0000004e4c00722a */ /* 0x000fe200038af000 */
[----:B------:R-:W-:Y:S01]  /*8880*/  FSEL R37, R18, R17, P1 ;  /* 0x0000001112257208 */ /* 0x000fe20000800000 */
[----:B------:R-:W-:Y:S01]  /*8890*/  LDS.128 R32, [R4+0xe00] ;  /* 0x000e000004207984 */ /* 0x000fe20000000c00 */
[----:B------:R-:W-:-:S02]  /*88a0*/  SEL R70, R19, R16, P6 ;  /* 0x0000001013467207 */ /* 0x000fc40003000000 */
[----:B------:R-:W-:Y:S01]  /*88b0*/  @P2 LOP3.LUT R37, R17, 0x80000, RZ, 0xfc, !PT ;  /* 0x0008000011252812 */ /* 0x000fe200078efcff */
[----:B------:R-:W-:Y:S01]  /*88c0*/  IMAD.MOV.U32 R20, RZ, RZ, R71 ;  /* 0x000000ffff147224 */ /* 0x000fe200078e0047 */
[----:B------:R-:W-:Y:S01]  /*88d0*/  SEL R60, R21, R60, P4 ;  /* 0x0000003c153c7207 */ /* 0x000fe20002000000 */
[----:B------:R-:W0:Y:S01]  /*88e0*/  LDS.128 R16, [R10+0x70] ;  /* 0x000070000a107984 */ /* 0x000e220000000c00 */
[----:B------:R-:W-:Y:S01]  /*88f0*/  IMAD.MOV.U32 R21, RZ, RZ, R83 ;  /* 0x000000ffff157224 */ /* 0x000fe200078e0053 */
[C---:B------:R-:W-:Y:S01]  /*8900*/  DADD R74, R38.reuse, R30 ;  /* 0x00000000264a7229 */ /* 0x040fe2000000001e */
[----:B------:R-:W-:Y:S01]  /*8910*/  IMAD.MOV.U32 R52, RZ, RZ, R84 ;  /* 0x000000ffff347224 */ /* 0x000fe200078e0054 */
[C---:B------:R-:W-:Y:S01]  /*8920*/  DADD R72, R38.reuse, R22 ;  /* 0x0000000026487229 */ /* 0x040fe20000000016 */
[----:B------:R-:W-:Y:S01]  /*8930*/  IMAD.MOV.U32 R31, RZ, RZ, R54 ;  /* 0x000000ffff1f7224 */ /* 0x000fe200078e0036 */
[----:B------:R-:W-:Y:S01]  /*8940*/  DADD R26, R38, R26 ;  /* 0x00000000261a7229 */ /* 0x000fe2000000001a */
        /* <DEDUP_REMOVED lines=8> */
[----:B------:R-:W-:Y:S02]  /*89d0*/  @P3 LOP3.LUT R39, R21, 0x80000, RZ, 0xfc, !PT ;  /* 0x0008000015273812 */ /* 0x000fe400078efcff */
[----:B------:R-:W-:Y:S02]  /*89e0*/  FSEL R51, R23, R20, P5 ;  /* 0x0000001417337208 */ /* 0x000fe40002800000 */
[----:B------:R-:W-:-:S02]  /*89f0*/  SEL R76, R22, R76, P5 ;  /* 0x0000004c164c7207 */ /* 0x000fc40002800000 */
[----:B------:R-:W-:Y:S02]  /*8a00*/  @P0 LOP3.LUT R51, R20, 0x80000, RZ, 0xfc, !PT ;  /* 0x0008000014330812 */ /* 0x000fe400078efcff */
[----:B------:R-:W1:Y:S01]  /*8a10*/  LDS.128 R20, [R10+0xf0] ;  /* 0x0000f0000a147984 */ /* 0x000e620000000c00 */
[----:B------:R-:W-:Y:S01]  /*8a20*/  DSETP.MAX.AND P6, P2, R68, R66, PT ;  /* 0x000000424400722a */ /* 0x000fe20003acf000 */
[----:B------:R-:W-:Y:S01]  /*8a30*/  IMAD.MOV.U32 R31, RZ, RZ, R50 ;  /* 0x000000ffff1f7224 */ /* 0x000fe200078e0032 */
[----:B------:R-:W-:Y:S01]  /*8a40*/  MOV R30, R68 ;  /* 0x00000044001e7202 */ /* 0x000fe20000000f00 */
[----:B------:R-:W-:Y:S01]  /*8a50*/  IMAD.MOV.U32 R50, RZ, RZ, R80 ;  /* 0x000000ffff327224 */ /* 0x000fe200078e0050 */
[----:B------:R-:W-:Y:S01]  /*8a60*/  MOV R57, R66 ;  /* 0x0000004200397202 */ /* 0x000fe20000000f00 */
[----:B------:R-:W-:Y:S01]  /*8a70*/  IMAD.MOV.U32 R36, RZ, RZ, R81 ;  /* 0x000000ffff247224 */ /* 0x000fe200078e0051 */
[----:B------:R-:W-:Y:S01]  /*8a80*/  DSETP.MAX.AND P3, P5, R58, R72, PT ;  /* 0x000000483a00722a */ /* 0x000fe20003d6f000 */
[----:B------:R-:W-:Y:S01]  /*8a90*/  IMAD.MOV.U32 R44, RZ, RZ, R59 ;  /* 0x000000ffff2c7224 */ /* 0x000fe200078e003b */
[----:B------:R-:W-:Y:S01]  /*8aa0*/  SEL R68, R30, R57, P6 ;  /* 0x000000391e447207 */ /* 0x000fe20003000000 */
[----:B------:R-:W-:-:S02]  /*8ab0*/  IMAD.MOV.U32 R38, RZ, RZ, R58 ;  /* 0x000000ffff267224 */ /* 0x000fc400078e003a */
[----:B------:R-:W-:Y:S01]  /*8ac0*/  IMAD.MOV.U32 R59, RZ, RZ, R72 ;  /* 0x000000ffff3b7224 */ /* 0x000fe200078e0048 */
[----:B0-----:R-:W-:Y:S01]  /*8ad0*/  DADD R80, R32, R16 ;  /* 0x0000000020507229 */ /* 0x001fe20000000010 */
[----:B------:R-:W-:Y:S01]  /*8ae0*/  IMAD.MOV.U32 R57, RZ, RZ, R29 ;  /* 0x000000ffff397224 */ /* 0x000fe200078e001d */
[----:B------:R-:W-:Y:S01]  /*8af0*/  FSEL R55, R55, R36, P4 ;  /* 0x0000002437377208 */ /* 0x000fe20002000000 */
[----:B------:R-:W-:Y:S01]  /*8b00*/  DADD R78, R16, R34 ;  /* 0x00000000104e7229 */ /* 0x000fe20000000022 */
[----:B------:R-:W-:Y:S02]  /*8b10*/  @P1 LOP3.LUT R55, R36, 0x80000, RZ, 0xfc, !PT ;  /* 0x0008000024371812 */ /* 0x000fe400078efcff */
[----:B------:R-:W-:Y:S01]  /*8b20*/  FSEL R69, R69, R67, P6 ;  /* 0x0000004345457208 */ /* 0x000fe20003000000 */
[----:B------:R-:W-:Y:S01]  /*8b30*/  DSETP.MAX.AND P6, P1, R24, R74, PT ;  /* 0x0000004a1800722a */ /* 0x000fe200039cf000 */
[----:B------:R-:W-:Y:S01]  /*8b40*/  SEL R54, R31, R50, P4 ;  /* 0x000000321f367207 */ /* 0x000fe20002000000 */
[----:B------:R-:W-:Y:S01]  /*8b50*/  IMAD.MOV.U32 R31, RZ, RZ, R46 ;  /* 0x000000ffff1f7224 */ /* 0x000fe200078e002e */
[----:B------:R-:W-:Y:S01]  /*8b60*/  SEL R58, R38, R59, P3 ;  /* 0x0000003b263a7207 */ /* 0x000fe20001800000 */
[----:B------:R-:W-:Y:S01]  /*8b70*/  DSETP.MAX.AND P4, P0, R46, R26, PT ;  /* 0x0000001a2e00722a */ /* 0x000fe2000388f000 */
[----:B------:R-:W-:Y:S01]  /*8b80*/  FSEL R59, R44, R73, P3 ;  /* 0x000000492c3b7208 */ /* 0x000fe20001800000 */
[----:B------:R-:W-:Y:S01]  /*8b90*/  IMAD.MOV.U32 R50, RZ, RZ, R26 ;  /* 0x000000ffff327224 */ /* 0x000fe200078e001a */
[----:B------:R-:W-:Y:S01]  /*8ba0*/  @P2 LOP3.LUT R69, R67, 0x80000, RZ, 0xfc, !PT ;  /* 0x0008000043452812 */ /* 0x000fe200078efcff */
[----:B------:R-:W-:Y:S01]  /*8bb0*/  IMAD.MOV.U32 R46, RZ, RZ, R27 ;  /* 0x000000ffff2e7224 */ /* 0x000fe200078e001b */
[----:B------:R-:W-:Y:S01]  /*8bc0*/  DSETP.MAX.AND P2, P3, R56, R80, PT ;  /* 0x000000503800722a */ /* 0x000fe20003b4f000 */
[----:B------:R-:W-:-:S02]  /*8bd0*/  IMAD.MOV.U32 R65, RZ, RZ, R49 ;  /* 0x000000ffff417224 */ /* 0x000fc400078e0031 */
[----:B------:R-:W-:Y:S02]  /*8be0*/  IMAD.MOV.U32 R29, RZ, RZ, R56 ;  /* 0x000000ffff1d7224 */ /* 0x000fe400078e0038 */
[----:B------:R-:W-:Y:S01]  /*8bf0*/  IMAD.MOV.U32 R66, RZ, RZ, R80 ;  /* 0x000000ffff427224 */ /* 0x000fe200078e0050 */
[----:B------:R-:W-:Y:S01]  /*8c00*/  @P5 LOP3.LUT R59, R73, 0x80000, RZ, 0xfc, !PT ;  /* 0x00080000493b5812 */ /* 0x000fe200078efcff */
[----:B------:R-:W-:Y:S01]  /*8c10*/  IMAD.MOV.U32 R30, RZ, RZ, R25 ;  /* 0x000000ffff1e7224 */ /* 0x000fe200078e0019 */
[----:B------:R-:W-:Y:S01]  /*8c20*/  SEL R50, R31, R50, P4 ;  /* 0x000000321f327207 */ /* 0x000fe20002000000 */
[----:B-1----:R-:W-:Y:S01]  /*8c30*/  DADD R82, R32, R20 ;  /* 0x0000000020527229 */ /* 0x002fe20000000014 */
[----:B------:R-:W-:Y:S01]  /*8c40*/  FSEL R47, R47, R46, P4 ;  /* 0x0000002e2f2f7208 */ /* 0x000fe20002000000 */
[----:B------:R-:W-:Y:S01]  /*8c50*/  DADD R72, R20, R34 ;  /* 0x0000000014487229 */ /* 0x000fe20000000022 */
[----:B------:R-:W-:Y:S01]  /*8c60*/  SEL R66, R29, R66, P2 ;  /* 0x000000421d427207 */ /* 0x000fe20001000000 */
[----:B------:R-:W-:Y:S01]  /*8c70*/  DSETP.MAX.AND P4, P5, R64, R78, PT ;  /* 0x0000004e4000722a */ /* 0x000fe20003d8f000 */
[----:B------:R-:W-:Y:S01]  /*8c80*/  IMAD.MOV.U32 R36, RZ, RZ, R24 ;  /* 0x000000ffff247224 */ /* 0x000fe200078e0018 */
[----:B------:R-:W-:Y:S01]  /*8c90*/  MOV R29, R41 ;  /* 0x00000029001d7202 */ /* 0x000fe20000000f00 */
[----:B------:R-:W-:Y:S01]  /*8ca0*/  IMAD.MOV.U32 R49, RZ, RZ, R74 ;  /* 0x000000ffff317224 */ /* 0x000fe200078e004a */
[----:B------:R-:W-:Y:S01]  /*8cb0*/  MOV R31, R57 ;  /* 0x00000039001f7202 */ /* 0x000fe20000000f00 */
[----:B------:R-:W-:-:S02]  /*8cc0*/  IMAD.MOV.U32 R44, RZ, RZ, R81 ;  /* 0x000000ffff2c7224 */ /* 0x000fc400078e0051 */
[----:B------:R-:W-:Y:S01]  /*8cd0*/  IMAD.MOV.U32 R63, RZ, RZ, R15 ;  /* 0x000000ffff3f7224 */ /* 0x000fe200078e000f */
[----:B------:R-:W-:Y:S01]  /*8ce0*/  FSEL R57, R30, R75, P6 ;  /* 0x0000004b1e397208 */ /* 0x000fe20003000000 */
[----:B------:R-:W0:Y:S01]  /*8cf0*/  LDS.128 R24, [R10+0x170] ;  /* 0x000170000a187984 */ /* 0x000e220000000c00 */
[----:B------:R-:W-:Y:S01]  /*8d00*/  SEL R56, R36, R49, P6 ;  /* 0x0000003124387207 */ /* 0x000fe20003000000 */
[----:B------:R-:W-:Y:S01]  /*8d10*/  IMAD.MOV.U32 R36, RZ, RZ, R28 ;  /* 0x000000ffff247224 */ /* 0x000fe200078e001c */
[----:B------:R-:W-:Y:S02]  /*8d20*/  @P1 LOP3.LUT R57, R75, 0x80000, RZ, 0xfc, !PT ;  /* 0x000800004b391812 */ /* 0x000fe400078efcff */
[----:B------:R-:W-:Y:S01]  /*8d30*/  FSEL R15, R31, R44, P2 ;  /* 0x0000002c1f0f7208 */ /* 0x000fe20001000000 */
[----:B------:R-:W-:Y:S01]  /*8d40*/  DSETP.MAX.AND P1, P2, R28, R72, PT ;  /* 0x000000481c00722a */ /* 0x000fe20003a2f000 */
[----:B------:R-:W-:Y:S01]  /*8d50*/  @P0 LOP3.LUT R47, R46, 0x80000, RZ, 0xfc, !PT ;  /* 0x000800002e2f0812 */ /* 0x000fe200078efcff */
[----:B------:R-:W-:Y:S01]  /*8d60*/  DSETP.MAX.AND P6, P0, R62, R82, PT ;  /* 0x000000523e00722a */ /* 0x000fe200038cf000 */
[----:B------:R-:W-:-:S02]  /*8d70*/  IMAD.MOV.U32 R30, RZ, RZ, R62 ;  /* 0x000000ffff1e7224 */ /* 0x000fc400078e003e */
[----:B------:R-:W-:Y:S02]  /*8d80*/  IMAD.MOV.U32 R28, RZ, RZ, R79 ;  /* 0x000000ffff1c7224 */ /* 0x000fe400078e004f */
[----:B------:R-:W-:Y:S02]  /*8d90*/  IMAD.MOV.U32 R62, RZ, RZ, R82 ;  /* 0x000000ffff3e7224 */ /* 0x000fe400078e0052 */
[----:B------:R-:W-:Y:S01]  /*8da0*/  IMAD.MOV.U32 R41, RZ, RZ, R29 ;  /* 0x000000ffff297224 */ /* 0x000fe200078e001d */
[----:B------:R-:W-:Y:S02]  /*8db0*/  FSEL R65, R65, R28, P4 ;  /* 0x0000001c41417208 */ /* 0x000fe40002000000 */
[----:B------:R-:W-:Y:S02]  /*8dc0*/  @P5 LOP3.LUT R65, R28, 0x80000, RZ, 0xfc, !PT ;  /* 0x000800001c415812 */ /* 0x000fe400078efcff */
[----:B------:R-:W-:Y:S02]  /*8dd0*/  SEL R62, R30, R62, P6 ;  /* 0x0000003e1e3e7207 */ /* 0x000fe40003000000 */
[----:B------:R-:W1:Y:S01]  /*8de0*/  LDS.128 R28, [R10+0x1f0] ;  /* 0x0001f0000a1c7984 */ /* 0x000e620000000c00 */
[----:B------:R-:W-:-:S02]  /*8df0*/  IMAD.MOV.U32 R38, RZ, RZ, R64 ;  /* 0x000000ffff267224 */ /* 0x000fc400078e0040 */
[----:B------:R-:W-:Y:S01]  /*8e00*/  IMAD.MOV.U32 R49, RZ, RZ, R45 ;  /* 0x000000ffff317224 */ /* 0x000fe200078e002d */
[----:B------:R-:W-:Y:S01]  /*8e10*/  MOV R45, R83 ;  /* 0x00000053002d7202 */ /* 0x000fe20000000f00 */
[----:B------:R-:W-:Y:S01]  /*8e20*/  IMAD.MOV.U32 R64, RZ, RZ, R78 ;  /* 0x000000ffff407224 */ /* 0x000fe200078e004e */
[----:B0-----:R-:W-:Y:S02]  /*8e30*/  DADD R80, R32, R24 ;  /* 0x0000000020507229 */ /* 0x001fe40000000018 */
[----:B------:R-:W-:Y:S02]  /*8e40*/  DADD R74, R24, R34 ;  /* 0x00000000184a7229 */ /* 0x000fe40000000022 */
[----:B-1----:R-:W-:Y:S02]  /*8e50*/  DADD R78, R32, R28 ;  /* 0x00000000204e7229 */ /* 0x002fe4000000001c */
[----:B------:R-:W-:Y:S01]  /*8e60*/  DADD R82, R28, R34 ;  /* 0x000000001c527229 */ /* 0x000fe20000000022 */
[----:B------:R-:W0:Y:S01]  /*8e70*/  LDS.128 R32, [R4+0xe10] ;  /* 0x000e100004207984 */ /* 0x000e220000000c00 */
[----:B------:R-:W-:Y:S01]  /*8e80*/  SEL R64, R38, R64, P4 ;  /* 0x0000004026407207 */ /* 0x000fe20002000000 */
[----:B------:R-:W-:Y:S01]  /*8e90*/  IMAD.MOV.U32 R38, RZ, RZ, R48 ;  /* 0x000000ffff267224 */ /* 0x000fe200078e0030 */
[----:B------:R-:W-:Y:S01]  /*8ea0*/  @P3 LOP3.LUT R15, R44, 0x80000, RZ, 0xfc, !PT ;  /* 0x000800002c0f3812 */ /* 0x000fe200078efcff */
[----:B------:R-:W-:Y:S01]  /*8eb0*/  DSETP.MAX.AND P3, P4, R48, R80, PT ;  /* 0x000000503000722a */ /* 0x000fe20003c6f000 */
[----:B------:R-:W-:-:S02]  /*8ec0*/  IMAD.MOV.U32 R46, RZ, RZ, R73 ;  /* 0x000000ffff2e7224 */ /* 0x000fc400078e0049 */
[----:B------:R-:W-:Y:S01]  /*8ed0*/  IMAD.MOV.U32 R48, RZ, RZ, R72 ;  /* 0x000000ffff307224 */ /* 0x000fe200078e0048 */
[----:B------:R-:W-:Y:S02]  /*8ee0*/  FSEL R63, R63, R45, P6 ;  /* 0x0000002d3f3f7208 */ /* 0x000fe40003000000 */
[----:B------:R-:W-:Y:S01]  /*8ef0*/  @P0 LOP3.LUT R63, R45, 0x80000, RZ, 0xfc, !PT ;  /* 0x000800002d3f0812 */ /* 0x000fe200078efcff */
[----:B------:R-:W-:Y:S01]  /*8f00*/  DSETP.MAX.AND P5, P6, R60, R74, PT ;  /* 0x0000004a3c00722a */ /* 0x000fe20003eaf000 */
[----:B------:R-:W-:Y:S01]  /*8f10*/  SEL R48, R36, R48, P1 ;  /* 0x0000003024307207 */ /* 0x000fe20000800000 */
[----:B------:R-:W-:Y:S01]  /*8f20*/  IMAD.MOV.U32 R36, RZ, RZ, R42 ;  /* 0x000000ffff247224 */ /* 0x000fe200078e002a */
[----:B------:R-:W-:Y:S01]  /*8f30*/  FSEL R45, R41, R46, P1 ;  /* 0x0000002e292d7208 */ /* 0x000fe20000800000 */
[----:B------:R-:W-:Y:S01]  /*8f40*/  DSETP.MAX.AND P0, P1, R42, R78, PT ;  /* 0x0000004e2a00722a */ /* 0x000fe2000390f000 */
[----:B------:R-:W-:Y:S02]  /*8f50*/  IMAD.MOV.U32 R72, RZ, RZ, R80 ;  /* 0x000000ffff487224 */ /* 0x000fe400078e0050 */
[----:B------:R-:W-:-:S02]  /*8f60*/  IMAD.MOV.U32 R42, RZ, RZ, R81 ;  /* 0x000000ffff2a7224 */ /* 0x000fc400078e0051 */
[----:B------:R-:W-:Y:S01]  /*8f70*/  IMAD.MOV.U32 R41, RZ, RZ, R53 ;  /* 0x000000ffff297224 */ /* 0x000fe200078e0035 */
[----:B------:R-:W-:Y:S02]  /*8f80*/  @P2 LOP3.LUT R45, R46, 0x80000, RZ, 0xfc, !PT ;  /* 0x000800002e2d2812 */ /* 0x000fe400078efcff */
[----:B------:R-:W-:Y:S02]  /*8f90*/  SEL R72, R38, R72, P3 ;  /* 0x0000004826487207 */ /* 0x000fe40001800000 */
[----:B------:R-:W-:Y:S01]  /*8fa0*/  FSEL R49, R49, R42, P3 ;  /* 0x0000002a31317208 */ /* 0x000fe20001800000 */
[----:B------:R-:W-:Y:S01]  /*8fb0*/  DSETP.MAX.AND P2, P3, R40, R82, PT ;  /* 0x000000522800722a */ /* 0x000fe20003b4f000 */
[----:B------:R-:W-:Y:S01]  /*8fc0*/  MOV R38, R40 ;  /* 0x0000002800267202 */ /* 0x000fe20000000f00 */
[----:B------:R-:W-:Y:S02]  /*8fd0*/  IMAD.MOV.U32 R40, RZ, RZ, R75 ;  /* 0x000000ffff287224 */ /* 0x000fe400078e004b */
[----:B------:R-:W-:-:S02]  /*8fe0*/  IMAD.MOV.U32 R44, RZ, RZ, R60 ;  /* 0x000000ffff2c7224 */ /* 0x000fc400078e003c */
[----:B------:R-:W-:Y:S01]  /*8ff0*/  IMAD.MOV.U32 R46, RZ, RZ, R74 ;  /* 0x000000ffff2e7224 */ /* 0x000fe200078e004a */
[----:B------:R-:W-:Y:S01]  /*9000*/  FSEL R61, R61, R40, P5 ;  /* 0x000000283d3d7208 */ /* 0x000fe20002800000 */
[----:B------:R-:W-:Y:S01]  /*9010*/  IMAD.MOV.U32 R53, RZ, RZ, R37 ;  /* 0x000000ffff357224 */ /* 0x000fe200078e0025 */
[----:B------:R-:W-:Y:S01]  /*9020*/  @P4 LOP3.LUT R49, R42, 0x80000, RZ, 0xfc, !PT ;  /* 0x000800002a314812 */ /* 0x000fe200078efcff */
[----:B------:R-:W-:Y:S01]  /*9030*/  IMAD.MOV.U32 R42, RZ, RZ, R83 ;  /* 0x000000ffff2a7224 */ /* 0x000fe200078e0053 */
[----:B------:R-:W-:Y:S01]  /*9040*/  @P6 LOP3.LUT R61, R40, 0x80000, RZ, 0xfc, !PT ;  /* 0x00080000283d6812 */ /* 0x000fe200078efcff */
[C---:B0-----:R-:W-:Y:S01]  /*9050*/  DADD R84, R32.reuse, R16 ;  /* 0x0000000020547229 */ /* 0x041fe20000000010 */
[----:B------:R-:W-:Y:S01]  /*9060*/  SEL R60, R44, R46, P5 ;  /* 0x0000002e2c3c7207 */ /* 0x000fe20002800000 */
[----:B------:R-:W-:Y:S01]  /*9070*/  IMAD.MOV.U32 R40, RZ, RZ, R82 ;  /* 0x000000ffff287224 */ /* 0x000fe200078e0052 */
[----:B------:R-:W-:Y:S01]  /*9080*/  DADD R82, R32, R24 ;  /* 0x0000000020527229 */ /* 0x000fe20000000018 */
[----:B------:R-:W-:-:S02]  /*9090*/  IMAD.MOV.U32 R46, RZ, RZ, R78 ;  /* 0x000000ffff2e7224 */ /* 0x000fc400078e004e */
[----:B------:R-:W-:Y:S01]  /*90a0*/  IMAD.MOV.U32 R44, RZ, RZ, R79 ;  /* 0x000000ffff2c7224 */ /* 0x000fe200078e004f */
[----:B------:R-:W-:Y:S01]  /*90b0*/  DADD R78, R24, R34 ;  /* 0x00000000184e7229 */ /* 0x000fe20000000022 */
[----:B------:R-:W-:Y:S01]  /*90c0*/  IMAD.MOV.U32 R77, RZ, RZ, R51 ;  /* 0x000000ffff4d7224 */ /* 0x000fe200078e0033 */
[----:B------:R-:W-:Y:S01]  /*90d0*/  DSETP.MAX.AND P4, P5, R52, R84, PT ;  /* 0x000000543400722a */ /* 0x000fe20003d8f000 */
[----:B------:R-:W-:Y:S01]  /*90e0*/  SEL R46, R36, R46, P0 ;  /* 0x0000002e242e7207 */ /* 0x000fe20000000000 */
[----:B------:R-:W-:Y:S01]  /*90f0*/  IMAD.MOV.U32 R25, RZ, RZ, R84 ;  /* 0x000000ffff197224 */ /* 0x000fe200078e0054 */
[----:B------:R-:W-:Y:S01]  /*9100*/  MOV R36, R52 ;  /* 0x0000003400247202 */ /* 0x000fe20000000f00 */
[----:B------:R-:W-:Y:S01]  /*9110*/  IMAD.MOV.U32 R71, RZ, RZ, R39 ;  /* 0x000000ffff477224 */ /* 0x000fe200078e0027 */
[----:B------:R-:W-:Y:S01]  /*9120*/  FSEL R41, R41, R42, P2 ;  /* 0x0000002a29297208 */ /* 0x000fe20001000000 */
[C---:B------:R-:W-:Y:S01]  /*9130*/  DADD R86, R32.reuse, R20 ;  /* 0x0000000020567229 */ /* 0x040fe20000000014 */
[----:B------:R-:W-:Y:S01]  /*9140*/  SEL R40, R38, R40, P2 ;  /* 0x0000002826287207 */ /* 0x000fe20001000000 */
[----:B------:R-:W-:Y:S01]  /*9150*/  DADD R38, R32, R28 ;  /* 0x0000000020267229 */ /* 0x000fe2000000001c */
[----:B------:R-:W-:Y:S01]  /*9160*/  @P3 LOP3.LUT R41, R42, 0x80000, RZ, 0xfc, !PT ;  /* 0x000800002a293812 */ /* 0x000fe200078efcff */
[----:B------:R-:W-:Y:S01]  /*9170*/  DSETP.MAX.AND P3, P2, R76, R82, PT ;  /* 0x000000524c00722a */ /* 0x000fe20003a6f000 */
[----:B------:R-:W-:Y:S01]  /*9180*/  SEL R52, R36, R25, P4 ;  /* 0x0000001924347207 */ /* 0x000fe20002000000 */
[----:B------:R-:W-:Y:S01]  /*9190*/  IMAD.MOV.U32 R32, RZ, RZ, R82 ;  /* 0x000000ffff207224 */ /* 0x000fe200078e0052 */
[----:B------:R-:W-:Y:S01]  /*91a0*/  MOV R25, R76 ;  /* 0x0000004c00197202 */ /* 0x000fe20000000f00 */
[----:B------:R-:W-:-:S02]  /*91b0*/  DADD R16, R16, R34 ;  /* 0x0000000010107229 */ /* 0x000fc40000000022 */
[--C-:B------:R-:W-:Y:S01]  /*91c0*/  DADD R74, R20, R34.reuse ;  /* 0x00000000144a7229 */ /* 0x100fe20000000022 */
[----:B------:R-:W-:Y:S01]  /*91d0*/  SEL R76, R25, R32, P3 ;  /* 0x00000020194c7207 */ /* 0x000fe20001800000 */
[----:B------:R-:W-:Y:S01]  /*91e0*/  DADD R80, R28, R34 ;  /* 0x000000001c507229 */ /* 0x000fe20000000022 */
[----:B------:R-:W0:Y:S01]  /*91f0*/  LDS.128 R32, [R4+0xf00] ;  /* 0x000f000004207984 */ /* 0x000e220000000c00 */
[----:B------:R-:W-:Y:S01]  /*9200*/  FSEL R43, R43, R44, P0 ;  /* 0x0000002c2b2b7208 */ /* 0x000fe20000000000 */
[----:B------:R-:W-:Y:S01]  /*9210*/  IMAD.MOV.U32 R21, RZ, RZ, R85 ;  /* 0x000000ffff157224 */ /* 0x000fe200078e0055 */
[----:B------:R-:W-:Y:S01]  /*9220*/  @P1 LOP3.LUT R43, R44, 0x80000, RZ, 0xfc, !PT ;  /* 0x000800002c2b1812 */ /* 0x000fe200078efcff */
[----:B------:R-:W-:Y:S01]  /*9230*/  DSETP.MAX.AND P0, P1, R70, R86, PT ;  /* 0x000000564600722a */ /* 0x000fe2000390f000 */
        /* <DEDUP_REMOVED lines=9> */
[----:B------:R-:W-:Y:S02]  /*92d0*/  IMAD.MOV.U32 R28, RZ, RZ, R54 ;  /* 0x000000ffff1c7224 */ /* 0x000fe400078e0036 */
[----:B------:R-:W-:-:S02]  /*92e0*/  IMAD.MOV.U32 R25, RZ, RZ, R38 ;  /* 0x000000ffff197224 */ /* 0x000fc400078e0026 */
[----:B------:R-:W-:Y:S01]  /*92f0*/  IMAD.MOV.U32 R24, RZ, RZ, R83 ;  /* 0x000000ffff187224 */ /* 0x000fe200078e0053 */
[----:B------:R-:W-:Y:S01]  /*9300*/  @P1 LOP3.LUT R71, R20, 0x80000, RZ, 0xfc, !PT ;  /* 0x0008000014471812 */ /* 0x000fe200078efcff */
[----:B------:R-:W-:Y:S01]  /*9310*/  IMAD.MOV.U32 R21, RZ, RZ, R68 ;  /* 0x000000ffff157224 */ /* 0x000fe200078e0044 */
[----:B------:R-:W-:Y:S01]  /*9320*/  SEL R54, R28, R25, P6 ;  /* 0x000000191c367207 */ /* 0x000fe20003000000 */
[----:B------:R-:W-:Y:S01]  /*9330*/  IMAD.MOV.U32 R28, RZ, RZ, R16 ;  /* 0x000000ffff1c7224 */ /* 0x000fe200078e0010 */
[----:B------:R-:W-:Y:S01]  /*9340*/  FSEL R77, R77, R24, P3 ;  /* 0x000000184d4d7208 */ /* 0x000fe20001800000 */
[----:B------:R-:W-:Y:S01]  /*9350*/  IMAD.MOV.U32 R36, RZ, RZ, R17 ;  /* 0x000000ffff247224 */ /* 0x000fe200078e0011 */
[----:B------:R-:W-:Y:S01]  /*9360*/  DSETP.MAX.AND P1, P3, R58, R74, PT ;  /* 0x0000004a3a00722a */ /* 0x000fe20003b2f000 */
[----:B------:R-:W-:Y:S02]  /*9370*/  FSEL R55, R55, R39, P6 ;  /* 0x0000002737377208 */ /* 0x000fe40003000000 */
[----:B------:R-:W-:-:S02]  /*9380*/  SEL R68, R21, R28, P0 ;  /* 0x0000001c15447207 */ /* 0x000fc40000000000 */
[----:B------:R-:W-:Y:S02]  /*9390*/  @P4 LOP3.LUT R55, R39, 0x80000, RZ, 0xfc, !PT ;  /* 0x0008000027374812 */ /* 0x000fe400078efcff */
[----:B------:R-:W-:Y:S01]  /*93a0*/  FSEL R69, R69, R36, P0 ;  /* 0x0000002445457208 */ /* 0x000fe20000000000 */
[----:B------:R-:W-:Y:S01]  /*93b0*/  DSETP.MAX.AND P4, P0, R56, R80, PT ;  /* 0x000000503800722a */ /* 0x000fe2000388f000 */
[----:B------:R-:W-:Y:S01]  /*93c0*/  @P5 LOP3.LUT R69, R36, 0x80000, RZ, 0xfc, !PT ;  /* 0x0008000024455812 */ /* 0x000fe200078efcff */
[----:B------:R-:W-:Y:S01]  /*93d0*/  IMAD.MOV.U32 R51, RZ, RZ, R47 ;  /* 0x000000ffff337224 */ /* 0x000fe200078e002f */
[C---:B0-----:R-:W-:Y:S01]  /*93e0*/  DADD R36, R32.reuse, R18 ;  /* 0x0000000020247229 */ /* 0x041fe20000000012 */
[----:B------:R-:W-:Y:S01]  /*93f0*/  IMAD.MOV.U32 R20, RZ, RZ, R58 ;  /* 0x000000ffff147224 */ /* 0x000fe200078e003a */
[----:B------:R-:W-:Y:S01]  /*9400*/  MOV R67, R15 ;  /* 0x0000000f00437202 */ /* 0x000fe20000000f00 */
[----:B------:R-:W-:Y:S01]  /*9410*/  IMAD.MOV.U32 R17, RZ, RZ, R74 ;  /* 0x000000ffff117224 */ /* 0x000fe200078e004a */
[----:B------:R-:W-:Y:S01]  /*9420*/  DADD R38, R32, R22 ;  /* 0x0000000020267229 */ /* 0x000fe20000000016 */
[----:B------:R-:W-:-:S02]  /*9430*/  IMAD.MOV.U32 R16, RZ, RZ, R56 ;  /* 0x000000ffff107224 */ /* 0x000fc400078e0038 */
[----:B------:R-:W-:Y:S01]  /*9440*/  IMAD.MOV.U32 R29, RZ, RZ, R80 ;  /* 0x000000ffff1d7224 */ /* 0x000fe200078e0050 */
[----:B------:R-:W-:Y:S01]  /*9450*/  @P2 LOP3.LUT R77, R24, 0x80000, RZ, 0xfc, !PT ;  /* 0x00080000184d2812 */ /* 0x000fe200078efcff */
[----:B------:R-:W-:Y:S01]  /*9460*/  DSETP.MAX.AND P6, P2, R50, R78, PT ;  /* 0x0000004e3200722a */ /* 0x000fe20003acf000 */
[----:B------:R-:W-:Y:S01]  /*9470*/  IMAD.MOV.U32 R21, RZ, RZ, R57 ;  /* 0x000000ffff157224 */ /* 0x000fe200078e0039 */
[----:B------:R-:W-:Y:S01]  /*9480*/  SEL R58, R20, R17, P1 ;  /* 0x00000011143a7207 */ /* 0x000fe20000800000 */
[----:B------:R-:W-:Y:S01]  /*9490*/  IMAD.MOV.U32 R25, RZ, RZ, R78 ;  /* 0x000000ffff197224 */ /* 0x000fe200078e004e */
[----:B------:R-:W-:Y:S01]  /*94a0*/  FSEL R59, R59, R75, P1 ;  /* 0x0000004b3b3b7208 */ /* 0x000fe20000800000 */
[----:B------:R-:W-:Y:S01]  /*94b0*/  IMAD.MOV.U32 R42, RZ, RZ, R36 ;  /* 0x000000ffff2a7224 */ /* 0x000fe200078e0024 */
[----:B------:R-:W-:Y:S02]  /*94c0*/  MOV R24, R50 ;  /* 0x0000003200187202 */ /* 0x000fe40000000f00 */
[----:B------:R-:W-:Y:S01]  /*94d0*/  SEL R20, R16, R29, P4 ;  /* 0x0000001d10147207 */ /* 0x000fe20002000000 */
[----:B------:R-:W-:Y:S01]  /*94e0*/  IMAD.MOV.U32 R29, RZ, RZ, R37 ;  /* 0x000000ffff1d7224 */ /* 0x000fe200078e0025 */
[----:B------:R-:W-:Y:S01]  /*94f0*/  @P3 LOP3.LUT R59, R75, 0x80000, RZ, 0xfc, !PT ;  /* 0x000800004b3b3812 */ /* 0x000fe200078efcff */
[----:B------:R-:W-:Y:S01]  /*9500*/  DSETP.MAX.AND P3, P5, R66, R36, PT ;  /* 0x000000244200722a */ /* 0x000fe20003d6f000 */
[----:B------:R-:W-:Y:S01]  /*9510*/  FSEL R21, R21, R81, P4 ;  /* 0x0000005115157208 */ /* 0x000fe20002000000 */
[----:B------:R-:W-:Y:S01]  /*9520*/  DADD R36, R32, R26 ;  /* 0x0000000020247229 */ /* 0x000fe2000000001a */
[----:B------:R-:W-:-:S02]  /*9530*/  SEL R50, R24, R25, P6 ;  /* 0x0000001918327207 */ /* 0x000fc40003000000 */
[----:B------:R-:W-:Y:S02]  /*9540*/  FSEL R51, R51, R79, P6 ;  /* 0x0000004f33337208 */ /* 0x000fe40003000000 */
[----:B------:R-:W-:Y:S01]  /*9550*/  @P0 LOP3.LUT R21, R81, 0x80000, RZ, 0xfc, !PT ;  /* 0x0008000051150812 */ /* 0x000fe200078efcff */
[----:B------:R-:W-:Y:S01]  /*9560*/  DSETP.MAX.AND P6, P0, R62, R38, PT ;  /* 0x000000263e00722a */ /* 0x000fe200038cf000 */
[----:B------:R-:W-:Y:S02]  /*9570*/  IMAD.MOV.U32 R16, RZ, RZ, R66 ;  /* 0x000000ffff107224 */ /* 0x000fe400078e0042 */
[----:B------:R-:W-:Y:S02]  /*9580*/  IMAD.MOV.U32 R15, RZ, RZ, R67 ;  /* 0x000000ffff0f7224 */ /* 0x000fe400078e0043 */
[----:B------:R-:W-:Y:S02]  /*9590*/  IMAD.MOV.U32 R28, RZ, RZ, R63 ;  /* 0x000000ffff1c7224 */ /* 0x000fe400078e003f */
[----:B------:R-:W-:-:S02]  /*95a0*/  IMAD.MOV.U32 R73, RZ, RZ, R49 ;  /* 0x000000ffff497224 */ /* 0x000fc400078e0031 */
[----:B------:R-:W-:Y:S01]  /*95b0*/  IMAD.MOV.U32 R47, RZ, RZ, R39 ;  /* 0x000000ffff2f7224 */ /* 0x000fe200078e0027 */
[----:B------:R-:W-:Y:S01]  /*95c0*/  SEL R42, R16, R42, P3 ;  /* 0x0000002a102a7207 */ /* 0x000fe20001800000 */
[----:B------:R-:W-:Y:S01]  /*95d0*/  IMAD.MOV.U32 R49, RZ, RZ, R45 ;  /* 0x000000ffff317224 */ /* 0x000fe200078e002d */
[----:B------:R-:W-:Y:S01]  /*95e0*/  FSEL R15, R15, R29, P3 ;  /* 0x0000001d0f0f7208 */ /* 0x000fe20001800000 */
[----:B------:R-:W-:Y:S01]  /*95f0*/  DSETP.MAX.AND P3, P4, R72, R36, PT ;  /* 0x000000244800722a */ /* 0x000fe20003c6f000 */
[----:B------:R-:W-:Y:S01]  /*9600*/  FSEL R45, R28, R47, P6 ;  /* 0x0000002f1c2d7208 */ /* 0x000fe20003000000 */
[----:B------:R-:W-:Y:S01]  /*9610*/  IMAD.MOV.U32 R56, RZ, RZ, R38 ;  /* 0x000000ffff387224 */ /* 0x000fe200078e0026 */
[----:B------:R-:W-:Y:S01]  /*9620*/  MOV R28, R36 ;  /* 0x00000024001c7202 */ /* 0x000fe20000000f00 */
[----:B------:R-:W-:Y:S02]  /*9630*/  IMAD.MOV.U32 R44, RZ, RZ, R37 ;  /* 0x000000ffff2c7224 */ /* 0x000fe400078e0025 */
[----:B------:R-:W0:Y:S01]  /*9640*/  LDS.128 R36, [R4+0xf10] ;  /* 0x000f100004247984 */ /* 0x000e220000000c00 */
[----:B------:R-:W-:Y:S01]  /*9650*/  DADD R32, R32, R30 ;  /* 0x0000000020207229 */ /* 0x000fe2000000001e */
[----:B------:R-:W-:Y:S01]  /*9660*/  @P0 LOP3.LUT R45, R47, 0x80000, RZ, 0xfc, !PT ;  /* 0x000800002f2d0812 */ /* 0x000fe200078efcff */
[----:B------:R-:W-:-:S02]  /*9670*/  IMAD.MOV.U32 R16, RZ, RZ, R72 ;  /* 0x000000ffff107224 */ /* 0x000fc400078e0048 */
[----:B------:R-:W-:Y:S01]  /*9680*/  IMAD.MOV.U32 R47, RZ, RZ, R43 ;  /* 0x000000ffff2f7224 */ /* 0x000fe200078e002b */
[C---:B------:R-:W-:Y:S01]  /*9690*/  DADD R66, R34.reuse, R18 ;  /* 0x0000000022427229 */ /* 0x040fe20000000012 */
[----:B------:R-:W-:Y:S01]  /*96a0*/  FSEL R73, R73, R44, P3 ;  /* 0x0000002c49497208 */ /* 0x000fe20001800000 */
[----:B------:R-:W-:Y:S01]  /*96b0*/  IMAD.MOV.U32 R25, RZ, RZ, R62 ;  /* 0x000000ffff197224 */ /* 0x000fe200078e003e */
[----:B------:R-:W-:Y:S01]  /*96c0*/  SEL R72, R16, R28, P3 ;  /* 0x0000001c10487207 */ /* 0x000fe20001800000 */
[----:B------:R-:W-:Y:S02]  /*96d0*/  DADD R62, R34, R22 ;  /* 0x00000000223e7229 */ /* 0x000fe40000000016 */
[----:B------:R-:W-:Y:S01]  /*96e0*/  DSETP.MAX.AND P3, P0, R46, R32, PT ;  /* 0x000000202e00722a */ /* 0x000fe2000386f000 */
[----:B------:R-:W-:Y:S01]  /*96f0*/  @P2 LOP3.LUT R51, R79, 0x80000, RZ, 0xfc, !PT ;  /* 0x000800004f332812 */ /* 0x000fe200078efcff */
[----:B------:R-:W-:Y:S01]  /*9700*/  IMAD.MOV.U32 R17, RZ, RZ, R64 ;  /* 0x000000ffff117224 */ /* 0x000fe200078e0040 */
[----:B------:R-:W-:Y:S01]  /*9710*/  MOV R24, R65 ;  /* 0x0000004100187202 */ /* 0x000fe20000000f00 */
[----:B------:R-:W-:Y:S01]  /*9720*/  DSETP.MAX.AND P1, P2, R64, R66, PT ;  /* 0x000000424000722a */ /* 0x000fe20003a2f000 */
[----:B------:R-:W-:Y:S01]  /*9730*/  IMAD.MOV.U32 R16, RZ, RZ, R46 ;  /* 0x000000ffff107224 */ /* 0x000fe200078e002e */
[----:B------:R-:W-:Y:S01]  /*9740*/  DADD R64, R34, R30 ;  /* 0x0000000022407229 */ /* 0x000fe2000000001e */
[----:B------:R-:W-:Y:S01]  /*9750*/  SEL R56, R25, R56, P6 ;  /* 0x0000003819387207 */ /* 0x000fe20003000000 */
[----:B------:R-:W-:Y:S01]  /*9760*/  IMAD.MOV.U32 R46, RZ, RZ, R32 ;  /* 0x000000ffff2e7224 */ /* 0x000fe200078e0020 */
[----:B------:R-:W-:Y:S01]  /*9770*/  @P5 LOP3.LUT R15, R29, 0x80000, RZ, 0xfc, !PT ;  /* 0x000800001d0f5812 */ /* 0x000fe200078efcff */
[----:B------:R-:W-:Y:S01]  /*9780*/  IMAD.MOV.U32 R28, RZ, RZ, R33 ;  /* 0x000000ffff1c7224 */ /* 0x000fe200078e0021 */
[----:B------:R-:W-:Y:S01]  /*9790*/  DSETP.MAX.AND P5, P6, R48, R62, PT ;  /* 0x0000003e3000722a */ /* 0x000fe20003eaf000 */
[----:B------:R-:W-:-:S02]  /*97a0*/  IMAD.MOV.U32 R29, RZ, RZ, R48 ;  /* 0x000000ffff1d7224 */ /* 0x000fc400078e0030 */
[----:B------:R-:W-:Y:S01]  /*97b0*/  IMAD.MOV.U32 R25, RZ, RZ, R49 ;  /* 0x000000ffff197224 */ /* 0x000fe200078e0031 */
[----:B------:R-:W-:Y:S01]  /*97c0*/  DADD R48, R34, R26 ;  /* 0x0000000022307229 */ /* 0x000fe2000000001a */
[----:B------:R-:W-:Y:S01]  /*97d0*/  IMAD.MOV.U32 R32, RZ, RZ, R66 ;  /* 0x000000ffff207224 */ /* 0x000fe200078e0042 */
[----:B------:R-:W-:Y:S02]  /*97e0*/  @P4 LOP3.LUT R73, R44, 0x80000, RZ, 0xfc, !PT ;  /* 0x000800002c494812 */ /* 0x000fe400078efcff */
[----:B------:R-:W-:Y:S02]  /*97f0*/  FSEL R47, R47, R28, P3 ;  /* 0x0000001c2f2f7208 */ /* 0x000fe40001800000 */
[----:B------:R-:W-:Y:S02]  /*9800*/  SEL R44, R17, R32, P1 ;  /* 0x00000020112c7207 */ /* 0x000fe40000800000 */
[----:B------:R-:W-:Y:S02]  /*9810*/  @P0 LOP3.LUT R47, R28, 0x80000, RZ, 0xfc, !PT ;  /* 0x000800001c2f0812 */ /* 0x000fe400078efcff */
[----:B------:R-:W-:Y:S01]  /*9820*/  FSEL R35, R24, R67, P1 ;  /* 0x0000004318237208 */ /* 0x000fe20000800000 */
[----:B------:R-:W-:Y:S01]  /*9830*/  DSETP.MAX.AND P0, P1, R40, R64, PT ;  /* 0x000000402800722a */ /* 0x000fe2000390f000 */
[----:B------:R-:W-:Y:S01]  /*9840*/  SEL R46, R16, R46, P3 ;  /* 0x0000002e102e7207 */ /* 0x000fe20001800000 */
[----:B0-----:R-:W-:Y:S01]  /*9850*/  DADD R80, R36, R18 ;  /* 0x0000000024507229 */ /* 0x001fe20000000012 */
[----:B------:R-:W-:Y:S01]  /*9860*/  IMAD.MOV.U32 R28, RZ, RZ, R40 ;  /* 0x000000ffff1c7224 */ /* 0x000fe200078e0028 */
[----:B------:R-:W-:Y:S01]  /*9870*/  DSETP.MAX.AND P4, P3, R60, R48, PT ;  /* 0x000000303c00722a */ /* 0x000fe20003b8f000 */
[----:B------:R-:W-:-:S02]  /*9880*/  IMAD.MOV.U32 R17, RZ, RZ, R41 ;  /* 0x000000ffff117224 */ /* 0x000fc400078e0029 */
[----:B------:R-:W-:Y:S02]  /*9890*/  IMAD.MOV.U32 R32, RZ, RZ, R64 ;  /* 0x000000ffff207224 */ /* 0x000fe400078e0040 */
[----:B------:R-:W-:Y:S01]  /*98a0*/  IMAD.MOV.U32 R40, RZ, RZ, R65 ;  /* 0x000000ffff287224 */ /* 0x000fe200078e0041 */
[----:B------:R-:W-:Y:S01]  /*98b0*/  MOV R34, R62 ;  /* 0x0000003e00227202 */ /* 0x000fe20000000f00 */
[----:B------:R-:W-:Y:S01]  /*98c0*/  IMAD.MOV.U32 R16, RZ, RZ, R60 ;  /* 0x000000ffff107224 */ /* 0x000fe200078e003c */
[C---:B------:R-:W-:Y:S01]  /*98d0*/  DADD R78, R36.reuse, R22 ;  /* 0x00000000244e7229 */ /* 0x040fe20000000016 */
[----:B------:R-:W-:Y:S01]  /*98e0*/  IMAD.MOV.U32 R41, RZ, RZ, R48 ;  /* 0x000000ffff297224 */ /* 0x000fe200078e0030 */
[----:B------:R-:W-:Y:S01]  /*98f0*/  @P2 LOP3.LUT R35, R67, 0x80000, RZ, 0xfc, !PT ;  /* 0x0008000043232812 */ /* 0x000fe200078efcff */
[----:B------:R-:W-:Y:S01]  /*9900*/  IMAD.MOV.U32 R33, RZ, RZ, R63 ;  /* 0x000000ffff217224 */ /* 0x000fe200078e003f */
[----:B------:R-:W-:Y:S01]  /*9910*/  SEL R62, R28, R32, P0 ;  /* 0x000000201c3e7207 */ /* 0x000fe20000000000 */
[C---:B------:R-:W-:Y:S01]  /*9920*/  DADD R74, R36.reuse, R26 ;  /* 0x00000000244a7229 */ /* 0x040fe2000000001a */
[----:B------:R-:W-:Y:S01]  /*9930*/  FSEL R63, R17, R40, P0 ;  /* 0x00000028113f7208 */ /* 0x000fe20000000000 */
[----:B------:R-:W-:Y:S01]  /*9940*/  DADD R66, R36, R30 ;  /* 0x0000000024427229 */ /* 0x000fe2000000001e */
[----:B------:R-:W-:Y:S01]  /*9950*/  IMAD.MOV.U32 R24, RZ, RZ, R49 ;  /* 0x000000ffff187224 */ /* 0x000fe200078e0031 */
[----:B------:R-:W-:Y:S01]  /*9960*/  SEL R48, R29, R34, P5 ;  /* 0x000000221d307207 */ /* 0x000fe20002800000 */
[----:B------:R-:W-:Y:S01]  /*9970*/  DSETP.MAX.AND P2, P0, R52, R80, PT ;  /* 0x000000503400722a */ /* 0x000fe2000384f000 */
[----:B------:R-:W-:Y:S01]  /*9980*/  SEL R60, R16, R41, P4 ;  /* 0x00000029103c7207 */ /* 0x000fe20002000000 */
[----:B------:R-:W-:Y:S01]  /*9990*/  DADD R64, R38, R26 ;  /* 0x0000000026407229 */ /* 0x000fe2000000001a */
[----:B------:R-:W-:Y:S01]  /*99a0*/  IMAD.MOV.U32 R17, RZ, RZ, R81 ;  /* 0x000000ffff117224 */ /* 0x000fe200078e0051 */
[----:B------:R-:W-:Y:S01]  /*99b0*/  MOV R26, R80 ;  /* 0x00000050001a7202 */ /* 0x000fe20000000f00 */
[----:B------:R-:W-:-:S02]  /*99c0*/  IMAD.MOV.U32 R29, RZ, RZ, R52 ;  /* 0x000000ffff1d7224 */ /* 0x000fc400078e0034 */
[----:B------:R-:W-:Y:S01]  /*99d0*/  IMAD.MOV.U32 R16, RZ, RZ, R53 ;  /* 0x000000ffff107224 */ /* 0x000fe200078e0035 */
[----:B------:R-:W-:Y:S02]  /*99e0*/  FSEL R49, R25, R33, P5 ;  /* 0x0000002119317208 */ /* 0x000fe40002800000 */
[----:B------:R-:W-:Y:S01]  /*99f0*/  @P1 LOP3.LUT R63, R40, 0x80000, RZ, 0xfc, !PT ;  /* 0x00080000283f1812 */ /* 0x000fe200078efcff */
[----:B------:R-:W-:Y:S01]  /*9a00*/  DSETP.MAX.AND P1, P5, R70, R78, PT ;  /* 0x0000004e4600722a */ /* 0x000fe20003d2f000 */
[----:B------:R-:W-:Y:S01]  /*9a10*/  FSEL R61, R61, R24, P4 ;  /* 0x000000183d3d7208 */ /* 0x000fe20002000000 */
[C---:B------:R-:W-:Y:S01]  /*9a20*/  DADD R18, R38.reuse, R18 ;  /* 0x0000000026127229 */ /* 0x040fe20000000012 */
[----:B------:R-:W-:Y:S01]  /*9a30*/  @P6 LOP3.LUT R49, R33, 0x80000, RZ, 0xfc, !PT ;  /* 0x0008000021316812 */ /* 0x000fe200078efcff */
[----:B------:R-:W-:Y:S01]  /*9a40*/  DADD R22, R38, R22 ;  /* 0x0000000026167229 */ /* 0x000fe20000000016 */
[----:B------:R-:W-:Y:S01]  /*9a50*/  @P3 LOP3.LUT R61, R24, 0x80000, RZ, 0xfc, !PT ;  /* 0x00080000183d3812 */ /* 0x000fe200078efcff */
[----:B------:R-:W-:Y:S01]  /*9a60*/  DSETP.MAX.AND P6, P4, R76, R74, PT ;  /* 0x0000004a4c00722a */ /* 0x000fe20003ccf000 */
[----:B------:R-:W-:-:S02]  /*9a70*/  SEL R52, R29, R26, P2 ;  /* 0x0000001a1d347207 */ /* 0x000fc40001000000 */
[----:B------:R-:W-:Y:S01]  /*9a80*/  FSEL R53, R16, R17, P2 ;  /* 0x0000001110357208 */ /* 0x000fe20001000000 */
[----:B------:R-:W-:Y:S01]  /*9a90*/  DSETP.MAX.AND P3, P2, R54, R66, PT ;  /* 0x000000423600722a */ /* 0x000fe20003a6f000 */
[----:B------:R-:W-:Y:S01]  /*9aa0*/  IMAD.MOV.U32 R28, RZ, RZ, R78 ;  /* 0x000000ffff1c7224 */ /* 0x000fe200078e004e */
[----:B------:R-:W-:Y:S01]  /*9ab0*/  DADD R38, R38, R30 ;  /* 0x0000000026267229 */ /* 0x000fe2000000001e */
[----:B------:R-:W-:Y:S02]  /*9ac0*/  IMAD.MOV.U32 R25, RZ, RZ, R79 ;  /* 0x000000ffff197224 */ /* 0x000fe400078e004f */
[----:B------:R-:W-:Y:S02]  /*9ad0*/  IMAD.MOV.U32 R31, RZ, RZ, R70 ;  /* 0x000000ffff1f7224 */ /* 0x000fe400078e0046 */
[----:B------:R-:W-:Y:S01]  /*9ae0*/  IMAD.MOV.U32 R24, RZ, RZ, R71 ;  /* 0x000000ffff187224 */ /* 0x000fe200078e0047 */
[----:B------:R-:W-:Y:S01]  /*9af0*/  MOV R32, R74 ;  /* 0x0000004a00207202 */ /* 0x000fe20000000f00 */
        /* <DEDUP_REMOVED lines=8> */
[----:B------:R-:W-:Y:S01]  /*9b80*/  IMAD.MOV.U32 R16, RZ, RZ, R55 ;  /* 0x000000ffff107224 */ /* 0x000fe200078e0037 */
[----:B------:R-:W-:Y:S01]  /*9b90*/  MOV R17, R18 ;  /* 0x0000001200117202 */ /* 0x000fe20000000f00 */
[----:B------:R-:W-:-:S02]  /*9ba0*/  IMAD.MOV.U32 R26, RZ, RZ, R66 ;  /* 0x000000ffff1a7224 */ /* 0x000fc400078e0042 */
[----:B------:R-:W-:Y:S02]  /*9bb0*/  IMAD.MOV.U32 R37, RZ, RZ, R54 ;  /* 0x000000ffff257224 */ /* 0x000fe400078e0036 */
[----:B------:R-:W-:Y:S02]  /*9bc0*/  IMAD.MOV.U32 R28, RZ, RZ, R19 ;  /* 0x000000ffff1c7224 */ /* 0x000fe400078e0013 */
[----:B------:R-:W-:Y:S02]  /*9bd0*/  IMAD.MOV.U32 R34, RZ, RZ, R68 ;  /* 0x000000ffff227224 */ /* 0x000fe400078e0044 */
[----:B------:R-:W-:Y:S01]  /*9be0*/  IMAD.MOV.U32 R31, RZ, RZ, R69 ;  /* 0x000000ffff1f7224 */ /* 0x000fe200078e0045 */
[----:B------:R-:W-:Y:S02]  /*9bf0*/  SEL R68, R33, R32, P6 ;  /* 0x0000002021447207 */ /* 0x000fe40003000000 */
[----:B------:R-:W-:Y:S01]  /*9c00*/  @P5 LOP3.LUT R71, R25, 0x80000, RZ, 0xfc, !PT ;  /* 0x0008000019475812 */ /* 0x000fe200078efcff */
[----:B------:R-:W-:Y:S01]  /*9c10*/  IMAD.MOV.U32 R25, RZ, RZ, R59 ;  /* 0x000000ffff197224 */ /* 0x000fe200078e003b */
[----:B------:R-:W-:Y:S01]  /*9c20*/  FSEL R69, R30, R27, P6 ;  /* 0x0000001b1e457208 */ /* 0x000fe20003000000 */
[----:B------:R-:W-:Y:S01]  /*9c30*/  DSETP.MAX.AND P5, P6, R58, R22, PT ;  /* 0x000000163a00722a */ /* 0x000fe20003eaf000 */
[----:B------:R-:W-:Y:S01]  /*9c40*/  IMAD.MOV.U32 R24, RZ, RZ, R58 ;  /* 0x000000ffff187224 */ /* 0x000fe200078e003a */
[----:B------:R-:W-:Y:S01]  /*9c50*/  FSEL R59, R16, R29, P3 ;  /* 0x0000001d103b7208 */ /* 0x000fe20001800000 */
[----:B------:R-:W-:Y:S01]  /*9c60*/  UIADD3 UR8, UPT, UPT, UR7, 0x10, URZ ;  /* 0x0000001007087890 */ /* 0x000fe2000fffe0ff */
[----:B------:R-:W-:Y:S01]  /*9c70*/  SEL R58, R37, R26, P3 ;  /* 0x0000001a253a7207 */ /* 0x000fe20001800000 */
[----:B------:R-:W-:Y:S01]  /*9c80*/  UIADD3 UR7, UPT, UPT, UR7, 0x8, URZ ;  /* 0x0000000807077890 */ /* 0x000fe2000fffe0ff */
[----:B------:R-:W-:Y:S01]  /*9c90*/  @P4 LOP3.LUT R69, R27, 0x80000, RZ, 0xfc, !PT ;  /* 0x000800001b454812 */ /* 0x000fe200078efcff */
[----:B------:R-:W-:Y:S01]  /*9ca0*/  DSETP.MAX.AND P4, P3, R50, R64, PT ;  /* 0x000000403200722a */ /* 0x000fe20003b8f000 */
[----:B------:R-:W-:-:S02]  /*9cb0*/  SEL R80, R34, R17, P0 ;  /* 0x0000001122507207 */ /* 0x000fc40000000000 */
[----:B------:R-:W-:Y:S02]  /*9cc0*/  @P2 LOP3.LUT R59, R29, 0x80000, RZ, 0xfc, !PT ;  /* 0x000800001d3b2812 */ /* 0x000fe400078efcff */
[----:B------:R-:W-:Y:S01]  /*9cd0*/  FSEL R81, R31, R28, P0 ;  /* 0x0000001c1f517208 */ /* 0x000fe20000000000 */
[----:B------:R-:W-:Y:S01]  /*9ce0*/  DSETP.MAX.AND P0, P2, R20, R38, PT ;  /* 0x000000261400722a */ /* 0x000fe20003a0f000 */
[----:B------:R-:W-:Y:S01]  /*9cf0*/  UISETP.GE.AND UP0, UPT, UR7, UR13, UPT ;  /* 0x0000000d0700728c */ /* 0x000fe2000bf06270 */
[----:B------:R-:W-:Y:S01]  /*9d00*/  IMAD.MOV.U32 R84, RZ, RZ, R20 ;  /* 0x000000ffff547224 */ /* 0x000fe200078e0014 */
[----:B------:R-:W-:Y:S01]  /*9d10*/  MOV R88, R50 ;  /* 0x0000003200587202 */ /* 0x000fe20000000f00 */
[----:B------:R-:W-:Y:S02]  /*9d20*/  IMAD.MOV.U32 R89, RZ, RZ, R64 ;  /* 0x000000ffff597224 */ /* 0x000fe400078e0040 */
[----:B------:R-:W-:Y:S02]  /*9d30*/  IMAD.MOV.U32 R85, RZ, RZ, R38 ;  /* 0x000000ffff557224 */ /* 0x000fe400078e0026 */
[----:B------:R-:W-:-:S02]  /*9d40*/  IMAD.MOV.U32 R18, RZ, RZ, R23 ;  /* 0x000000ffff127224 */ /* 0x000fc400078e0017 */
[----:B------:R-:W-:Y:S02]  /*9d50*/  IMAD.MOV.U32 R16, RZ, RZ, R51 ;  /* 0x000000ffff107224 */ /* 0x000fe400078e0033 */
[----:B------:R-:W-:Y:S02]  /*9d60*/  IMAD.MOV.U32 R17, RZ, RZ, R21 ;  /* 0x000000ffff117224 */ /* 0x000fe400078e0015 */
[----:B------:R-:W-:Y:S01]  /*9d70*/  IMAD.MOV.U32 R19, RZ, RZ, R22 ;  /* 0x000000ffff137224 */ /* 0x000fe200078e0016 */
[----:B------:R-:W-:Y:S01]  /*9d80*/  SEL R88, R88, R89, P4 ;  /* 0x0000005958587207 */ /* 0x000fe20002000000 */
[----:B------:R-:W-:Y:S01]  /*9d90*/  IMAD.MOV.U32 R57, RZ, RZ, R45 ;  /* 0x000000ffff397224 */ /* 0x000fe200078e002d */
[----:B------:R-:W-:Y:S01]  /*9da0*/  SEL R84, R84, R85, P0 ;  /* 0x0000005554547207 */ /* 0x000fe20000000000 */
[----:B------:R-:W-:Y:S01]  /*9db0*/  VIADD R14, R14, 0x10 ;  /* 0x000000100e0e7836 */ /* 0x000fe20000000000 */
[----:B------:R-:W-:Y:S01]  /*9dc0*/  FSEL R87, R25, R18, P5 ;  /* 0x0000001219577208 */ /* 0x000fe20002800000 */
[----:B------:R-:W-:Y:S01]  /*9dd0*/  VIADD R2, R2, 0x10 ;  /* 0x0000001002027836 */ /* 0x000fe20000000000 */
[----:B------:R-:W-:Y:S01]  /*9de0*/  FSEL R89, R16, R65, P4 ;  /* 0x0000004110597208 */ /* 0x000fe20002000000 */
[----:B------:R-:W-:Y:S01]  /*9df0*/  IMAD.MOV.U32 R45, RZ, RZ, R35 ;  /* 0x000000ffff2d7224 */ /* 0x000fe200078e0023 */
[----:B------:R-:W-:-:S02]  /*9e00*/  FSEL R85, R17, R39, P0 ;  /* 0x0000002711557208 */ /* 0x000fc40000000000 */
[----:B------:R-:W-:Y:S02]  /*9e10*/  SEL R86, R24, R19, P5 ;  /* 0x0000001318567207 */ /* 0x000fe40002800000 */
[----:B------:R-:W-:Y:S02]  /*9e20*/  @P1 LOP3.LUT R81, R28, 0x80000, RZ, 0xfc, !PT ;  /* 0x000800001c511812 */ /* 0x000fe400078efcff */
[----:B------:R-:W-:Y:S02]  /*9e30*/  @P6 LOP3.LUT R87, R18, 0x80000, RZ, 0xfc, !PT ;  /* 0x0008000012576812 */ /* 0x000fe400078efcff */
[----:B------:R-:W-:Y:S02]  /*9e40*/  @P3 LOP3.LUT R89, R65, 0x80000, RZ, 0xfc, !PT ;  /* 0x0008000041593812 */ /* 0x000fe400078efcff */
[----:B------:R-:W-:Y:S02]  /*9e50*/  @P2 LOP3.LUT R85, R39, 0x80000, RZ, 0xfc, !PT ;  /* 0x0008000027552812 */ /* 0x000fe400078efcff */
[----:B------:R-:W-:Y:S01]  /*9e60*/  MOV R43, R15 ;  /* 0x0000000f002b7202 */ /* 0x000fe20000000f00 */
[----:B------:R-:W-:Y:S01]  /*9e70*/  UMOV UR7, UR8 ;  /* 0x0000000800077c82 */ /* 0x000fe20008000000 */
[----:B------:R-:W-:Y:S01]  /*9e80*/  UIADD3 UR4, UPT, UPT, UR4, 0x10, URZ ;  /* 0x0000001004047890 */ /* 0x000fe2000fffe0ff */
[----:B------:R-:W-:Y:S06]  /*9e90*/  BAR.SYNC.DEFER_BLOCKING 0x0 ;  /* 0x0000000000007b1d */ /* 0x000fec0000010000 */
[----:B------:R-:W-:Y:S05]  /*9ea0*/  BRA.U !UP0, `(.L_x_101) ;  /* 0xffffff6508d47547 */ /* 0x000fea000b83ffff */
.L_x_100:
[----:B------:R-:W0:Y:S01]  /*9eb0*/  S2R R11, SR_TID.Y ;  /* 0x00000000000b7919 */ /* 0x000e220000002200 */
[----:B------:R-:W1:Y:S01]  /*9ec0*/  LDCU UR7, c[0x0][0x39c] ;  /* 0x00007380ff0777ac */ /* 0x000e620008000800 */
[----:B------:R-:W-:Y:S01]  /*9ed0*/  IMAD.U32 R2, RZ, RZ, UR5 ;  /* 0x00000005ff027e24 */ /* 0x000fe2000f8e00ff */
[----:B------:R-:W2:Y:S01]  /*9ee0*/  S2R R0, SR_TID.X ;  /* 0x0000000000007919 */ /* 0x000ea20000002100 */
[----:B------:R-:W-:Y:S01]  /*9ef0*/  IMAD.U32 R3, RZ, RZ, UR6 ;  /* 0x00000006ff037e24 */ /* 0x000fe2000f8e00ff */
[----:B------:R-:W3:Y:S01]  /*9f00*/  LDCU.64 UR4, c[0x0][0x390] ;  /* 0x00007200ff0477ac */ /* 0x000ee20008000a00 */
[----:B0-----:R-:W-:Y:S02]  /*9f10*/  IMAD R11, R2, 0x8, R11 ;  /* 0x00000008020b7824 */ /* 0x001fe400078e020b */
[----:B--2---:R-:W-:Y:S02]  /*9f20*/  IMAD R0, R3, 0x8, R0 ;  /* 0x0000000803007824 */ /* 0x004fe400078e0200 */
[----:B------:R-:W-:-:S03]  /*9f30*/  IMAD.SHL.U32 R11, R11, 0x4, RZ ;  /* 0x000000040b0b7824 */ /* 0x000fc600078e00ff */
[----:B------:R-:W-:Y:S01]  /*9f40*/  SHF.L.U32 R0, R0, 0x2, RZ ;  /* 0x0000000200007819 */ /* 0x000fe200000006ff */
[C---:B------:R-:W-:Y:S01]  /*9f50*/  VIADD R15, R11.reuse, 0x1 ;  /* 0x000000010b0f7836 */ /* 0x040fe20000000000 */
[C---:B-1----:R-:W-:Y:S01]  /*9f60*/  ISETP.GE.AND P1, PT, R11.reuse, UR7, PT ;  /* 0x000000070b007c0c */ /* 0x042fe2000bf26270 */
[C---:B------:R-:W-:Y:S01]  /*9f70*/  VIADD R17, R11.reuse, 0x2 ;  /* 0x000000020b117836 */ /* 0x040fe20000000000 */
[----:B------:R-:W-:Y:S01]  /*9f80*/  SHF.R.S32.HI R12, RZ, 0x1f, R0 ;  /* 0x0000001fff0c7819 */ /* 0x000fe20000011400 */
[----:B------:R-:W-:Y:S01]  /*9f90*/  VIADD R21, R11, 0x3 ;  /* 0x000000030b157836 */ /* 0x000fe20000000000 */
[C---:B------:R-:W-:Y:S01]  /*9fa0*/  ISETP.LT.AND P1, PT, R0.reuse, UR9, !P1 ;  /* 0x0000000900007c0c */ /* 0x040fe2000cf21270 */
[----:B------:R-:W-:Y:S01]  /*9fb0*/  VIADD R10, R0, 0x1 ;  /* 0x00000001000a7836 */ /* 0x000fe20000000000 */
[----:B------:R-:W-:Y:S02]  /*9fc0*/  ISETP.GE.AND P3, PT, R15, UR7, PT ;  /* 0x000000070f007c0c */ /* 0x000fe4000bf66270 */
[----:B------:R-:W-:-:S02]  /*9fd0*/  ISETP.GE.AND P2, PT, R17, UR7, PT ;  /* 0x0000000711007c0c */ /* 0x000fc4000bf46270 */
[C---:B------:R-:W-:Y:S02]  /*9fe0*/  ISETP.GE.OR P4, PT, R0.reuse, UR9, P3 ;  /* 0x0000000900007c0c */ /* 0x040fe40009f86670 */
[----:B------:R-:W-:Y:S02]  /*9ff0*/  ISETP.GE.OR P5, PT, R0, UR9, P2 ;  /* 0x0000000900007c0c */ /* 0x000fe400097a6670 */
[----:B------:R-:W-:-:S03]  /*a000*/  ISETP.GE.AND P0, PT, R21, UR7, PT ;  /* 0x0000000715007c0c */ /* 0x000fc6000bf06270 */
[----:B------:R-:W0:Y:S01]  /*a010*/  @P1 LDC.64 R2, c[0x0][0x390] ;  /* 0x0000e400ff021b82 */ /* 0x000e220000000a00 */
[----:B------:R-:W-:Y:S01]  /*a020*/  ISETP.GE.OR P6, PT, R0, UR9, P0 ;  /* 0x0000000900007c0c */ /* 0x000fe200087c6670 */
[----:B------:R-:W-:-:S06]  /*a030*/  @P1 IMAD R13, R11, UR9, R0 ;  /* 0x000000090b0d1c24 */ /* 0x000fcc000f8e0200 */
[----:B------:R-:W1:Y:S01]  /*a040*/  @!P4 LDC.64 R4, c[0x0][0x390] ;  /* 0x0000e400ff04cb82 */ /* 0x000e620000000a00 */
[C---:B------:R-:W-:Y:S02]  /*a050*/  @!P5 IMAD R19, R17.reuse, UR9, R0 ;  /* 0x000000091113dc24 */ /* 0x040fe4000f8e0200 */
[----:B------:R-:W-:-:S05]  /*a060*/  IMAD R17, R17, UR9, RZ ;  /* 0x0000000911117c24 */ /* 0x000fca000f8e02ff */
[----:B------:R-:W2:Y:S08]  /*a070*/  @!P5 LDC.64 R6, c[0x0][0x390] ;  /* 0x0000e400ff06db82 */ /* 0x000eb00000000a00 */
[----:B------:R-:W4:Y:S01]  /*a080*/  @!P6 LDC.64 R8, c[0x0][0x390] ;  /* 0x0000e400ff08eb82 */ /* 0x000f220000000a00 */
[----:B0-----:R-:W-:-:S04]  /*a090*/  @P1 IMAD.WIDE R2, R13, 0x8, R2 ;  /* 0x000000080d021825 */ /* 0x001fc800078e0202 */
[----:B------:R-:W-:Y:S01]  /*a0a0*/  @!P4 IMAD R13, R15, UR9, R0 ;  /* 0x000000090f0dcc24 */ /* 0x000fe2000f8e0200 */
[----:B------:R3:W-:Y:S01]  /*a0b0*/  @P1 STG.E.64 desc[UR10][R2.64], R42 ;  /* 0x0000002a02001986 */ /* 0x0007e2000c101b0a */
[----:B------:R-:W-:Y:S01]  /*a0c0*/  ISETP.GE.AND P1, PT, R11, UR7, PT ;  /* 0x000000070b007c0c */ /* 0x000fe2000bf26270 */
[----:B------:R-:W-:Y:S02]  /*a0d0*/  IMAD R15, R15, UR9, RZ ;  /* 0x000000090f0f7c24 */ /* 0x000fe4000f8e02ff */
[----:B-1----:R-:W-:-:S04]  /*a0e0*/  @!P4 IMAD.WIDE R4, R13, 0x8, R4 ;  /* 0x000000080d04c825 */ /* 0x002fc800078e0204 */
[----:B------:R-:W-:Y:S01]  /*a0f0*/  IMAD R13, R11, UR9, RZ ;  /* 0x000000090b0d7c24 */ /* 0x000fe2000f8e02ff */
[----:B------:R0:W-:Y:S01]  /*a100*/  @!P4 STG.E.64 desc[UR10][R4.64], R56 ;  /* 0x000000380400c986 */ /* 0x0001e2000c101b0a */
[----:B--2---:R-:W-:Y:S01]  /*a110*/  @!P5 IMAD.WIDE R6, R19, 0x8, R6 ;  /* 0x000000081306d825 */ /* 0x004fe200078e0206 */
[----:B------:R-:W-:-:S03]  /*a120*/  ISETP.GE.OR P4, PT, R10, UR9, P1 ;  /* 0x000000090a007c0c */ /* 0x000fc60008f86670 */
[C---:B------:R-:W-:Y:S01]  /*a130*/  @!P6 IMAD R11, R21.reuse, UR9, R0 ;  /* 0x00000009150bec24 */ /* 0x040fe2000f8e0200 */
[----:B------:R1:W-:Y:S01]  /*a140*/  @!P5 STG.E.64 desc[UR10][R6.64], R72 ;  /* 0x000000480600d986 */ /* 0x0003e2000c101b0a */
[----:B------:R-:W-:Y:S01]  /*a150*/  IADD3 R14, P5, PT, R0, R13, RZ ;  /* 0x0000000d000e7210 */ /* 0x000fe20007fbe0ff */
[----:B------:R-:W-:Y:S02]  /*a160*/  IMAD R21, R21, UR9, RZ ;  /* 0x0000000915157c24 */ /* 0x000fe4000f8e02ff */
[----:B----4-:R-:W-:Y:S01]  /*a170*/  @!P6 IMAD.WIDE R8, R11, 0x8, R8 ;  /* 0x000000080b08e825 */ /* 0x010fe200078e0208 */
[----:B------:R-:W-:Y:S02]  /*a180*/  LEA.HI.X.SX32 R13, R13, R12, 0x1, P5 ;  /* 0x0000000c0d0d7211 */ /* 0x000fe400028f0eff */
[----:B---3--:R-:W-:Y:S02]  /*a190*/  LEA R2, P5, R14, UR4, 0x3 ;  /* 0x000000040e027c11 */ /* 0x008fe4000f8a18ff */
[----:B------:R2:W-:Y:S01]  /*a1a0*/  @!P6 STG.E.64 desc[UR10][R8.64], R46 ;  /* 0x0000002e0800e986 */ /* 0x0005e2000c101b0a */
[----:B0-----:R-:W-:-:S02]  /*a1b0*/  IADD3 R5, P6, PT, R0, R15, RZ ;  /* 0x0000000f00057210 */ /* 0x001fc40007fde0ff */
[----:B------:R-:W-:Y:S02]  /*a1c0*/  LEA.HI.X R3, R14, UR5, R13, 0x3, P5 ;  /* 0x000000050e037c11 */ /* 0x000fe4000a8f1c0d */
[----:B------:R-:W-:Y:S02]  /*a1d0*/  ISETP.GE.OR P5, PT, R10, UR9, P3 ;  /* 0x000000090a007c0c */ /* 0x000fe40009fa6670 */
[----:B-1----:R-:W-:Y:S01]  /*a1e0*/  LEA.HI.X.SX32 R6, R15, R12, 0x1, P6 ;  /* 0x0000000c0f067211 */ /* 0x002fe200030f0eff */
[----:B------:R0:W-:Y:S01]  /*a1f0*/  @!P4 STG.E.64 desc[UR10][R2.64+0x8], R44 ;  /* 0x0000082c0200c986 */ /* 0x0001e2000c101b0a */
[C---:B------:R-:W-:Y:S02]  /*a200*/  LEA R4, P4, R5.reuse, UR4, 0x3 ;  /* 0x0000000405047c11 */ /* 0x040fe4000f8818ff */
[----:B------:R-:W-:Y:S02]  /*a210*/  IADD3 R7, P6, PT, R0, R17, RZ ;  /* 0x0000001100077210 */ /* 0x000fe40007fde0ff */
[----:B------:R-:W-:-:S02]  /*a220*/  LEA.HI.X R5, R5, UR5, R6, 0x3, P4 ;  /* 0x0000000505057c11 */ /* 0x000fc4000a0f1c06 */
[C---:B------:R-:W-:Y:S02]  /*a230*/  ISETP.GE.OR P4, PT, R10.reuse, UR9, P2 ;  /* 0x000000090a007c0c */ /* 0x040fe40009786670 */
[----:B------:R-:W-:Y:S01]  /*a240*/  LEA.HI.X.SX32 R14, R17, R12, 0x1, P6 ;  /* 0x0000000c110e7211 */ /* 0x000fe200030f0eff */
[----:B------:R0:W-:Y:S01]  /*a250*/  @!P5 STG.E.64 desc[UR10][R4.64+0x8], R48 ;  /* 0x000008300400d986 */ /* 0x0001e2000c101b0a */
[C---:B------:R-:W-:Y:S02]  /*a260*/  LEA R6, P6, R7.reuse, UR4, 0x3 ;  /* 0x0000000407067c11 */ /* 0x040fe4000f8c18ff */
[----:B------:R-:W-:Y:S01]  /*a270*/  ISETP.GE.OR P5, PT, R10, UR9, P0 ;  /* 0x000000090a007c0c */ /* 0x000fe200087a6670 */
[C---:B------:R-:W-:Y:S01]  /*a280*/  VIADD R10, R0.reuse, 0x2 ;  /* 0x00000002000a7836 */ /* 0x040fe20000000000 */
[----:B------:R-:W-:Y:S02]  /*a290*/  LEA.HI.X R7, R7, UR5, R14, 0x3, P6 ;  /* 0x0000000507077c11 */ /* 0x000fe4000b0f1c0e */
[C---:B--2---:R-:W-:Y:S01]  /*a2a0*/  IADD3 R9, P6, PT, R0.reuse, R21, RZ ;  /* 0x0000001500097210 */ /* 0x044fe20007fde0ff */
[----:B------:R-:W-:-:S02]  /*a2b0*/  VIADD R0, R0, 0x3 ;  /* 0x0000000300007836 */ /* 0x000fc40000000000 */
[----:B------:R0:W-:Y:S01]  /*a2c0*/  @!P4 STG.E.64 desc[UR10][R6.64+0x8], R60 ;  /* 0x0000083c0600c986 */ /* 0x0001e2000c101b0a */
[----:B------:R-:W-:Y:S02]  /*a2d0*/  LEA.HI.X.SX32 R12, R21, R12, 0x1, P6 ;  /* 0x0000000c150c7211 */ /* 0x000fe400030f0eff */
[----:B------:R-:W-:Y:S02]  /*a2e0*/  ISETP.GE.OR P6, PT, R10, UR9, P1 ;  /* 0x000000090a007c0c */ /* 0x000fe40008fc6670 */
[C---:B------:R-:W-:Y:S02]  /*a2f0*/  LEA R8, P4, R9.reuse, UR4, 0x3 ;  /* 0x0000000409087c11 */ /* 0x040fe4000f8818ff */
[----:B------:R-:W-:Y:S02]  /*a300*/  ISETP.GE.OR P1, PT, R0, UR9, P1 ;  /* 0x0000000900007c0c */ /* 0x000fe40008f26670 */
[----:B------:R-:W-:Y:S02]  /*a310*/  LEA.HI.X R9, R9, UR5, R12, 0x3, P4 ;  /* 0x0000000509097c11 */ /* 0x000fe4000a0f1c0c */
[----:B------:R-:W-:-:S02]  /*a320*/  ISETP.GE.OR P4, PT, R10, UR9, P3 ;  /* 0x000000090a007c0c */ /* 0x000fc40009f86670 */
[----:B------:R-:W-:Y:S01]  /*a330*/  ISETP.GE.OR P3, PT, R0, UR9, P3 ;  /* 0x0000000900007c0c */ /* 0x000fe20009f66670 */
[----:B------:R0:W-:Y:S01]  /*a340*/  @!P5 STG.E.64 desc[UR10][R8.64+0x8], R62 ;  /* 0x0000083e0800d986 */ /* 0x0001e2000c101b0a */
[----:B------:R-:W-:Y:S02]  /*a350*/  ISETP.GE.OR P5, PT, R10, UR9, P0 ;  /* 0x000000090a007c0c */ /* 0x000fe400087a6670 */
[----:B------:R-:W-:Y:S01]  /*a360*/  ISETP.GE.OR P0, PT, R0, UR9, P0 ;  /* 0x0000000900007c0c */ /* 0x000fe20008706670 */
[----:B------:R0:W-:Y:S01]  /*a370*/  @!P6 STG.E.64 desc[UR10][R2.64+0x10], R52 ;  /* 0x000010340200e986 */ /* 0x0001e2000c101b0a */
[----:B------:R-:W-:Y:S02]  /*a380*/  ISETP.GE.OR P6, PT, R10, UR9, P2 ;  /* 0x000000090a007c0c */ /* 0x000fe400097c6670 */
[----:B------:R-:W-:-:S03]  /*a390*/  ISETP.GE.OR P2, PT, R0, UR9, P2 ;  /* 0x0000000900007c0c */ /* 0x000fc60009746670 */
[----:B------:R0:W-:Y:S08]  /*a3a0*/  @!P4 STG.E.64 desc[UR10][R4.64+0x10], R70 ;  /* 0x000010460400c986 */ /* 0x0001f0000c101b0a */
[----:B------:R0:W-:Y:S04]  /*a3b0*/  @!P6 STG.E.64 desc[UR10][R6.64+0x10], R68 ;  /* 0x000010440600e986 */ /* 0x0001e8000c101b0a */
[----:B------:R0:W-:Y:S04]  /*a3c0*/  @!P5 STG.E.64 desc[UR10][R8.64+0x10], R58 ;  /* 0x0000103a0800d986 */ /* 0x0001e8000c101b0a */
[----:B------:R0:W-:Y:S04]  /*a3d0*/  @!P1 STG.E.64 desc[UR10][R2.64+0x18], R80 ;  /* 0x0000185002009986 */ /* 0x0001e8000c101b0a */
[----:B------:R0:W-:Y:S04]  /*a3e0*/  @!P3 STG.E.64 desc[UR10][R4.64+0x18], R86 ;  /* 0x000018560400b986 */ /* 0x0001e8000c101b0a */
[----:B------:R0:W-:Y:S01]  /*a3f0*/  @!P2 STG.E.64 desc[UR10][R6.64+0x18], R88 ;  /* 0x000018580600a986 */ /* 0x0001e2000c101b0a */
[----:B------:R-:W-:Y:S05]  /*a400*/  @P0 EXIT ;  /* 0x000000000000094d */ /* 0x000fea0003800000 */
[----:B------:R-:W-:Y:S01]  /*a410*/  STG.E.64 desc[UR10][R8.64+0x18], R84 ;  /* 0x0000185408007986 */ /* 0x000fe2000c101b0a */
[----:B------:R-:W-:Y:S05]  /*a420*/  EXIT ;  /* 0x000000000000794d */ /* 0x000fea0003800000 */
.L_x_102:
        /* <DEDUP_REMOVED lines=13> */
.L_x_116:


//--------------------- .text.tropical_maxmul_f32_nn --------------------------
	.section	.text.tropical_maxmul_f32_nn,"ax",@progbits
	.align	128
        .global         tropical_maxmul_f32_nn
        .type           tropical_maxmul_f32_nn,@function
        .size           tropical_maxmul_f32_nn,(.L_x_117 - tropical_maxmul_f32_nn)
        .other          tropical_maxmul_f32_nn,@"STO_CUDA_ENTRY STV_DEFAULT"
tropical_maxmul_f32_nn:
.text.tropical_maxmul_f32_nn:
[----:B------:R-:W-:Y:S01]  /*0000*/  LDC R1, c[0x0][0x37c] ;  /* 0x0000df00ff017b82 */ /* 0x000fe20000000800 */
[----:B------:R-:W0:Y:S07]  /*0010*/  LDCU UR9, c[0x0][0x398] ;  /* 0x00007300ff0977ac */ /* 0x000e2e0008000800 */
[----:B------:R-:W1:Y:S01]  /*0020*/  S2UR UR7, SR_CTAID.X ;  /* 0x00000000000779c3 */ /* 0x000e620000002500 */
[----:B------:R-:W2:Y:S01]  /*0030*/  S2R R7, SR_TID.Y ;  /* 0x0000000000077919 */ /* 0x000ea20000002200 */
[----:B------:R-:W-:Y:S01]  /*0040*/  CS2R R54, SRZ ;  /* 0x0000000000367805 */ /* 0x000fe2000001ff00 */
[----:B------:R-:W3:Y:S01]  /*0050*/  LDCU.64 UR10, c[0x0][0x358] ;  /* 0x00006b00ff0a77ac */ /* 0x000ee20008000a00 */
[----:B------:R-:W-:Y:S01]  /*0060*/  IMAD.MOV.U32 R56, RZ, RZ, RZ ;  /* 0x000000ffff387224 */ /* 0x000fe200078e00ff */
[----:B------:R-:W-:-:S02]  /*0070*/  CS2R R42, SRZ ;  /* 0x00000000002a7805 */ /* 0x000fc4000001ff00 */
[----:B------:R-:W-:Y:S02]  /*0080*/  CS2R R50, SRZ ;  /* 0x0000000000327805 */ /* 0x000fe4000001ff00 */
[----:B------:R-:W-:Y:S01]  /*0090*/  CS2R R44, SRZ ;  /* 0x00000000002c7805 */ /* 0x000fe2000001ff00 */
[----:B------:R-:W4:Y:S01]  /*00a0*/  LDC R12, c[0x0][0x3a0] ;  /* 0x0000e800ff0c7b82 */ /* 0x000f220000000800 */
[----:B------:R-:W-:Y:S02]  /*00b0*/  CS2R R48, SRZ ;  /* 0x0000000000307805 */ /* 0x000fe4000001ff00 */
[----:B------:R-:W-:Y:S01]  /*00c0*/  CS2R R46, SRZ ;  /* 0x00000000002e7805 */ /* 0x000fe2000001ff00 */
[----:B------:R-:W-:Y:S01]  /*00d0*/  IMAD.MOV.U32 R41, RZ, RZ, RZ ;  /* 0x000000ffff297224 */ /* 0x000fe200078e00ff */
[----:B------:R-:W-:Y:S01]  /*00e0*/  CS2R R52, SRZ ;  /* 0x0000000000347805 */ /* 0x000fe2000001ff00 */
[----:B0-----:R-:W-:-:S04]  /*00f0*/  UIADD3 UR4, UPT, UPT, UR9, 0x3f, URZ ;  /* 0x0000003f09047890 */ /* 0x001fc8000fffe0ff */
[----:B------:R-:W-:-:S04]  /*0100*/  USHF.R.S32.HI UR5, URZ, 0x1f, UR4 ;  /* 0x0000001fff057899 */ /* 0x000fc80008011404 */
[----:B------:R-:W-:-:S03]  /*0110*/  ULEA.HI UR5, UR5, UR4, URZ, 0x6 ;  /* 0x0000000405057291 */ /* 0x000fc6000f8f30ff */
[----:B------:R-:W-:Y:S01]  /*0120*/  UMOV UR4, URZ ;  /* 0x000000ff00047c82 */ /* 0x000fe20008000000 */
[----:B------:R-:W-:Y:S01]  /*0130*/  USHF.R.S32.HI UR6, URZ, 0x6, UR5 ;  /* 0x00000006ff067899 */ /* 0x000fe20008011405 */
[----:B----4-:R-:W-:-:S03]  /*0140*/  ISETP.GE.AND P0, PT, R12, 0x1, PT ;  /* 0x000000010c00780c */ /* 0x010fc60003f06270 */
[----:B------:R-:W-:Y:S02]  /*0150*/  UIADD3 UR8, UPT, UPT, URZ, -UR6, URZ ;  /* 0x80000006ff087290 */ /* 0x000fe4000fffe0ff */
[----:B------:R-:W-:-:S03]  /*0160*/  UISETP.NE.U32.AND UP2, UPT, UR6, URZ, UPT ;  /* 0x000000ff0600728c */ /* 0x000fc6000bf45070 */
[----:B------:R-:W0:Y:S08]  /*0170*/  I2F.U32.RP R0, UR6 ;  /* 0x0000000600007d06 */ /* 0x000e300008209000 */
[----:B0-----:R-:W0:Y:S02]  /*0180*/  MUFU.RCP R0, R0 ;  /* 0x0000000000007308 */ /* 0x001e240000001000 */
[----:B0-----:R-:W-:-:S02]  /*0190*/  VIADD R2, R0, 0xffffffe ;  /* 0x0ffffffe00027836 */ /* 0x001fc40000000000 */
[----:B------:R-:W0:Y:S04]  /*01a0*/  S2R R0, SR_TID.X ;  /* 0x0000000000007919 */ /* 0x000e280000002100 */
        /* <DEDUP_REMOVED lines=18> */
[----:B------:R-:W-:Y:S01]  /*02d0*/  MOV R3, UR5 ;  /* 0x0000000500037c02 */ /* 0x000fe20008000f00 */
[----:B------:R-:W-:Y:S01]  /*02e0*/  UMOV UR4, 0x400 ;  /* 0x0000040000047882 */ /* 0x000fe20000000000 */
[----:B------:R-:W-:Y:S01]  /*02f0*/  IMAD.MOV.U32 R55, RZ, RZ, RZ ;  /* 0x000000ffff377224 */ /* 0x000fe200078e00ff */
[----:B------:R-:W-:Y:S01]  /*0300*/  UIADD3 UR7, UPT, UPT, UR4, 0x2000, URZ ;  /* 0x0000200004077890 */ /* 0x000fe2000fffe0ff */
[--C-:B------:R-:W-:Y:S01]  /*0310*/  SHF.R.U32.HI R40, RZ, 0x5, R39.reuse ;  /* 0x00000005ff287819 */ /* 0x100fe20000011627 */
[----:B------:R-:W1:Y:S01]  /*0320*/  LDCU UR13, c[0x0][0x3a0] ;  /* 0x00007400ff0d77ac */ /* 0x000e620008000800 */
[C---:B------:R-:W-:Y:S02]  /*0330*/  LOP3.LUT R4, R39.reuse, 0x7fe0, RZ, 0xc0, !PT ;  /* 0x00007fe027047812 */ /* 0x040fe400078ec0ff */
[----:B------:R-:W-:Y:S01]  /*0340*/  LOP3.LUT R2, R39, 0x1f, RZ, 0xc0, !PT ;  /* 0x0000001f27027812 */ /* 0x000fe200078ec0ff */
[----:B------:R-:W-:Y:S01]  /*0350*/  IMAD R40, R3, 0x40, R40 ;  /* 0x0000004003287824 */ /* 0x000fe200078e0228 */
[----:B------:R-:W-:Y:S01]  /*0360*/  LOP3.LUT R4, R4, 0x1f, R39, 0xf8, !PT ;  /* 0x0000001f04047812 */ /* 0x000fe200078ef827 */
[----:B------:R-:W2:Y:S01]  /*0370*/  LDCU UR9, c[0x0][0x398] ;  /* 0x00007300ff0977ac */ /* 0x000ea20008000800 */
[----:B------:R-:W-:Y:S01]  /*0380*/  LEA.HI R3, R39, 0x10, RZ, 0x1a ;  /* 0x0000001027037811 */ /* 0x000fe200078fd0ff */
        /* <DEDUP_REMOVED lines=8> */
[----:B------:R-:W-:-:S03]  /*0410*/  IMAD R8, R12, 0x8, R9 ;  /* 0x000000080c087824 */ /* 0x000fc600078e0209 */
[----:B------:R-:W-:Y:S02]  /*0420*/  LEA R6, R7, UR7, 0x9 ;  /* 0x0000000707067c11 */ /* 0x000fe4000f8e48ff */
[----:B------:R-:W-:Y:S02]  /*0430*/  LEA R7, R12, R9, 0x4 ;  /* 0x000000090c077211 */ /* 0x000fe400078e20ff */
[----:B------:R-:W-:Y:S01]  /*0440*/  LEA R37, R4, UR7, 0x2 ;  /* 0x0000000704257c11 */ /* 0x000fe2000f8e10ff */
[----:B------:R-:W-:Y:S01]  /*0450*/  UMOV UR7, 0x10 ;  /* 0x0000001000077882 */ /* 0x000fe20000000000 */
[----:B------:R-:W-:Y:S01]  /*0460*/  LEA R39, R39, UR4, 0x2 ;  /* 0x0000000427277c11 */ /* 0x000fe2000f8e10ff */
[----:B------:R-:W-:Y:S01]  /*0470*/  IMAD R4, R12, 0x8, R7 ;  /* 0x000000080c047824 */ /* 0x000fe200078e0207 */
[----:B------:R-:W-:Y:S01]  /*0480*/  LEA R5, R0, UR4, 0x4 ;  /* 0x0000000400057c11 */ /* 0x000fe2000f8e20ff */
[----:B-123--:R-:W-:-:S06]  /*0490*/  UMOV UR4, URZ ;  /* 0x000000ff00047c82 */ /* 0x00efcc0008000000 */
.L_x_104:
[----:B------:R-:W0:Y:S01]  /*04a0*/  S2R R13, SR_TID.Y ;  /* 0x00000000000d7919 */ /* 0x000e220000002200 */
[C---:B------:R-:W-:Y:S02]  /*04b0*/  VIADD R12, R3.reuse, 0xfffffff0 ;  /* 0xfffffff0030c7836 */ /* 0x040fe40000000000 */
[C---:B------:R-:W-:Y:S02]  /*04c0*/  VIADD R20, R3.reuse, 0x4 ;  /* 0x0000000403147836 */ /* 0x040fe40000000000 */
[----:B------:R-:W-:Y:S01]  /*04d0*/  IMAD.MOV.U32 R25, RZ, RZ, RZ ;  /* 0x000000ffff197224 */ /* 0x000fe200078e00ff */
[----:B------:R-:W-:Y:S01]  /*04e0*/  ISETP.GE.AND P6, PT, R12, UR13, PT ;  /* 0x0000000d0c007c0c */ /* 0x000fe2000bfc6270 */
[----:B------:R-:W-:Y:S01]  /*04f0*/  VIADD R12, R3, 0xfffffff4 ;  /* 0xfffffff4030c7836 */ /* 0x000fe20000000000 */
[----:B0-----:R-:W-:Y:S01]  /*0500*/  LEA R24, R13, R0, 0x4 ;  /* 0x000000000d187211 */ /* 0x001fe200078e20ff */
[----:B------:R-:W-:-:S03]  /*0510*/  IMAD.U32 R13, RZ, RZ, UR6 ;  /* 0x00000006ff0d7e24 */ /* 0x000fc6000f8e00ff */
[C---:B------:R-:W-:Y:S02]  /*0520*/  LOP3.LUT R22, R24.reuse, 0x3f, RZ, 0xc0, !PT ;  /* 0x0000003f18167812 */ /* 0x040fe400078ec0ff */
[----:B------:R-:W-:-:S03]  /*0530*/  LEA.HI R27, R24, UR4, RZ, 0x1a ;  /* 0x00000004181b7c11 */ /* 0x000fc6000f8fd0ff */
[----:B------:R-:W-:Y:S01]  /*0540*/  IMAD R22, R13, 0x40, R22 ;  /* 0x000000400d167824 */ /* 0x000fe200078e0216 */
[----:B------:R-:W-:-:S04]  /*0550*/  IADD3 R13, PT, PT, R3, -0x8, RZ ;  /* 0xfffffff8030d7810 */ /* 0x000fc80007ffe0ff */
[C---:B------:R-:W-:Y:S02]  /*0560*/  ISETP.LT.AND P6, PT, R22.reuse, UR9, !P6 ;  /* 0x0000000916007c0c */ /* 0x040fe4000f7c1270 */
[----:B------:R-:W-:-:S04]  /*0570*/  ISETP.GE.AND P0, PT, R22, UR9, PT ;  /* 0x0000000916007c0c */ /* 0x000fc8000bf06270 */
[----:B------:R-:W-:Y:S02]  /*0580*/  ISETP.GE.OR P2, PT, R13, UR13, P0 ;  /* 0x0000000d0d007c0c */ /* 0x000fe40008746670 */
[----:B------:R-:W-:Y:S01]  /*0590*/  ISETP.GE.OR P1, PT, R12, UR13, P0 ;  /* 0x0000000d0c007c0c */ /* 0x000fe20008726670 */
[C---:B------:R-:W-:Y:S01]  /*05a0*/  VIADD R12, R3.reuse, 0xfffffffc ;  /* 0xfffffffc030c7836 */ /* 0x040fe20000000000 */
[----:B------:R-:W-:Y:S02]  /*05b0*/  ISETP.GE.OR P4, PT, R3, UR13, P0 ;  /* 0x0000000d03007c0c */ /* 0x000fe40008786670 */
[----:B------:R-:W-:Y:S01]  /*05c0*/  ISETP.GE.OR P5, PT, R20, UR13, P0 ;  /* 0x0000000d14007c0c */ /* 0x000fe200087a6670 */
[----:B------:R-:W0:Y:S01]  /*05d0*/  @P6 LDC.64 R18, c[0x0][0x380] ;  /* 0x0000e000ff126b82 */ /* 0x000e220000000a00 */
[----:B------:R-:W-:Y:S01]  /*05e0*/  ISETP.GE.OR P3, PT, R12, UR13, P0 ;  /* 0x0000000d0c007c0c */ /* 0x000fe20008766670 */
[----:B------:R-:W-:-:S04]  /*05f0*/  @P6 IMAD R13, R27, UR9, R22 ;  /* 0x000000091b0d6c24 */ /* 0x000fc8000f8e0216 */
[C---:B------:R-:W-:Y:S02]  /*0600*/  @!P2 IADD3 R23, PT, PT, R27.reuse, 0x8, RZ ;  /* 0x000000081b17a810 */ /* 0x040fe40007ffe0ff */
[----:B------:R-:W1:Y:S01]  /*0610*/  @!P2 LDC.64 R16, c[0x0][0x380] ;  /* 0x0000e000ff10ab82 */ /* 0x000e620000000a00 */
[----:B------:R-:W-:-:S07]  /*0620*/  @!P1 VIADD R21, R27, 0x4 ;  /* 0x000000041b159836 */ /* 0x000fce0000000000 */
[----:B------:R-:W2:Y:S01]  /*0630*/  @!P1 LDC.64 R28, c[0x0][0x380] ;  /* 0x0000e000ff1c9b82 */ /* 0x000ea20000000a00 */
[----:B------:R-:W-:-:S07]  /*0640*/  @!P2 IMAD R23, R23, UR9, R22 ;  /* 0x000000091717ac24 */ /* 0x000fce000f8e0216 */
[----:B------:R-:W3:Y:S01]  /*0650*/  @!P3 LDC.64 R14, c[0x0][0x380] ;  /* 0x0000e000ff0ebb82 */ /* 0x000ee20000000a00 */
[----:B0-----:R-:W-:-:S04]  /*0660*/  @P6 IMAD.WIDE R18, R13, 0x4, R18 ;  /* 0x000000040d126825 */ /* 0x001fc800078e0212 */
[----:B------:R-:W-:Y:S01]  /*0670*/  @!P1 IMAD R21, R21, UR9, R22 ;  /* 0x0000000915159c24 */ /* 0x000fe2000f8e0216 */
[----:B------:R0:W4:Y:S02]  /*0680*/  @P6 LDG.E.CONSTANT R25, desc[UR10][R18.64] ;  /* 0x0000000a12196981 */ /* 0x000124000c1e9900 */
[----:B------:R-:W5:Y:S01]  /*0690*/  @!P4 LDC.64 R12, c[0x0][0x380] ;  /* 0x0000e000ff0ccb82 */ /* 0x000f620000000a00 */
[----:B------:R-:W-:Y:S02]  /*06a0*/  VIADD R20, R3, 0x8 ;  /* 0x0000000803147836 */ /* 0x000fe40000000000 */
[----:B-1----:R-:W-:-:S04]  /*06b0*/  @!P2 IMAD.WIDE R16, R23, 0x4, R16 ;  /* 0x000000041710a825 */ /* 0x002fc800078e0210 */
[----:B------:R-:W-:Y:S02]  /*06c0*/  IMAD.MOV.U32 R23, RZ, RZ, RZ ;  /* 0x000000ffff177224 */ /* 0x000fe400078e00ff */
[----:B--2---:R-:W-:Y:S01]  /*06d0*/  @!P1 IMAD.WIDE R28, R21, 0x4, R28 ;  /* 0x00000004151c9825 */ /* 0x004fe200078e021c */
[----:B------:R-:W-:Y:S02]  /*06e0*/  ISETP.GE.OR P6, PT, R20, UR13, P0 ;  /* 0x0000000d14007c0c */ /* 0x000fe400087c6670 */
[----:B------:R-:W-:Y:S01]  /*06f0*/  CS2R R60, SRZ ;  /* 0x00000000003c7805 */ /* 0x000fe2000001ff00 */
[----:B------:R-:W1:Y:S01]  /*0700*/  @!P5 LDC.64 R20, c[0x0][0x380] ;  /* 0x0000e000ff14db82 */ /* 0x000e620000000a00 */
[C---:B------:R-:W-:Y:S01]  /*0710*/  @!P3 VIADD R31, R27.reuse, 0xc ;  /* 0x0000000c1b1fb836 */ /* 0x040fe20000000000 */
[----:B0-----:R-:W-:Y:S01]  /*0720*/  @!P4 IADD3 R19, PT, PT, R27, 0x10, RZ ;  /* 0x000000101b13c810 */ /* 0x001fe20007ffe0ff */
[----:B------:R-:W-:Y:S01]  /*0730*/  VIADD R26, R3, 0xc ;  /* 0x0000000c031a7836 */ /* 0x000fe20000000000 */
[----:B------:R0:W2:Y:S01]  /*0740*/  @!P1 LDG.E.CONSTANT R23, desc[UR10][R28.64] ;  /* 0x0000000a1c179981 */ /* 0x0000a2000c1e9900 */
[----:B------:R-:W-:Y:S01]  /*0750*/  ISETP.GE.AND P1, PT, R2, UR13, PT ;  /* 0x0000000d02007c0c */ /* 0x000fe2000bf26270 */
[----:B------:R-:W-:-:S02]  /*0760*/  @!P3 IMAD R31, R31, UR9, R22 ;  /* 0x000000091f1fbc24 */ /* 0x000fc4000f8e0216 */
[----:B------:R-:W-:Y:S01]  /*0770*/  @!P4 IMAD R19, R19, UR9, R22 ;  /* 0x000000091313cc24 */ /* 0x000fe2000f8e0216 */
[----:B------:R1:W2:Y:S01]  /*0780*/  @!P2 LDG.E.CONSTANT R60, desc[UR10][R16.64] ;  /* 0x0000000a103ca981 */ /* 0x0002a2000c1e9900 */
[----:B------:R-:W-:Y:S02]  /*0790*/  ISETP.GE.OR P0, PT, R26, UR13, P0 ;  /* 0x0000000d1a007c0c */ /* 0x000fe40008706670 */
[----:B------:R-:W-:Y:S02]  /*07a0*/  CS2R R58, SRZ ;  /* 0x00000000003a7805 */ /* 0x000fe4000001ff00 */
[----:B------:R-:W-:Y:S01]  /*07b0*/  ISETP.GE.OR P2, PT, R40, UR12, P1 ;  /* 0x0000000c28007c0c */ /* 0x000fe20008f46670 */
[----:B---3--:R-:W-:-:S04]  /*07c0*/  @!P3 IMAD.WIDE R14, R31, 0x4, R14 ;  /* 0x000000041f0eb825 */ /* 0x008fc800078e020e */
[----:B------:R-:W-:Y:S01]  /*07d0*/  VIADD R26, R40, 0x8 ;  /* 0x00000008281a7836 */ /* 0x000fe20000000000 */
[----:B------:R3:W2:Y:S01]  /*07e0*/  @!P3 LDG.E.CONSTANT R58, desc[UR10][R14.64] ;  /* 0x0000000a0e3ab981 */ /* 0x0006a2000c1e9900 */
[----:B-----5:R-:W-:Y:S02]  /*07f0*/  @!P4 IMAD.WIDE R12, R19, 0x4, R12 ;  /* 0x00000004130cc825 */ /* 0x020fe400078e020c */
[----:B------:R-:W5:Y:S01]  /*0800*/  @!P6 LDC.64 R18, c[0x0][0x380] ;  /* 0x0000e000ff12eb82 */ /* 0x000f620000000a00 */
[----:B------:R-:W-:Y:S01]  /*0810*/  ISETP.GE.OR P3, PT, R26, UR12, P1 ;  /* 0x0000000c1a007c0c */ /* 0x000fe20008f66670 */
[----:B------:R-:W-:Y:S02]  /*0820*/  IMAD.MOV.U32 R34, RZ, RZ, RZ ;  /* 0x000000ffff227224 */ /* 0x000fe400078e00ff */
[----:B0-----:R-:W-:Y:S02]  /*0830*/  @!P5 VIADD R29, R27, 0x14 ;  /* 0x000000141b1dd836 */ /* 0x001fe40000000000 */
[----:B------:R-:W-:-:S02]  /*0840*/  VIADD R26, R40, 0x10 ;  /* 0x00000010281a7836 */ /* 0x000fc40000000000 */
[----:B------:R-:W-:Y:S01]  /*0850*/  @!P5 IMAD R31, R29, UR9, R22 ;  /* 0x000000091d1fdc24 */ /* 0x000fe2000f8e0216 */
[----:B------:R0:W2:Y:S01]  /*0860*/  @!P4 LDG.E.CONSTANT R34, desc[UR10][R12.64] ;  /* 0x0000000a0c22c981 */ /* 0x0000a2000c1e9900 */
[----:B------:R-:W0:Y:S01]  /*0870*/  @!P0 LDC.64 R28, c[0x0][0x380] ;  /* 0x0000e000ff1c8b82 */ /* 0x000e220000000a00 */
[----:B------:R-:W-:Y:S01]  /*0880*/  ISETP.GE.OR P4, PT, R26, UR12, P1 ;  /* 0x0000000c1a007c0c */ /* 0x000fe20008f86670 */
[----:B-1----:R-:W-:Y:S01]  /*0890*/  @!P5 IMAD.WIDE R20, R31, 0x4, R20 ;  /* 0x000000041f14d825 */ /* 0x002fe200078e0214 */
[----:B------:R-:W-:-:S05]  /*08a0*/  @!P6 IADD3 R31, PT, PT, R27, 0x18, RZ ;  /* 0x000000181b1fe810 */ /* 0x000fca0007ffe0ff */
[----:B------:R-:W1:Y:S01]  /*08b0*/  @!P2 LDC.64 R16, c[0x0][0x388] ;  /* 0x0000e200ff10ab82 */ /* 0x000e620000000a00 */
[----:B------:R-:W-:Y:S02]  /*08c0*/  @!P0 VIADD R27, R27, 0x1c ;  /* 0x0000001c1b1b8836 */ /* 0x000fe40000000000 */
[--C-:B------:R-:W-:Y:S02]  /*08d0*/  @!P6 IMAD R31, R31, UR9, R22.reuse ;  /* 0x000000091f1fec24 */ /* 0x100fe4000f8e0216 */
[----:B------:R-:W-:Y:S01]  /*08e0*/  @!P0 IMAD R33, R27, UR9, R22 ;  /* 0x000000091b218c24 */ /* 0x000fe2000f8e0216 */
[----:B------:R-:W-:Y:S01]  /*08f0*/  LOP3.LUT R27, R24, 0x1f, RZ, 0xc0, !PT ;  /* 0x0000001f181b7812 */ /* 0x000fe200078ec0ff */
[----:B------:R-:W-:Y:S01]  /*0900*/  IMAD.MOV.U32 R30, RZ, RZ, RZ ;  /* 0x000000ffff1e7224 */ /* 0x000fe200078e00ff */
[----:B---3--:R-:W3:Y:S01]  /*0910*/  @!P3 LDC.64 R14, c[0x0][0x388] ;  /* 0x0000e200ff0ebb82 */ /* 0x008ee20000000a00 */
[----:B-----5:R-:W-:Y:S01]  /*0920*/  @!P6 IMAD.WIDE R18, R31, 0x4, R18 ;  /* 0x000000041f12e825 */ /* 0x020fe200078e0212 */
[----:B------:R-:W-:-:S03]  /*0930*/  IADD3 R27, PT, PT, R27, UR4, RZ ;  /* 0x000000041b1b7c10 */ /* 0x000fc6000fffe0ff */
[----:B------:R-:W-:Y:S01]  /*0940*/  IMAD.MOV.U32 R32, RZ, RZ, RZ ;  /* 0x000000ffff207224 */ /* 0x000fe200078e00ff */
[----:B------:R-:W5:Y:S02]  /*0950*/  @!P6 LDG.E.CONSTANT R30, desc[UR10][R18.64] ;  /* 0x0000000a121ee981 */ /* 0x000f64000c1e9900 */
[----:B0-----:R-:W0:Y:S01]  /*0960*/  @!P4 LDC.64 R12, c[0x0][0x388] ;  /* 0x0000e200ff0ccb82 */ /* 0x001e220000000a00 */
[C---:B------:R-:W-:Y:S02]  /*0970*/  VIADD R24, R40.reuse, 0x20 ;  /* 0x0000002028187836 */ /* 0x040fe40000000000 */
[----:B------:R-:W-:Y:S01]  /*0980*/  VIADD R22, R40, 0x18 ;  /* 0x0000001828167836 */ /* 0x000fe20000000000 */
[----:B------:R1:W5:Y:S01]  /*0990*/  @!P5 LDG.E.CONSTANT R32, desc[UR10][R20.64] ;  /* 0x0000000a1420d981 */ /* 0x000362000c1e9900 */
[----:B------:R-:W-:Y:S01]  /*09a0*/  @!P2 IMAD.IADD R31, R38, 0x1, R27 ;  /* 0x00000001261fa824 */ /* 0x000fe200078e021b */
[----:B------:R-:W-:Y:S01]  /*09b0*/  ISETP.GE.OR P6, PT, R24, UR12, P1 ;  /* 0x0000000c18007c0c */ /* 0x000fe20008fc6670 */
[----:B------:R-:W-:Y:S01]  /*09c0*/  IMAD.MOV.U32 R26, RZ, RZ, RZ ;  /* 0x000000ffff1a7224 */ /* 0x000fe200078e00ff */
[----:B------:R-:W-:Y:S01]  /*09d0*/  ISETP.GE.OR P5, PT, R22, UR12, P1 ;  /* 0x0000000c16007c0c */ /* 0x000fe20008fa6670 */
[----:B------:R-:W-:-:S02]  /*09e0*/  IMAD.MOV.U32 R24, RZ, RZ, RZ ;  /* 0x000000ffff187224 */ /* 0x000fc400078e00ff */
[----:B------:R-:W-:-:S04]  /*09f0*/  @!P0 IMAD.WIDE R28, R33, 0x4, R28 ;  /* 0x00000004211c8825 */ /* 0x000fc800078e021c */
[----:B-1----:R-:W-:Y:S01]  /*0a00*/  @!P2 IMAD.WIDE.U32 R16, R31, 0x4, R16 ;  /* 0x000000041f10a825 */ /* 0x002fe200078e0010 */
[C---:B------:R-:W-:Y:S01]  /*0a10*/  IADD3 R20, PT, PT, R40.reuse, 0x28, RZ ;  /* 0x0000002828147810 */ /* 0x040fe20007ffe0ff */
[----:B------:R1:W5:Y:S02]  /*0a20*/  @!P0 LDG.E.CONSTANT R26, desc[UR10][R28.64] ;  /* 0x0000000a1c1a8981 */ /* 0x000364000c1e9900 */
[C---:B------:R-:W-:Y:S02]  /*0a30*/  VIADD R22, R40.reuse, 0x30 ;  /* 0x0000003028167836 */ /* 0x040fe40000000000 */
[----:B------:R-:W-:Y:S01]  /*0a40*/  VIADD R35, R40, 0x38 ;  /* 0x0000003828237836 */ /* 0x000fe20000000000 */
[----:B------:R0:W5:Y:S01]  /*0a50*/  @!P2 LDG.E.CONSTANT R24, desc[UR10][R16.64] ;  /* 0x0000000a1018a981 */ /* 0x000162000c1e9900 */
[----:B------:R-:W-:Y:S01]  /*0a60*/  ISETP.GE.OR P0, PT, R20, UR12, P1 ;  /* 0x0000000c14007c0c */ /* 0x000fe20008f06670 */
[----:B------:R-:W0:Y:S01]  /*0a70*/  @!P6 LDC.64 R18, c[0x0][0x388] ;  /* 0x0000e200ff12eb82 */ /* 0x000e220000000a00 */
[----:B------:R-:W-:-:S02]  /*0a80*/  ISETP.GE.OR P2, PT, R22, UR12, P1 ;  /* 0x0000000c16007c0c */ /* 0x000fc40008f46670 */
[----:B------:R-:W-:Y:S01]  /*0a90*/  ISETP.GE.OR P1, PT, R35, UR12, P1 ;  /* 0x0000000c23007c0c */ /* 0x000fe20008f26670 */
[----:B------:R-:W-:Y:S01]  /*0aa0*/  @!P3 IMAD.IADD R31, R36, 0x1, R27 ;  /* 0x00000001241fb824 */ /* 0x000fe200078e021b */
[----:B------:R-:W-:Y:S01]  /*0ab0*/  @!P4 IADD3 R33, PT, PT, R11, R27, RZ ;  /* 0x0000001b0b21c210 */ /* 0x000fe20007ffe0ff */
[----:B-1----:R-:W-:Y:S02]  /*0ac0*/  IMAD.MOV.U32 R28, RZ, RZ, RZ ;  /* 0x000000ffff1c7224 */ /* 0x002fe400078e00ff */
[----:B------:R-:W1:Y:S01]  /*0ad0*/  @!P5 LDC.64 R20, c[0x0][0x388] ;  /* 0x0000e200ff14db82 */ /* 0x000e620000000a00 */
[----:B------:R-:W-:Y:S02]  /*0ae0*/  IMAD.MOV.U32 R22, RZ, RZ, RZ ;  /* 0x000000ffff167224 */ /* 0x000fe400078e00ff */
[----:B---3--:R-:W-:-:S04]  /*0af0*/  @!P3 IMAD.WIDE R14, R31, 0x4, R14 ;  /* 0x000000041f0eb825 */ /* 0x008fc800078e020e */
[----:B0-----:R-:W-:Y:S01]  /*0b00*/  @!P4 IMAD.WIDE R12, R33, 0x4, R12 ;  /* 0x00000004210cc825 */ /* 0x001fe200078e020c */
[----:B------:R0:W3:Y:S01]  /*0b10*/  @!P3 LDG.E.CONSTANT R28, desc[UR10][R14.64] ;  /* 0x0000000a0e1cb981 */ /* 0x0000e2000c1e9900 */
[----:B------:R-:W1:Y:S03]  /*0b20*/  @!P0 LDC.64 R16, c[0x0][0x388] ;  /* 0x0000e200ff108b82 */ /* 0x000e660000000a00 */
[----:B------:R0:W3:Y:S05]  /*0b30*/  @!P4 LDG.E.CONSTANT R22, desc[UR10][R12.64] ;  /* 0x0000000a0c16c981 */ /* 0x0000ea000c1e9900 */
[----:B0-----:R-:W0:Y:S08]  /*0b40*/  @!P1 LDC.64 R14, c[0x0][0x388] ;  /* 0x0000e200ff0e9b82 */ /* 0x001e300000000a00 */
[----:B------:R-:W0:Y:S01]  /*0b50*/  @!P2 LDC.64 R12, c[0x0][0x388] ;  /* 0x0000e200ff0cab82 */ /* 0x000e220000000a00 */
[----:B------:R-:W-:Y:S01]  /*0b60*/  @!P6 IADD3 R31, PT, PT, R9, R27, RZ ;  /* 0x0000001b091fe210 */ /* 0x000fe20007ffe0ff */
[----:B------:R-:W-:-:S02]  /*0b70*/  @!P5 IMAD.IADD R29, R10, 0x1, R27 ;  /* 0x000000010a1dd824 */ /* 0x000fc400078e021b */
[----:B------:R-:W-:Y:S02]  /*0b80*/  IMAD.MOV.U32 R57, RZ, RZ, RZ ;  /* 0x000000ffff397224 */ /* 0x000fe400078e00ff */
[----:B-1----:R-:W-:-:S04]  /*0b90*/  @!P5 IMAD.WIDE R20, R29, 0x4, R20 ;  /* 0x000000041d14d825 */ /* 0x002fc800078e0214 */
[----:B------:R-:W-:Y:S01]  /*0ba0*/  @!P6 IMAD.WIDE R18, R31, 0x4, R18 ;  /* 0x000000041f12e825 */ /* 0x000fe200078e0212 */
[----:B------:R1:W3:Y:S03]  /*0bb0*/  @!P5 LDG.E.CONSTANT R57, desc[UR10][R20.64] ;  /* 0x0000000a1439d981 */ /* 0x0002e6000c1e9900 */
[--C-:B------:R-:W-:Y:S01]  /*0bc0*/  @!P0 IMAD.IADD R29, R8, 0x1, R27.reuse ;  /* 0x00000001081d8824 */ /* 0x100fe200078e021b */
[----:B------:R-:W3:Y:S01]  /*0bd0*/  @!P6 LDG.E.CONSTANT R59, desc[UR10][R18.64] ;  /* 0x0000000a123be981 */ /* 0x000ee2000c1e9900 */
[----:B------:R-:W-:Y:S01]  /*0be0*/  @!P2 IMAD.IADD R31, R7, 0x1, R27 ;  /* 0x00000001071fa824 */ /* 0x000fe200078e021b */
[----:B------:R-:W-:Y:S01]  /*0bf0*/  @!P1 IADD3 R27, PT, PT, R4, R27, RZ ;  /* 0x0000001b041b9210 */ /* 0x000fe20007ffe0ff */
[----:B------:R-:W-:Y:S01]  /*0c00*/  @!P0 IMAD.WIDE R16, R29, 0x4, R16 ;  /* 0x000000041d108825 */ /* 0x000fe200078e0210 */
[----:B-1----:R-:W-:-:S03]  /*0c10*/  CS2R R20, SRZ ;  /* 0x0000000000147805 */ /* 0x002fc6000001ff00 */
[----:B0-----:R-:W-:Y:S01]  /*0c20*/  @!P1 IMAD.WIDE R14, R27, 0x4, R14 ;  /* 0x000000041b0e9825 */ /* 0x001fe200078e020e */
[----:B------:R-:W3:Y:S03]  /*0c30*/  @!P0 LDG.E.CONSTANT R61, desc[UR10][R16.64] ;  /* 0x0000000a103d8981 */ /* 0x000ee6000c1e9900 */
[----:B------:R-:W-:Y:S01]  /*0c40*/  @!P2 IMAD.WIDE R12, R31, 0x4, R12 ;  /* 0x000000041f0ca825 */ /* 0x000fe200078e020c */
[----:B------:R-:W3:Y:S04]  /*0c50*/  @!P1 LDG.E.CONSTANT R21, desc[UR10][R14.64] ;  /* 0x0000000a0e159981 */ /* 0x000ee8000c1e9900 */
[----:B------:R-:W3:Y:S04]  /*0c60*/  @!P2 LDG.E.CONSTANT R20, desc[UR10][R12.64] ;  /* 0x0000000a0c14a981 */ /* 0x000ee8000c1e9900 */
[----:B----4-:R-:W-:Y:S04]  /*0c70*/  STS [R39], R25 ;  /* 0x0000001927007388 */ /* 0x010fe80000000800 */
[----:B--2---:R-:W-:Y:S04]  /*0c80*/  STS [R39+0x400], R23 ;  /* 0x0004001727007388 */ /* 0x004fe80000000800 */
[----:B------:R-:W-:Y:S04]  /*0c90*/  STS [R39+0x800], R60 ;  /* 0x0008003c27007388 */ /* 0x000fe80000000800 */
[----:B------:R-:W-:Y:S04]  /*0ca0*/  STS [R39+0xc00], R58 ;  /* 0x000c003a27007388 */ /* 0x000fe80000000800 */
[----:B------:R-:W-:Y:S04]  /*0cb0*/  STS [R39+0x1000], R34 ;  /* 0x0010002227007388 */ /* 0x000fe80000000800 */
[----:B-----5:R-:W-:Y:S04]  /*0cc0*/  STS [R39+0x1800], R30 ;  /* 0x0018001e27007388 */ /* 0x020fe80000000800 */
[----:B------:R-:W-:Y:S04]  /*0cd0*/  STS [R39+0x1400], R32 ;  /* 0x0014002027007388 */ /* 0x000fe80000000800 */
[----:B------:R-:W-:Y:S04]  /*0ce0*/  STS [R39+0x1c00], R26 ;  /* 0x001c001a27007388 */ /* 0x000fe80000000800 */
[----:B------:R-:W-:Y:S04]  /*0cf0*/  STS [R37], R24 ;  /* 0x0000001825007388 */ /* 0x000fe80000000800 */
[----:B---3--:R-:W-:Y:S04]  /*0d00*/  STS [R37+0x400], R28 ;  /* 0x0004001c25007388 */ /* 0x008fe80000000800 */
[----:B------:R-:W-:Y:S04]  /*0d10*/  STS [R37+0x800], R22 ;  /* 0x0008001625007388 */ /* 0x000fe80000000800 */
[----:B------:R-:W-:Y:S04]  /*0d20*/  STS [R37+0xc00], R57 ;  /* 0x000c003925007388 */ /* 0x000fe80000000800 */
        /* <DEDUP_REMOVED lines=8> */
[----:B------:R-:W2:Y:S04]  /*0db0*/  LDS.128 R28, [R6+0x100] ;  /* 0x00010000061c7984 */ /* 0x000ea80000000c00 */
[----:B------:R-:W3:Y:S01]  /*0dc0*/  LDS.128 R32, [R6+0x180] ;  /* 0x0001800006207984 */ /* 0x000ee20000000c00 */
[----:B0-----:R-:W-:Y:S01]  /*0dd0*/  FMUL R22, R16, R12 ;  /* 0x0000000c10167220 */ /* 0x001fe20000400000 */
[----:B------:R-:W-:-:S04]  /*0de0*/  FMUL R23, R12, R17 ;  /* 0x000000110c177220 */ /* 0x000fc80000400000 */
[----:B------:R-:W-:Y:S02]  /*0df0*/  FMNMX R49, R22, R49, !PT ;  /* 0x0000003116317209 */ /* 0x000fe40007800000 */
[----:B------:R-:W-:Y:S02]  /*0e00*/  FMNMX R42, R23, R42, !PT ;  /* 0x0000002a172a7209 */ /* 0x000fe40007800000 */
[----:B------:R-:W0:Y:S01]  /*0e10*/  LDS.128 R20, [R5+0x100] ;  /* 0x0001000005147984 */ /* 0x000e220000000c00 */
[C---:B------:R-:W-:Y:S01]  /*0e20*/  FMUL R57, R12.reuse, R18 ;  /* 0x000000120c397220 */ /* 0x040fe20000400000 */
[----:B------:R-:W-:-:S04]  /*0e30*/  FMUL R12, R12, R19 ;  /* 0x000000130c0c7220 */ /* 0x000fc80000400000 */
[----:B------:R-:W-:Y:S01]  /*0e40*/  FMNMX R44, R57, R44, !PT ;  /* 0x0000002c392c7209 */ /* 0x000fe20007800000 */
[----:B-1----:R-:W-:Y:S01]  /*0e50*/  FMUL R57, R16, R24 ;  /* 0x0000001810397220 */ /* 0x002fe20000400000 */
[----:B------:R-:W-:Y:S01]  /*0e60*/  FMNMX R45, R12, R45, !PT ;  /* 0x0000002d0c2d7209 */ /* 0x000fe20007800000 */
[----:B------:R-:W-:-:S03]  /*0e70*/  FMUL R12, R24, R17 ;  /* 0x00000011180c7220 */ /* 0x000fc60000400000 */
[----:B------:R-:W-:Y:S01]  /*0e80*/  FMNMX R50, R57, R50, !PT ;  /* 0x0000003239327209 */ /* 0x000fe20007800000 */
[C---:B------:R-:W-:Y:S01]  /*0e90*/  FMUL R57, R24.reuse, R18 ;  /* 0x0000001218397220 */ /* 0x040fe20000400000 */
[----:B------:R-:W-:Y:S01]  /*0ea0*/  FMUL R24, R24, R19 ;  /* 0x0000001318187220 */ /* 0x000fe20000400000 */
[----:B------:R-:W-:-:S03]  /*0eb0*/  FMNMX R43, R12, R43, !PT ;  /* 0x0000002b0c2b7209 */ /* 0x000fc60007800000 */
[----:B------:R-:W-:Y:S01]  /*0ec0*/  FMNMX R12, R57, R56, !PT ;  /* 0x00000038390c7209 */ /* 0x000fe20007800000 */
[----:B--2---:R-:W-:Y:S01]  /*0ed0*/  FMUL R56, R16, R28 ;  /* 0x0000001c10387220 */ /* 0x004fe20000400000 */
[----:B------:R-:W-:Y:S01]  /*0ee0*/  FMNMX R24, R24, R55, !PT ;  /* 0x0000003718187209 */ /* 0x000fe20007800000 */
[-C--:B------:R-:W-:Y:S01]  /*0ef0*/  FMUL R55, R28, R17.reuse ;  /* 0x000000111c377220 */ /* 0x080fe20000400000 */
[----:B---3--:R-:W-:Y:S01]  /*0f00*/  FMUL R16, R16, R32 ;  /* 0x0000002010107220 */ /* 0x008fe20000400000 */
[----:B------:R-:W-:Y:S01]  /*0f10*/  FMUL R17, R32, R17 ;  /* 0x0000001120117220 */ /* 0x000fe20000400000 */
[----:B------:R-:W-:Y:S01]  /*0f20*/  FMNMX R47, R56, R47, !PT ;  /* 0x0000002f382f7209 */ /* 0x000fe20007800000 */
[C---:B------:R-:W-:Y:S01]  /*0f30*/  FMUL R56, R28.reuse, R18 ;  /* 0x000000121c387220 */ /* 0x040fe20000400000 */
[----:B------:R-:W-:Y:S01]  /*0f40*/  FMNMX R46, R55, R46, !PT ;  /* 0x0000002e372e7209 */ /* 0x000fe20007800000 */
[----:B------:R-:W-:Y:S01]  /*0f50*/  FMUL R55, R28, R19 ;  /* 0x000000131c377220 */ /* 0x000fe20000400000 */
[----:B------:R-:W-:Y:S01]  /*0f60*/  FMNMX R53, R16, R53, !PT ;  /* 0x0000003510357209 */ /* 0x000fe20007800000 */
[C---:B------:R-:W-:Y:S01]  /*0f70*/  FMUL R18, R32.reuse, R18 ;  /* 0x0000001220127220 */ /* 0x040fe20000400000 */
[----:B------:R-:W-:Y:S01]  /*0f80*/  FMNMX R54, R17, R54, !PT ;  /* 0x0000003611367209 */ /* 0x000fe20007800000 */
[----:B------:R-:W-:Y:S01]  /*0f90*/  FMUL R19, R32, R19 ;  /* 0x0000001320137220 */ /* 0x000fe20000400000 */
[----:B------:R-:W-:-:S02]  /*0fa0*/  FMNMX R41, R56, R41, !PT ;  /* 0x0000002938297209 */ /* 0x000fc40007800000 */
[----:B------:R-:W-:Y:S01]  /*0fb0*/  FMNMX R32, R18, R51, !PT ;  /* 0x0000003312207209 */ /* 0x000fe20007800000 */
[C---:B0-----:R-:W-:Y:S01]  /*0fc0*/  FMUL R16, R20.reuse, R13 ;  /* 0x0000000d14107220 */ /* 0x041fe20000400000 */
[----:B------:R-:W-:Y:S01]  /*0fd0*/  FMUL R17, R20, R25 ;  /* 0x0000001914117220 */ /* 0x000fe20000400000 */
[----:B------:R-:W-:Y:S01]  /*0fe0*/  FMNMX R48, R19, R48, !PT ;  /* 0x0000003013307209 */ /* 0x000fe20007800000 */
[----:B------:R-:W-:Y:S02]  /*0ff0*/  FMUL R51, R21, R13 ;  /* 0x0000000d15337220 */ /* 0x000fe40000400000 */
[----:B------:R-:W-:Y:S02]  /*1000*/  FMNMX R49, R49, R16, !PT ;  /* 0x0000001031317209 */ /* 0x000fe40007800000 */
[----:B------:R-:W-:Y:S01]  /*1010*/  FMNMX R50, R50, R17, !PT ;  /* 0x0000001132327209 */ /* 0x000fe20007800000 */
[C---:B------:R-:W-:Y:S01]  /*1020*/  FMUL R56, R21.reuse, R25 ;  /* 0x0000001915387220 */ /* 0x040fe20000400000 */
[----:B------:R-:W0:Y:S01]  /*1030*/  LDS.128 R16, [R5+0x200] ;  /* 0x0002000005107984 */ /* 0x000e220000000c00 */
[CC--:B------:R-:W-:Y:S01]  /*1040*/  FMUL R60, R20.reuse, R29.reuse ;  /* 0x0000001d143c7220 */ /* 0x0c0fe20000400000 */
[C---:B------:R-:W-:Y:S01]  /*1050*/  FMUL R57, R21.reuse, R29 ;  /* 0x0000001d15397220 */ /* 0x040fe20000400000 */
[-C--:B------:R-:W-:Y:S01]  /*1060*/  FMUL R20, R20, R33.reuse ;  /* 0x0000002114147220 */ /* 0x080fe20000400000 */
[----:B------:R-:W-:Y:S01]  /*1070*/  FMUL R21, R21, R33 ;  /* 0x0000002115157220 */ /* 0x000fe20000400000 */
[----:B------:R-:W-:Y:S01]  /*1080*/  FMNMX R28, R55, R52, !PT ;  /* 0x00000034371c7209 */ /* 0x000fe20007800000 */
[CC--:B------:R-:W-:Y:S01]  /*1090*/  FMUL R55, R22.reuse, R13.reuse ;  /* 0x0000000d16377220 */ /* 0x0c0fe20000400000 */
[C---:B------:R-:W-:Y:S01]  /*10a0*/  FMUL R58, R23.reuse, R13 ;  /* 0x0000000d173a7220 */ /* 0x040fe20000400000 */
[C---:B------:R-:W-:Y:S01]  /*10b0*/  FMUL R13, R22.reuse, R25 ;  /* 0x00000019160d7220 */ /* 0x040fe20000400000 */
[C---:B------:R-:W-:Y:S01]  /*10c0*/  FMUL R52, R22.reuse, R29 ;  /* 0x0000001d16347220 */ /* 0x040fe20000400000 */
[----:B------:R-:W-:Y:S01]  /*10d0*/  FMUL R59, R22, R33 ;  /* 0x00000021163b7220 */ /* 0x000fe20000400000 */
[C---:B------:R-:W-:Y:S01]  /*10e0*/  FMUL R25, R23.reuse, R25 ;  /* 0x0000001917197220 */ /* 0x040fe20000400000 */
[C---:B------:R-:W-:Y:S01]  /*10f0*/  FMUL R29, R23.reuse, R29 ;  /* 0x0000001d171d7220 */ /* 0x040fe20000400000 */
[----:B------:R-:W-:Y:S01]  /*1100*/  FMUL R33, R23, R33 ;  /* 0x0000002117217220 */ /* 0x000fe20000400000 */
[----:B------:R-:W-:-:S02]  /*1110*/  FMNMX R53, R53, R20, !PT ;  /* 0x0000001435357209 */ /* 0x000fc40007800000 */
[----:B------:R-:W-:Y:S02]  /*1120*/  FMNMX R54, R54, R21, !PT ;  /* 0x0000001536367209 */ /* 0x000fe40007800000 */
[----:B------:R-:W1:Y:S01]  /*1130*/  LDS.128 R20, [R5+0x300] ;  /* 0x0003000005147984 */ /* 0x000e620000000c00 */
[----:B------:R-:W-:Y:S02]  /*1140*/  FMNMX R24, R24, R25, !PT ;  /* 0x0000001918187209 */ /* 0x000fe40007800000 */
[----:B------:R-:W-:Y:S02]  /*1150*/  FMNMX R28, R28, R29, !PT ;  /* 0x0000001d1c1c7209 */ /* 0x000fe40007800000 */
[----:B------:R-:W-:Y:S02]  /*1160*/  FMNMX R55, R44, R55, !PT ;  /* 0x000000372c377209 */ /* 0x000fe40007800000 */
[----:B------:R-:W-:Y:S02]  /*1170*/  FMNMX R45, R45, R58, !PT ;  /* 0x0000003a2d2d7209 */ /* 0x000fe40007800000 */
[----:B------:R-:W-:-:S02]  /*1180*/  FMNMX R12, R12, R13, !PT ;  /* 0x0000000d0c0c7209 */ /* 0x000fc40007800000 */
[----:B------:R-:W-:Y:S02]  /*1190*/  FMNMX R25, R32, R59, !PT ;  /* 0x0000003b20197209 */ /* 0x000fe40007800000 */
[----:B------:R-:W-:Y:S02]  /*11a0*/  FMNMX R29, R48, R33, !PT ;  /* 0x00000021301d7209 */ /* 0x000fe40007800000 */
[----:B------:R-:W-:Y:S02]  /*11b0*/  FMNMX R51, R42, R51, !PT ;  /* 0x000000332a337209 */ /* 0x000fe40007800000 */
[----:B------:R-:W-:Y:S02]  /*11c0*/  FMNMX R46, R46, R57, !PT ;  /* 0x000000392e2e7209 */ /* 0x000fe40007800000 */
[----:B------:R-:W-:Y:S02]  /*11d0*/  FMNMX R13, R41, R52, !PT ;  /* 0x00000034290d7209 */ /* 0x000fe40007800000 */
[----:B------:R-:W-:Y:S01]  /*11e0*/  FMNMX R43, R43, R56, !PT ;  /* 0x000000382b2b7209 */ /* 0x000fe20007800000 */
[-C--:B0-----:R-:W-:Y:S01]  /*11f0*/  FMUL R44, R16, R14.reuse ;  /* 0x0000000e102c7220 */ /* 0x081fe20000400000 */
[-C--:B------:R-:W-:Y:S01]  /*1200*/  FMUL R58, R17, R14.reuse ;  /* 0x0000000e113a7220 */ /* 0x080fe20000400000 */
[-C--:B------:R-:W-:Y:S01]  /*1210*/  FMUL R48, R18, R14.reuse ;  /* 0x0000000e12307220 */ /* 0x080fe20000400000 */
[----:B------:R-:W-:Y:S01]  /*1220*/  FMUL R32, R19, R14 ;  /* 0x0000000e13207220 */ /* 0x000fe20000400000 */
[-C--:B------:R-:W-:Y:S01]  /*1230*/  FMUL R41, R16, R26.reuse ;  /* 0x0000001a10297220 */ /* 0x080fe20000400000 */
[----:B------:R-:W-:Y:S01]  /*1240*/  FMUL R33, R18, R26 ;  /* 0x0000001a12217220 */ /* 0x000fe20000400000 */
[-C--:B------:R-:W-:Y:S01]  /*1250*/  FMUL R42, R16, R30.reuse ;  /* 0x0000001e102a7220 */ /* 0x080fe20000400000 */
        /* <DEDUP_REMOVED lines=9> */
[----:B------:R-:W-:-:S02]  /*12f0*/  FMNMX R26, R49, R44, !PT ;  /* 0x0000002c311a7209 */ /* 0x000fc40007800000 */
[----:B------:R-:W-:Y:S02]  /*1300*/  FMNMX R59, R51, R58, !PT ;  /* 0x0000003a333b7209 */ /* 0x000fe40007800000 */
[----:B------:R-:W-:Y:S02]  /*1310*/  FMNMX R44, R50, R41, !PT ;  /* 0x00000029322c7209 */ /* 0x000fe40007800000 */
[----:B------:R-:W-:Y:S02]  /*1320*/  FMNMX R51, R46, R52, !PT ;  /* 0x000000342e337209 */ /* 0x000fe40007800000 */
[----:B------:R-:W-:Y:S02]  /*1330*/  FMNMX R34, R12, R33, !PT ;  /* 0x000000210c227209 */ /* 0x000fe40007800000 */
[----:B------:R-:W-:Y:S01]  /*1340*/  FMNMX R41, R53, R30, !PT ;  /* 0x0000001e35297209 */ /* 0x000fe20007800000 */
[-C--:B-1----:R-:W-:Y:S01]  /*1350*/  FMUL R30, R21, R15.reuse ;  /* 0x0000000f151e7220 */ /* 0x082fe20000400000 */
[----:B------:R-:W-:Y:S01]  /*1360*/  FMNMX R50, R43, R56, !PT ;  /* 0x000000382b327209 */ /* 0x000fe20007800000 */
[-C--:B------:R-:W-:Y:S01]  /*1370*/  FMUL R43, R22, R15.reuse ;  /* 0x0000000f162b7220 */ /* 0x080fe20000400000 */
[----:B------:R-:W-:Y:S01]  /*1380*/  FMNMX R46, R55, R48, !PT ;  /* 0x00000030372e7209 */ /* 0x000fe20007800000 */
[----:B------:R-:W-:Y:S01]  /*1390*/  FMUL R53, R23, R15 ;  /* 0x0000000f17357220 */ /* 0x000fe20000400000 */
[----:B------:R-:W-:-:S02]  /*13a0*/  FMNMX R32, R45, R32, !PT ;  /* 0x000000202d207209 */ /* 0x000fc40007800000 */
[----:B------:R-:W-:Y:S01]  /*13b0*/  FMNMX R33, R24, R61, !PT ;  /* 0x0000003d18217209 */ /* 0x000fe20007800000 */
[----:B------:R-:W-:Y:S01]  /*13c0*/  FMUL R24, R20, R15 ;  /* 0x0000000f14187220 */ /* 0x000fe20000400000 */
[----:B------:R-:W-:Y:S02]  /*13d0*/  FMNMX R52, R54, R17, !PT ;  /* 0x0000001136347209 */ /* 0x000fe40007800000 */
[----:B------:R-:W-:Y:S02]  /*13e0*/  FMNMX R49, R13, R14, !PT ;  /* 0x0000000e0d317209 */ /* 0x000fe40007800000 */
[----:B------:R-:W-:Y:S01]  /*13f0*/  FMNMX R48, R25, R18, !PT ;  /* 0x0000001219307209 */ /* 0x000fe20007800000 */
[----:B------:R-:W-:Y:S01]  /*1400*/  LDS.128 R12, [R6+0x10] ;  /* 0x00001000060c7984 */ /* 0x000fe20000000c00 */
[----:B------:R-:W-:-:S03]  /*1410*/  FMNMX R45, R29, R16, !PT ;  /* 0x000000101d2d7209 */ /* 0x000fc60007800000 */
[----:B------:R-:W0:Y:S01]  /*1420*/  LDS.128 R16, [R5+0x400] ;  /* 0x0004000005107984 */ /* 0x000e220000000c00 */
[C---:B------:R-:W-:Y:S01]  /*1430*/  FMUL R25, R20.reuse, R27 ;  /* 0x0000001b14197220 */ /* 0x040fe20000400000 */
[----:B------:R-:W-:Y:S01]  /*1440*/  FMNMX R47, R47, R60, !PT ;  /* 0x0000003c2f2f7209 */ /* 0x000fe20007800000 */
[C---:B------:R-:W-:Y:S01]  /*1450*/  FMUL R61, R20.reuse, R31 ;  /* 0x0000001f143d7220 */ /* 0x040fe20000400000 */
[----:B------:R-:W-:Y:S01]  /*1460*/  FMUL R60, R20, R35 ;  /* 0x00000023143c7220 */ /* 0x000fe20000400000 */
[-C--:B------:R-:W-:Y:S01]  /*1470*/  FMUL R29, R21, R27.reuse ;  /* 0x0000001b151d7220 */ /* 0x080fe20000400000 */
[-C--:B------:R-:W-:Y:S01]  /*1480*/  FMUL R55, R22, R27.reuse ;  /* 0x0000001b16377220 */ /* 0x080fe20000400000 */
[----:B------:R-:W-:Y:S01]  /*1490*/  FMUL R54, R23, R27 ;  /* 0x0000001b17367220 */ /* 0x000fe20000400000 */
[----:B------:R-:W-:Y:S02]  /*14a0*/  FMNMX R20, R26, R24, !PT ;  /* 0x000000181a147209 */ /* 0x000fe40007800000 */
[----:B------:R-:W-:-:S02]  /*14b0*/  FMNMX R44, R44, R25, !PT ;  /* 0x000000192c2c7209 */ /* 0x000fc40007800000 */
[----:B------:R-:W1:Y:S01]  /*14c0*/  LDS.128 R24, [R6+0x90] ;  /* 0x0000900006187984 */ /* 0x000e620000000c00 */
[----:B------:R-:W-:Y:S01]  /*14d0*/  FMNMX R42, R47, R42, !PT ;  /* 0x0000002a2f2a7209 */ /* 0x000fe20007800000 */
[----:B------:R-:W-:Y:S01]  /*14e0*/  FMUL R56, R22, R31 ;  /* 0x0000001f16387220 */ /* 0x000fe20000400000 */
[----:B------:R-:W-:Y:S01]  /*14f0*/  FMNMX R47, R28, R57, !PT ;  /* 0x000000391c2f7209 */ /* 0x000fe20007800000 */
[-C--:B------:R-:W-:Y:S01]  /*1500*/  FMUL R28, R21, R31.reuse ;  /* 0x0000001f151c7220 */ /* 0x080fe20000400000 */
[----:B------:R-:W-:Y:S01]  /*1510*/  FMUL R58, R23, R31 ;  /* 0x0000001f173a7220 */ /* 0x000fe20000400000 */
[-C--:B------:R-:W-:Y:S01]  /*1520*/  FMUL R31, R21, R35.reuse ;  /* 0x00000023151f7220 */ /* 0x080fe20000400000 */
[-C--:B------:R-:W-:Y:S01]  /*1530*/  FMUL R57, R22, R35.reuse ;  /* 0x0000002316397220 */ /* 0x080fe20000400000 */
[----:B------:R-:W-:Y:S01]  /*1540*/  FMUL R22, R23, R35 ;  /* 0x0000002317167220 */ /* 0x000fe20000400000 */
[----:B------:R-:W-:Y:S02]  /*1550*/  FMNMX R21, R59, R30, !PT ;  /* 0x0000001e3b157209 */ /* 0x000fe40007800000 */
[----:B------:R-:W-:-:S02]  /*1560*/  FMNMX R50, R50, R29, !PT ;  /* 0x0000001d32327209 */ /* 0x000fc40007800000 */
[----:B------:R-:W-:Y:S02]  /*1570*/  FMNMX R51, R51, R28, !PT ;  /* 0x0000001c33337209 */ /* 0x000fe40007800000 */
[----:B------:R-:W-:Y:S02]  /*1580*/  FMNMX R52, R52, R31, !PT ;  /* 0x0000001f34347209 */ /* 0x000fe40007800000 */
[----:B------:R-:W2:Y:S01]  /*1590*/  LDS.128 R28, [R6+0x110] ;  /* 0x00011000061c7984 */ /* 0x000ea20000000c00 */
[----:B------:R-:W-:Y:S02]  /*15a0*/  FMNMX R53, R32, R53, !PT ;  /* 0x0000003520357209 */ /* 0x000fe40007800000 */
[----:B------:R-:W-:Y:S02]  /*15b0*/  FMNMX R55, R34, R55, !PT ;  /* 0x0000003722377209 */ /* 0x000fe40007800000 */
[----:B------:R-:W-:Y:S02]  /*15c0*/  FMNMX R54, R33, R54, !PT ;  /* 0x0000003621367209 */ /* 0x000fe40007800000 */
[----:B------:R-:W-:Y:S01]  /*15d0*/  FMNMX R45, R45, R22, !PT ;  /* 0x000000162d2d7209 */ /* 0x000fe20007800000 */
[----:B------:R-:W3:Y:S01]  /*15e0*/  LDS.128 R32, [R6+0x190] ;  /* 0x0001900006207984 */ /* 0x000ee20000000c00 */
[----:B0-----:R-:W-:Y:S01]  /*15f0*/  FMUL R23, R16, R12 ;  /* 0x0000000c10177220 */ /* 0x001fe20000400000 */
[C---:B------:R-:W-:Y:S01]  /*1600*/  FMUL R22, R12.reuse, R17 ;  /* 0x000000110c167220 */ /* 0x040fe20000400000 */
[----:B------:R-:W-:Y:S01]  /*1610*/  FMNMX R49, R49, R56, !PT ;  /* 0x0000003831317209 */ /* 0x000fe20007800000 */
[C---:B------:R-:W-:Y:S01]  /*1620*/  FMUL R56, R12.reuse, R18 ;  /* 0x000000120c387220 */ /* 0x040fe20000400000 */
[----:B------:R-:W-:Y:S01]  /*1630*/  FMNMX R47, R47, R58, !PT ;  /* 0x0000003a2f2f7209 */ /* 0x000fe20007800000 */
[----:B------:R-:W-:Y:S01]  /*1640*/  FMUL R58, R12, R19 ;  /* 0x000000130c3a7220 */ /* 0x000fe20000400000 */
[----:B------:R-:W-:-:S02]  /*1650*/  FMNMX R43, R46, R43, !PT ;  /* 0x0000002b2e2b7209 */ /* 0x000fc40007800000 */
[----:B------:R-:W-:Y:S02]  /*1660*/  FMNMX R46, R20, R23, !PT ;  /* 0x00000017142e7209 */ /* 0x000fe40007800000 */
[----:B------:R-:W-:Y:S02]  /*1670*/  FMNMX R12, R21, R22, !PT ;  /* 0x00000016150c7209 */ /* 0x000fe40007800000 */
[----:B------:R-:W0:Y:S01]  /*1680*/  LDS.128 R20, [R5+0x500] ;  /* 0x0005000005147984 */ /* 0x000e220000000c00 */
[----:B------:R-:W-:Y:S01]  /*1690*/  FMNMX R48, R48, R57, !PT ;  /* 0x0000003930307209 */ /* 0x000fe20007800000 */
[----:B-1----:R-:W-:-:S05]  /*16a0*/  FMUL R57, R16, R24 ;  /* 0x0000001810397220 */ /* 0x002fca0000400000 */
[----:B------:R-:W-:Y:S01]  /*16b0*/  FMNMX R44, R44, R57, !PT ;  /* 0x000000392c2c7209 */ /* 0x000fe20007800000 */
[C---:B------:R-:W-:Y:S01]  /*16c0*/  FMUL R57, R24.reuse, R17 ;  /* 0x0000001118397220 */ /* 0x040fe20000400000 */
[----:B------:R-:W-:Y:S01]  /*16d0*/  FMNMX R43, R43, R56, !PT ;  /* 0x000000382b2b7209 */ /* 0x000fe20007800000 */
[C---:B------:R-:W-:Y:S01]  /*16e0*/  FMUL R56, R24.reuse, R18 ;  /* 0x0000001218387220 */ /* 0x040fe20000400000 */
[----:B------:R-:W-:Y:S02]  /*16f0*/  FMUL R59, R24, R19 ;  /* 0x00000013183b7220 */ /* 0x000fe40000400000 */
[----:B------:R-:W-:Y:S02]  /*1700*/  FMNMX R50, R50, R57, !PT ;  /* 0x0000003932327209 */ /* 0x000fe40007800000 */
[----:B------:R-:W-:Y:S01]  /*1710*/  FMNMX R42, R42, R61, !PT ;  /* 0x0000003d2a2a7209 */ /* 0x000fe20007800000 */
[----:B--2---:R-:W-:Y:S01]  /*1720*/  FMUL R57, R16, R28 ;  /* 0x0000001c10397220 */ /* 0x004fe20000400000 */
[C---:B------:R-:W-:Y:S01]  /*1730*/  FMUL R24, R28.reuse, R17 ;  /* 0x000000111c187220 */ /* 0x040fe20000400000 */
[----:B------:R-:W-:Y:S01]  /*1740*/  FMNMX R55, R55, R56, !PT ;  /* 0x0000003837377209 */ /* 0x000fe20007800000 */
[----:B------:R-:W-:-:S02]  /*1750*/  FMUL R56, R28, R18 ;  /* 0x000000121c387220 */ /* 0x000fc40000400000 */
[----:B------:R-:W-:Y:S01]  /*1760*/  FMNMX R42, R42, R57, !PT ;  /* 0x000000392a2a7209 */ /* 0x000fe20007800000 */
[----:B---3--:R-:W-:Y:S01]  /*1770*/  FMUL R17, R32, R17 ;  /* 0x0000001120117220 */ /* 0x008fe20000400000 */
[----:B------:R-:W-:Y:S01]  /*1780*/  FMUL R16, R16, R32 ;  /* 0x0000002010107220 */ /* 0x000fe20000400000 */
[----:B------:R-:W-:Y:S01]  /*1790*/  FMUL R57, R32, R18 ;  /* 0x0000001220397220 */ /* 0x000fe20000400000 */
[-C--:B------:R-:W-:Y:S01]  /*17a0*/  FMUL R28, R28, R19.reuse ;  /* 0x000000131c1c7220 */ /* 0x080fe20000400000 */
[----:B------:R-:W-:Y:S01]  /*17b0*/  FMUL R32, R32, R19 ;  /* 0x0000001320207220 */ /* 0x000fe20000400000 */
[----:B------:R-:W-:Y:S02]  /*17c0*/  FMNMX R52, R52, R17, !PT ;  /* 0x0000001134347209 */ /* 0x000fe40007800000 */
[----:B------:R-:W-:Y:S02]  /*17d0*/  FMNMX R41, R41, R60, !PT ;  /* 0x0000003c29297209 */ /* 0x000fe40007800000 */
[----:B------:R-:W-:Y:S01]  /*17e0*/  FMNMX R53, R53, R58, !PT ;  /* 0x0000003a35357209 */ /* 0x000fe20007800000 */
[C---:B0-----:R-:W-:Y:S01]  /*17f0*/  FMUL R17, R20.reuse, R13 ;  /* 0x0000000d14117220 */ /* 0x041fe20000400000 */
[----:B------:R-:W-:Y:S01]  /*1800*/  FMUL R19, R20, R25 ;  /* 0x0000001914137220 */ /* 0x000fe20000400000 */
[----:B------:R-:W-:Y:S01]  /*1810*/  FMNMX R49, R49, R56, !PT ;  /* 0x0000003831317209 */ /* 0x000fe20007800000 */
[-C--:B------:R-:W-:Y:S01]  /*1820*/  FMUL R56, R22, R13.reuse ;  /* 0x0000000d16387220 */ /* 0x080fe20000400000 */
[----:B------:R-:W-:Y:S01]  /*1830*/  FMNMX R41, R41, R16, !PT ;  /* 0x0000001029297209 */ /* 0x000fe20007800000 */
[----:B------:R-:W-:Y:S01]  /*1840*/  FMUL R58, R23, R13 ;  /* 0x0000000d173a7220 */ /* 0x000fe20000400000 */
[----:B------:R-:W-:Y:S01]  /*1850*/  FMNMX R48, R48, R57, !PT ;  /* 0x0000003930307209 */ /* 0x000fe20007800000 */
[----:B------:R-:W-:Y:S01]  /*1860*/  FMUL R57, R21, R13 ;  /* 0x0000000d15397220 */ /* 0x000fe20000400000 */
[----:B------:R-:W-:-:S02]  /*1870*/  FMNMX R46, R46, R17, !PT ;  /* 0x000000112e2e7209 */ /* 0x000fc40007800000 */
[----:B------:R-:W-:Y:S01]  /*1880*/  FMNMX R44, R44, R19, !PT ;  /* 0x000000132c2c7209 */ /* 0x000fe20007800000 */
[C---:B------:R-:W-:Y:S01]  /*1890*/  FMUL R13, R21.reuse, R25 ;  /* 0x00000019150d7220 */ /* 0x040fe20000400000 */
[----:B------:R-:W-:Y:S01]  /*18a0*/  FMNMX R54, R54, R59, !PT ;  /* 0x0000003b36367209 */ /* 0x000fe20007800000 */
[----:B------:R-:W0:Y:S01]  /*18b0*/  LDS.128 R16, [R5+0x600] ;  /* 0x0006000005107984 */ /* 0x000e220000000c00 */
[CC--:B------:R-:W-:Y:S01]  /*18c0*/  FMUL R59, R20.reuse, R29.reuse ;  /* 0x0000001d143b7220 */ /* 0x0c0fe20000400000 */
[C---:B------:R-:W-:Y:S01]  /*18d0*/  FMUL R60, R21.reuse, R29 ;  /* 0x0000001d153c7220 */ /* 0x040fe20000400000 */
[-C--:B------:R-:W-:Y:S01]  /*18e0*/  FMUL R20, R20, R33.reuse ;  /* 0x0000002114147220 */ /* 0x080fe20000400000 */
[----:B------:R-:W-:Y:S01]  /*18f0*/  FMUL R21, R21, R33 ;  /* 0x0000002115157220 */ /* 0x000fe20000400000 */
[----:B------:R-:W-:Y:S01]  /*1900*/  FMNMX R47, R47, R28, !PT ;  /* 0x0000001c2f2f7209 */ /* 0x000fe20007800000 */
[CC--:B------:R-:W-:Y:S01]  /*1910*/  FMUL R28, R22.reuse, R29.reuse ;  /* 0x0000001d161c7220 */ /* 0x0c0fe20000400000 */
[----:B------:R-:W-:Y:S01]  /*1920*/  FMNMX R45, R45, R32, !PT ;  /* 0x000000202d2d7209 */ /* 0x000fe20007800000 */
[----:B------:R-:W-:Y:S01]  /*1930*/  FMUL R32, R23, R29 ;  /* 0x0000001d17207220 */ /* 0x000fe20000400000 */
[----:B------:R-:W-:Y:S01]  /*1940*/  FMNMX R51, R51, R24, !PT ;  /* 0x0000001833337209 */ /* 0x000fe20007800000 */
[C---:B------:R-:W-:Y:S01]  /*1950*/  FMUL R24, R22.reuse, R25 ;  /* 0x0000001916187220 */ /* 0x040fe20000400000 */
[----:B------:R-:W-:Y:S01]  /*1960*/  FMUL R29, R22, R33 ;  /* 0x00000021161d7220 */ /* 0x000fe20000400000 */
[----:B------:R-:W-:Y:S01]  /*1970*/  FMNMX R42, R42, R59, !PT ;  /* 0x0000003b2a2a7209 */ /* 0x000fe20007800000 */
        /* <DEDUP_REMOVED lines=14> */
[----:B------:R-:W-:Y:S01]  /*1a60*/  FMNMX R51, R51, R60, !PT ;  /* 0x0000003c33337209 */ /* 0x000fe20007800000 */
[C---:B0-----:R-:W-:Y:S01]  /*1a70*/  FMUL R61, R16.reuse, R14 ;  /* 0x0000000e103d7220 */ /* 0x041fe20000400000 */
[C---:B------:R-:W-:Y:S01]  /*1a80*/  FMUL R43, R16.reuse, R26 ;  /* 0x0000001a102b7220 */ /* 0x040fe20000400000 */
[----:B------:R-:W-:Y:S01]  /*1a90*/  FMUL R41, R16, R30 ;  /* 0x0000001e10297220 */ /* 0x000fe20000400000 */
[C---:B------:R-:W-:Y:S01]  /*1aa0*/  FMUL R58, R18.reuse, R14 ;  /* 0x0000000e123a7220 */ /* 0x040fe20000400000 */
[C---:B------:R-:W-:Y:S01]  /*1ab0*/  FMUL R57, R18.reuse, R26 ;  /* 0x0000001a12397220 */ /* 0x040fe20000400000 */
[----:B------:R-:W-:Y:S01]  /*1ac0*/  FMUL R45, R18, R30 ;  /* 0x0000001e122d7220 */ /* 0x000fe20000400000 */
[----:B------:R-:W-:Y:S01]  /*1ad0*/  FMUL R16, R16, R34 ;  /* 0x0000002210107220 */ /* 0x000fe20000400000 */
[-C--:B------:R-:W-:Y:S01]  /*1ae0*/  FMUL R47, R17, R14.reuse ;  /* 0x0000000e112f7220 */ /* 0x080fe20000400000 */
[----:B------:R-:W-:Y:S01]  /*1af0*/  FMUL R32, R19, R14 ;  /* 0x0000000e13207220 */ /* 0x000fe20000400000 */
[C---:B------:R-:W-:Y:S01]  /*1b00*/  FMUL R48, R17.reuse, R30 ;  /* 0x0000001e11307220 */ /* 0x040fe20000400000 */
[CC--:B------:R-:W-:Y:S01]  /*1b10*/  FMUL R49, R17.reuse, R34.reuse ;  /* 0x0000002211317220 */ /* 0x0c0fe20000400000 */
[----:B------:R-:W-:Y:S01]  /*1b20*/  FMUL R18, R18, R34 ;  /* 0x0000002212127220 */ /* 0x000fe20000400000 */
[----:B------:R-:W-:Y:S01]  /*1b30*/  FMUL R60, R17, R26 ;  /* 0x0000001a113c7220 */ /* 0x000fe20000400000 */
[----:B------:R-:W-:Y:S01]  /*1b40*/  FMUL R14, R19, R34 ;  /* 0x00000022130e7220 */ /* 0x000fe20000400000 */
[----:B------:R-:W-:-:S02]  /*1b50*/  FMNMX R61, R46, R61, !PT ;  /* 0x0000003d2e3d7209 */ /* 0x000fc40007800000 */
[----:B------:R-:W-:Y:S02]  /*1b60*/  FMNMX R41, R42, R41, !PT ;  /* 0x000000292a297209 */ /* 0x000fe40007800000 */
[----:B------:R-:W-:Y:S02]  /*1b70*/  FMNMX R42, R59, R16, !PT ;  /* 0x000000103b2a7209 */ /* 0x000fe40007800000 */
[----:B------:R-:W-:Y:S01]  /*1b80*/  FMNMX R46, R50, R45, !PT ;  /* 0x0000002d322e7209 */ /* 0x000fe20007800000 */
[----:B------:R-:W-:Y:S01]  /*1b90*/  FMUL R28, R19, R26 ;  /* 0x0000001a131c7220 */ /* 0x000fe20000400000 */
[----:B------:R-:W-:Y:S01]  /*1ba0*/  FMNMX R24, R55, R24, !PT ;  /* 0x0000001837187209 */ /* 0x000fe20007800000 */
[----:B------:R-:W-:Y:S01]  /*1bb0*/  FMUL R55, R19, R30 ;  /* 0x0000001e13377220 */ /* 0x000fe20000400000 */
[----:B------:R-:W-:Y:S01]  /*1bc0*/  FMNMX R59, R12, R47, !PT ;  /* 0x0000002f0c3b7209 */ /* 0x000fe20007800000 */
[-C--:B-1----:R-:W-:Y:S01]  /*1bd0*/  FMUL R50, R20, R15.reuse ;  /* 0x0000000f14327220 */ /* 0x082fe20000400000 */
[----:B------:R-:W-:Y:S01]  /*1be0*/  FMNMX R48, R51, R48, !PT ;  /* 0x0000003033307209 */ /* 0x000fe20007800000 */
[----:B------:R-:W-:Y:S01]  /*1bf0*/  FMUL R51, R23, R15 ;  /* 0x0000000f17337220 */ /* 0x000fe20000400000 */
[----:B------:R-:W-:Y:S01]  /*1c00*/  FMNMX R49, R52, R49, !PT ;  /* 0x0000003134317209 */ /* 0x000fe20007800000 */
[-C--:B------:R-:W-:Y:S01]  /*1c10*/  FMUL R52, R21, R15.reuse ;  /* 0x0000000f15347220 */ /* 0x080fe20000400000 */
[----:B------:R-:W-:Y:S01]  /*1c20*/  FMNMX R45, R29, R18, !PT ;  /* 0x000000121d2d7209 */ /* 0x000fe20007800000 */
[----:B------:R-:W-:Y:S01]  /*1c30*/  FMUL R29, R22, R15 ;  /* 0x0000000f161d7220 */ /* 0x000fe20000400000 */
[----:B------:R-:W-:Y:S01]  /*1c40*/  FMNMX R47, R13, R60, !PT ;  /* 0x0000003c0d2f7209 */ /* 0x000fe20007800000 */
[----:B------:R-:W-:Y:S01]  /*1c50*/  LDS.128 R16, [R5+0x800] ;  /* 0x0008000005107984 */ /* 0x000fe20000000c00 */
[----:B------:R-:W-:-:S03]  /*1c60*/  FMNMX R33, R33, R14, !PT ;  /* 0x0000000e21217209 */ /* 0x000fc60007800000 */
[----:B------:R-:W0:Y:S01]  /*1c70*/  LDS.128 R12, [R6+0x20] ;  /* 0x00002000060c7984 */ /* 0x000e220000000c00 */
[----:B------:R-:W-:Y:S01]  /*1c80*/  FMNMX R43, R44, R43, !PT ;  /* 0x0000002b2c2b7209 */ /* 0x000fe20007800000 */
[----:B------:R-:W-:Y:S01]  /*1c90*/  FMUL R60, R20, R27 ;  /* 0x0000001b143c7220 */ /* 0x000fe20000400000 */
        /* <DEDUP_REMOVED lines=9> */
[C---:B------:R-:W-:Y:S01]  /*1d30*/  FMUL R55, R23.reuse, R27 ;  /* 0x0000001b17377220 */ /* 0x040fe20000400000 */
[-C--:B------:R-:W-:Y:S01]  /*1d40*/  FMUL R57, R22, R31.reuse ;  /* 0x0000001f16397220 */ /* 0x080fe20000400000 */
[----:B------:R-:W-:Y:S01]  /*1d50*/  FMUL R31, R23, R31 ;  /* 0x0000001f171f7220 */ /* 0x000fe20000400000 */
[-C--:B------:R-:W-:Y:S01]  /*1d60*/  FMUL R27, R20, R35.reuse ;  /* 0x00000023141b7220 */ /* 0x080fe20000400000 */
[-C--:B------:R-:W-:Y:S01]  /*1d70*/  FMUL R26, R21, R35.reuse ;  /* 0x00000023151a7220 */ /* 0x080fe20000400000 */
[-C--:B------:R-:W-:Y:S01]  /*1d80*/  FMUL R54, R22, R35.reuse ;  /* 0x0000002316367220 */ /* 0x080fe20000400000 */
[----:B------:R-:W-:-:S02]  /*1d90*/  FMUL R56, R23, R35 ;  /* 0x0000002317387220 */ /* 0x000fc40000400000 */
[----:B------:R-:W1:Y:S01]  /*1da0*/  LDS.128 R20, [R6+0xa0] ;  /* 0x0000a00006147984 */ /* 0x000e620000000c00 */
[----:B------:R-:W-:Y:S02]  /*1db0*/  FMNMX R42, R42, R27, !PT ;  /* 0x0000001b2a2a7209 */ /* 0x000fe40007800000 */
[----:B------:R-:W-:Y:S02]  /*1dc0*/  FMNMX R47, R47, R24, !PT ;  /* 0x000000182f2f7209 */ /* 0x000fe40007800000 */
[----:B------:R-:W-:Y:S02]  /*1dd0*/  FMNMX R48, R48, R25, !PT ;  /* 0x0000001930307209 */ /* 0x000fe40007800000 */
[----:B------:R-:W-:Y:S02]  /*1de0*/  FMNMX R49, R49, R26, !PT ;  /* 0x0000001a31317209 */ /* 0x000fe40007800000 */
[----:B------:R-:W2:Y:S01]  /*1df0*/  LDS.128 R24, [R6+0x120] ;  /* 0x0001200006187984 */ /* 0x000ea20000000c00 */
[----:B------:R-:W-:-:S02]  /*1e00*/  FMNMX R29, R34, R29, !PT ;  /* 0x0000001d221d7209 */ /* 0x000fc40007800000 */
[----:B------:R-:W-:Y:S02]  /*1e10*/  FMNMX R51, R32, R51, !PT ;  /* 0x0000003320337209 */ /* 0x000fe40007800000 */
[----:B------:R-:W-:Y:S02]  /*1e20*/  FMNMX R56, R33, R56, !PT ;  /* 0x0000003821387209 */ /* 0x000fe40007800000 */
[----:B------:R-:W-:Y:S01]  /*1e30*/  FMNMX R53, R30, R53, !PT ;  /* 0x000000351e357209 */ /* 0x000fe20007800000 */
[----:B------:R-:W3:Y:S01]  /*1e40*/  LDS.128 R32, [R6+0x1a0] ;  /* 0x0001a00006207984 */ /* 0x000ee20000000c00 */
[----:B------:R-:W-:Y:S02]  /*1e50*/  FMNMX R55, R28, R55, !PT ;  /* 0x000000371c377209 */ /* 0x000fe40007800000 */
[----:B------:R-:W-:Y:S01]  /*1e60*/  FMNMX R44, R44, R31, !PT ;  /* 0x0000001f2c2c7209 */ /* 0x000fe20007800000 */
[----:B0-----:R-:W-:Y:S01]  /*1e70*/  FMUL R31, R16, R12 ;  /* 0x0000000c101f7220 */ /* 0x001fe20000400000 */
[C---:B------:R-:W-:Y:S01]  /*1e80*/  FMUL R28, R12.reuse, R18 ;  /* 0x000000120c1c7220 */ /* 0x040fe20000400000 */
[----:B------:R-:W-:Y:S01]  /*1e90*/  FMUL R30, R12, R19 ;  /* 0x000000130c1e7220 */ /* 0x000fe20000400000 */
[----:B------:R-:W-:-:S02]  /*1ea0*/  FMNMX R50, R61, R50, !PT ;  /* 0x000000323d327209 */ /* 0x000fc40007800000 */
[----:B------:R-:W-:Y:S01]  /*1eb0*/  FMNMX R46, R46, R57, !PT ;  /* 0x000000392e2e7209 */ /* 0x000fe20007800000 */
[----:B------:R-:W-:Y:S01]  /*1ec0*/  FMUL R57, R12, R17 ;  /* 0x000000110c397220 */ /* 0x000fe20000400000 */
[----:B------:R-:W-:Y:S02]  /*1ed0*/  FMNMX R50, R50, R31, !PT ;  /* 0x0000001f32327209 */ /* 0x000fe40007800000 */
[----:B------:R-:W-:Y:S02]  /*1ee0*/  FMNMX R12, R29, R28, !PT ;  /* 0x0000001c1d0c7209 */ /* 0x000fe40007800000 */
[----:B------:R-:W-:Y:S02]  /*1ef0*/  FMNMX R51, R51, R30, !PT ;  /* 0x0000001e33337209 */ /* 0x000fe40007800000 */
[----:B------:R-:W0:Y:S01]  /*1f00*/  LDS.128 R28, [R5+0x900] ;  /* 0x00090000051c7984 */ /* 0x000e220000000c00 */
[----:B------:R-:W-:Y:S02]  /*1f10*/  FMNMX R45, R45, R54, !PT ;  /* 0x000000362d2d7209 */ /* 0x000fe40007800000 */
[----:B------:R-:W-:Y:S01]  /*1f20*/  FMNMX R43, R43, R60, !PT ;  /* 0x0000003c2b2b7209 */ /* 0x000fe20007800000 */
[----:B-1----:R-:W-:Y:S01]  /*1f30*/  FMUL R54, R16, R20 ;  /* 0x0000001410367220 */ /* 0x002fe20000400000 */
[----:B------:R-:W-:-:S04]  /*1f40*/  FMNMX R52, R59, R52, !PT ;  /* 0x000000343b347209 */ /* 0x000fc80007800000 */
[----:B------:R-:W-:Y:S01]  /*1f50*/  FMNMX R43, R43, R54, !PT ;  /* 0x000000362b2b7209 */ /* 0x000fe20007800000 */
[----:B------:R-:W-:Y:S01]  /*1f60*/  FMUL R54, R20, R17 ;  /* 0x0000001114367220 */ /* 0x000fe20000400000 */
[----:B------:R-:W-:Y:S01]  /*1f70*/  FMNMX R52, R52, R57, !PT ;  /* 0x0000003934347209 */ /* 0x000fe20007800000 */
[C---:B--2---:R-:W-:Y:S01]  /*1f80*/  FMUL R57, R24.reuse, R17 ;  /* 0x0000001118397220 */ /* 0x044fe20000400000 */
[----:B------:R-:W-:Y:S01]  /*1f90*/  FMUL R59, R24, R18 ;  /* 0x00000012183b7220 */ /* 0x000fe20000400000 */
[----:B------:R-:W-:Y:S01]  /*1fa0*/  FMNMX R41, R41, R58, !PT ;  /* 0x0000003a29297209 */ /* 0x000fe20007800000 */
[C---:B------:R-:W-:Y:S01]  /*1fb0*/  FMUL R58, R20.reuse, R18 ;  /* 0x00000012143a7220 */ /* 0x040fe20000400000 */
[----:B------:R-:W-:Y:S01]  /*1fc0*/  FMNMX R47, R47, R54, !PT ;  /* 0x000000362f2f7209 */ /* 0x000fe20007800000 */
[----:B------:R-:W-:Y:S01]  /*1fd0*/  FMUL R54, R20, R19 ;  /* 0x0000001314367220 */ /* 0x000fe20000400000 */
[----:B------:R-:W-:Y:S01]  /*1fe0*/  FMNMX R48, R48, R57, !PT ;  /* 0x0000003930307209 */ /* 0x000fe20007800000 */
[----:B------:R-:W-:Y:S01]  /*1ff0*/  FMUL R20, R16, R24 ;  /* 0x0000001810147220 */ /* 0x000fe20000400000 */
[----:B------:R-:W-:Y:S01]  /*2000*/  FMNMX R46, R46, R59, !PT ;  /* 0x0000003b2e2e7209 */ /* 0x000fe20007800000 */
[----:B------:R-:W-:Y:S01]  /*2010*/  FMUL R59, R24, R19 ;  /* 0x00000013183b7220 */ /* 0x000fe20000400000 */
[----:B---3--:R-:W-:Y:S01]  /*2020*/  FMUL R57, R16, R32 ;  /* 0x0000002010397220 */ /* 0x008fe20000400000 */
[C---:B------:R-:W-:Y:S01]  /*2030*/  FMUL R16, R32.reuse, R17 ;  /* 0x0000001120107220 */ /* 0x040fe20000400000 */
[C---:B------:R-:W-:Y:S01]  /*2040*/  FMUL R18, R32.reuse, R18 ;  /* 0x0000001220127220 */ /* 0x040fe20000400000 */
[----:B------:R-:W-:Y:S01]  /*2050*/  FMUL R19, R32, R19 ;  /* 0x0000001320137220 */ /* 0x000fe20000400000 */
[----:B------:R-:W-:-:S02]  /*2060*/  FMNMX R41, R41, R20, !PT ;  /* 0x0000001429297209 */ /* 0x000fc40007800000 */
[----:B------:R-:W-:Y:S02]  /*2070*/  FMNMX R44, R44, R59, !PT ;  /* 0x0000003b2c2c7209 */ /* 0x000fe40007800000 */
[----:B------:R-:W-:Y:S02]  /*2080*/  FMNMX R49, R49, R16, !PT ;  /* 0x0000001031317209 */ /* 0x000fe40007800000 */
[----:B------:R-:W-:Y:S02]  /*2090*/  FMNMX R45, R45, R18, !PT ;  /* 0x000000122d2d7209 */ /* 0x000fe40007800000 */
[----:B------:R-:W-:Y:S02]  /*20a0*/  FMNMX R56, R56, R19, !PT ;  /* 0x0000001338387209 */ /* 0x000fe40007800000 */
[----:B------:R-:W-:Y:S01]  /*20b0*/  FMNMX R53, R53, R58, !PT ;  /* 0x0000003a35357209 */ /* 0x000fe20007800000 */
[-C--:B0-----:R-:W-:Y:S01]  /*20c0*/  FMUL R59, R28, R13.reuse ;  /* 0x0000000d1c3b7220 */ /* 0x081fe20000400000 */
[----:B------:R-:W-:Y:S01]  /*20d0*/  FMNMX R55, R55, R54, !PT ;  /* 0x0000003637377209 */ /* 0x000fe20007800000 */
[----:B------:R-:W-:Y:S01]  /*20e0*/  FMUL R17, R29, R13 ;  /* 0x0000000d1d117220 */ /* 0x000fe20000400000 */
[----:B------:R-:W-:Y:S01]  /*20f0*/  FMNMX R42, R42, R57, !PT ;  /* 0x000000392a2a7209 */ /* 0x000fe20007800000 */
[-C--:B------:R-:W-:Y:S01]  /*2100*/  FMUL R19, R30, R13.reuse ;  /* 0x0000000d1e137220 */ /* 0x080fe20000400000 */
[----:B------:R-:W-:Y:S01]  /*2110*/  FMUL R18, R31, R13 ;  /* 0x0000000d1f127220 */ /* 0x000fe20000400000 */
[-C--:B------:R-:W-:Y:S01]  /*2120*/  FMUL R60, R28, R21.reuse ;  /* 0x000000151c3c7220 */ /* 0x080fe20000400000 */
[-C--:B------:R-:W-:Y:S01]  /*2130*/  FMUL R16, R29, R21.reuse ;  /* 0x000000151d107220 */ /* 0x080fe20000400000 */
[-C--:B------:R-:W-:Y:S01]  /*2140*/  FMUL R20, R30, R21.reuse ;  /* 0x000000151e147220 */ /* 0x080fe20000400000 */
[----:B------:R-:W-:Y:S01]  /*2150*/  FMUL R24, R31, R21 ;  /* 0x000000151f187220 */ /* 0x000fe20000400000 */
[-C--:B------:R-:W-:Y:S01]  /*2160*/  FMUL R32, R28, R25.reuse ;  /* 0x000000191c207220 */ /* 0x080fe20000400000 */
[CC--:B------:R-:W-:Y:S01]  /*2170*/  FMUL R21, R29.reuse, R25.reuse ;  /* 0x000000191d157220 */ /* 0x0c0fe20000400000 */
[----:B------:R-:W-:Y:S01]  /*2180*/  FMUL R13, R30, R25 ;  /* 0x000000191e0d7220 */ /* 0x000fe20000400000 */
[-C--:B------:R-:W-:Y:S01]  /*2190*/  FMUL R57, R28, R33.reuse ;  /* 0x000000211c397220 */ /* 0x080fe20000400000 */
[-C--:B------:R-:W-:Y:S01]  /*21a0*/  FMUL R58, R29, R33.reuse ;  /* 0x000000211d3a7220 */ /* 0x080fe20000400000 */
[----:B------:R-:W-:Y:S01]  /*21b0*/  FMUL R54, R30, R33 ;  /* 0x000000211e367220 */ /* 0x000fe20000400000 */
[C---:B------:R-:W-:Y:S01]  /*21c0*/  FMUL R25, R31.reuse, R25 ;  /* 0x000000191f197220 */ /* 0x040fe20000400000 */
[----:B------:R-:W-:-:S02]  /*21d0*/  FMUL R33, R31, R33 ;  /* 0x000000211f217220 */ /* 0x000fc40000400000 */
[----:B------:R-:W0:Y:S01]  /*21e0*/  LDS.128 R28, [R5+0xa00] ;  /* 0x000a0000051c7984 */ /* 0x000e220000000c00 */
[----:B------:R-:W-:Y:S02]  /*21f0*/  FMNMX R32, R41, R32, !PT ;  /* 0x0000002029207209 */ /* 0x000fe40007800000 */
[----:B------:R-:W-:Y:S02]  /*2200*/  FMNMX R52, R52, R17, !PT ;  /* 0x0000001134347209 */ /* 0x000fe40007800000 */
[----:B------:R-:W-:Y:S02]  /*2210*/  FMNMX R41, R47, R16, !PT ;  /* 0x000000102f297209 */ /* 0x000fe40007800000 */
[----:B------:R-:W-:Y:S02]  /*2220*/  FMNMX R12, R12, R19, !PT ;  /* 0x000000130c0c7209 */ /* 0x000fe40007800000 */
[----:B------:R-:W-:Y:S02]  /*2230*/  FMNMX R51, R51, R18, !PT ;  /* 0x0000001233337209 */ /* 0x000fe40007800000 */
[----:B------:R-:W1:Y:S01]  /*2240*/  LDS.128 R16, [R5+0xb00] ;  /* 0x000b000005107984 */ /* 0x000e620000000c00 */
[----:B------:R-:W-:-:S02]  /*2250*/  FMNMX R20, R53, R20, !PT ;  /* 0x0000001435147209 */ /* 0x000fc40007800000 */
[----:B------:R-:W-:Y:S02]  /*2260*/  FMNMX R42, R42, R57, !PT ;  /* 0x000000392a2a7209 */ /* 0x000fe40007800000 */
        /* <DEDUP_REMOVED lines=27> */
[----:B------:R-:W-:Y:S01]  /*2420*/  FMNMX R44, R51, R44, !PT ;  /* 0x0000002c332c7209 */ /* 0x000fe20007800000 */
[-C--:B------:R-:W-:Y:S01]  /*2430*/  FMUL R46, R29, R26.reuse ;  /* 0x0000001a1d2e7220 */ /* 0x080fe20000400000 */
[----:B------:R-:W-:Y:S01]  /*2440*/  FMNMX R47, R32, R47, !PT ;  /* 0x0000002f202f7209 */ /* 0x000fe20007800000 */
[----:B------:R-:W-:Y:S01]  /*2450*/  FMUL R54, R31, R26 ;  /* 0x0000001a1f367220 */ /* 0x000fe20000400000 */
[----:B------:R-:W-:Y:S01]  /*2460*/  FMNMX R53, R42, R28, !PT ;  /* 0x0000001c2a357209 */ /* 0x000fe20007800000 */
[-C--:B-1----:R-:W-:Y:S01]  /*2470*/  FMUL R42, R17, R15.reuse ;  /* 0x0000000f112a7220 */ /* 0x082fe20000400000 */
[----:B------:R-:W-:Y:S01]  /*2480*/  FMNMX R52, R49, R22, !PT ;  /* 0x0000001631347209 */ /* 0x000fe20007800000 */
[----:B------:R-:W-:Y:S01]  /*2490*/  FMUL R49, R16, R15 ;  /* 0x0000000f10317220 */ /* 0x000fe20000400000 */
[----:B------:R-:W-:-:S02]  /*24a0*/  FMNMX R56, R20, R55, !PT ;  /* 0x0000003714387209 */ /* 0x000fc40007800000 */
        /* <DEDUP_REMOVED lines=9> */
[-C--:B------:R-:W-:Y:S01]  /*2540*/  FMUL R59, R16, R23.reuse ;  /* 0x00000017103b7220 */ /* 0x080fe20000400000 */
[----:B------:R-:W-:Y:S01]  /*2550*/  FMNMX R54, R25, R54, !PT ;  /* 0x0000003619367209 */ /* 0x000fe20007800000 */
[-C--:B------:R-:W-:Y:S01]  /*2560*/  FMUL R20, R17, R23.reuse ;  /* 0x0000001711147220 */ /* 0x080fe20000400000 */
[----:B------:R-:W-:Y:S01]  /*2570*/  FMNMX R46, R21, R46, !PT ;  /* 0x0000002e152e7209 */ /* 0x000fe20007800000 */
        /* <DEDUP_REMOVED lines=19> */
[----:B------:R-:W-:Y:S02]  /*26b0*/  FMNMX R41, R41, R26, !PT ;  /* 0x0000001a29297209 */ /* 0x000fe40007800000 */
[----:B------:R-:W-:Y:S02]  /*26c0*/  FMNMX R55, R55, R24, !PT ;  /* 0x0000001837377209 */ /* 0x000fe40007800000 */
[----:B------:R-:W-:Y:S02]  /*26d0*/  FMNMX R51, R51, R34, !PT ;  /* 0x0000002233337209 */ /* 0x000fe40007800000 */
[----:B------:R-:W-:Y:S01]  /*26e0*/  FMNMX R54, R54, R27, !PT ;  /* 0x0000001b36367209 */ /* 0x000fe20007800000 */
[----:B0-----:R-:W-:Y:S01]  /*26f0*/  FMUL R32, R12, R28 ;  /* 0x0000001c0c207220 */ /* 0x001fe20000400000 */
[----:B------:R-:W-:Y:S01]  /*2700*/  FMNMX R48, R48, R35, !PT ;  /* 0x0000002330307209 */ /* 0x000fe20007800000 */
[----:B------:R-:W0:Y:S01]  /*2710*/  LDS.128 R24, [R6+0x1b0] ;  /* 0x0001b00006187984 */ /* 0x000e220000000c00 */
        /* <DEDUP_REMOVED lines=8> */
[----:B------:R-:W-:Y:S02]  /*27a0*/  FMNMX R44, R44, R35, !PT ;  /* 0x000000232c2c7209 */ /* 0x000fe40007800000 */
[----:B------:R-:W3:Y:S01]  /*27b0*/  LDS.128 R32, [R5+0xd00] ;  /* 0x000d000005207984 */ /* 0x000ee20000000c00 */
[----:B-1----:R-:W-:Y:S01]  /*27c0*/  FMUL R57, R12, R16 ;  /* 0x000000100c397220 */ /* 0x002fe20000400000 */
[----:B------:R-:W-:Y:S01]  /*27d0*/  FMNMX R50, R50, R59, !PT ;  /* 0x0000003b32327209 */ /* 0x000fe20007800000 */
[----:B------:R-:W-:-:S03]  /*27e0*/  FMUL R28, R16, R13 ;  /* 0x0000000d101c7220 */ /* 0x000fc60000400000 */
[----:B------:R-:W-:Y:S01]  /*27f0*/  FMNMX R50, R50, R57, !PT ;  /* 0x0000003932327209 */ /* 0x000fe20007800000 */
[----:B------:R-:W-:Y:S01]  /*2800*/  FMUL R57, R16, R14 ;  /* 0x0000000e10397220 */ /* 0x000fe20000400000 */
[----:B------:R-:W-:-:S04]  /*2810*/  FMNMX R43, R43, R28, !PT ;  /* 0x0000001c2b2b7209 */ /* 0x000fc80007800000 */
[----:B------:R-:W-:Y:S01]  /*2820*/  FMNMX R28, R56, R57, !PT ;  /* 0x00000039381c7209 */ /* 0x000fe20007800000 */
[----:B------:R-:W-:Y:S01]  /*2830*/  FMUL R56, R16, R15 ;  /* 0x0000000f10387220 */ /* 0x000fe20000400000 */
[----:B--2---:R-:W-:Y:S01]  /*2840*/  FMUL R16, R12, R20 ;  /* 0x000000140c107220 */ /* 0x004fe20000400000 */
[----:B------:R-:W-:-:S04]  /*2850*/  FMUL R57, R20, R13 ;  /* 0x0000000d14397220 */ /* 0x000fc80000400000 */
[----:B------:R-:W-:Y:S01]  /*2860*/  FMNMX R47, R47, R16, !PT ;  /* 0x000000102f2f7209 */ /* 0x000fe20007800000 */
[----:B------:R-:W-:Y:S01]  /*2870*/  FMUL R16, R20, R14 ;  /* 0x0000000e14107220 */ /* 0x000fe20000400000 */
[----:B------:R-:W-:Y:S01]  /*2880*/  FMNMX R46, R46, R57, !PT ;  /* 0x000000392e2e7209 */ /* 0x000fe20007800000 */
[----:B0-----:R-:W-:-:S03]  /*2890*/  FMUL R13, R24, R13 ;  /* 0x0000000d180d7220 */ /* 0x001fc60000400000 */
[----:B------:R-:W-:Y:S01]  /*28a0*/  FMNMX R16, R55, R16, !PT ;  /* 0x0000001037107209 */ /* 0x000fe20007800000 */
[----:B------:R-:W-:Y:S01]  /*28b0*/  FMUL R14, R24, R14 ;  /* 0x0000000e180e7220 */ /* 0x000fe20000400000 */
[-C--:B------:R-:W-:Y:S01]  /*28c0*/  FMUL R55, R20, R15.reuse ;  /* 0x0000000f14377220 */ /* 0x080fe20000400000 */
[----:B------:R-:W-:Y:S01]  /*28d0*/  FMUL R12, R12, R24 ;  /* 0x000000180c0c7220 */ /* 0x000fe20000400000 */
[----:B------:R-:W-:Y:S01]  /*28e0*/  FMUL R57, R24, R15 ;  /* 0x0000000f18397220 */ /* 0x000fe20000400000 */
[----:B------:R-:W-:Y:S02]  /*28f0*/  FMNMX R53, R53, R58, !PT ;  /* 0x0000003a35357209 */ /* 0x000fe40007800000 */
[----:B------:R-:W-:Y:S02]  /*2900*/  FMNMX R15, R52, R13, !PT ;  /* 0x0000000d340f7209 */ /* 0x000fe40007800000 */
[----:B------:R-:W-:Y:S02]  /*2910*/  FMNMX R24, R51, R14, !PT ;  /* 0x0000000e33187209 */ /* 0x000fe40007800000 */
[----:B------:R-:W-:-:S02]  /*2920*/  FMNMX R20, R54, R55, !PT ;  /* 0x0000003736147209 */ /* 0x000fc40007800000 */
[----:B------:R-:W-:Y:S01]  /*2930*/  FMNMX R41, R41, R56, !PT ;  /* 0x0000003829297209 */ /* 0x000fe20007800000 */
[-C--:B---3--:R-:W-:Y:S01]  /*2940*/  FMUL R60, R32, R29.reuse ;  /* 0x0000001d203c7220 */ /* 0x088fe20000400000 */
[-C--:B------:R-:W-:Y:S01]  /*2950*/  FMUL R13, R33, R29.reuse ;  /* 0x0000001d210d7220 */ /* 0x080fe20000400000 */
[-C--:B------:R-:W-:Y:S01]  /*2960*/  FMUL R14, R34, R29.reuse ;  /* 0x0000001d220e7220 */ /* 0x080fe20000400000 */
[----:B------:R-:W-:Y:S01]  /*2970*/  FMUL R51, R35, R29 ;  /* 0x0000001d23337220 */ /* 0x000fe20000400000 */
[----:B------:R-:W-:Y:S01]  /*2980*/  FMNMX R12, R53, R12, !PT ;  /* 0x0000000c350c7209 */ /* 0x000fe20007800000 */
[----:B------:R-:W-:Y:S01]  /*2990*/  FMUL R59, R32, R17 ;  /* 0x00000011203b7220 */ /* 0x000fe20000400000 */
[----:B------:R-:W-:Y:S01]  /*29a0*/  FMNMX R48, R48, R57, !PT ;  /* 0x0000003930307209 */ /* 0x000fe20007800000 */
        /* <DEDUP_REMOVED lines=37> */
[C---:B------:R-:W-:Y:S01]  /*2c00*/  FMUL R42, R32.reuse, R22 ;  /* 0x00000016202a7220 */ /* 0x040fe20000400000 */
[----:B------:R-:W-:Y:S01]  /*2c10*/  FMUL R18, R32, R26 ;  /* 0x0000001a20127220 */ /* 0x000fe20000400000 */
[C---:B------:R-:W-:Y:S01]  /*2c20*/  FMUL R51, R33.reuse, R22 ;  /* 0x0000001621337220 */ /* 0x040fe20000400000 */
[----:B------:R-:W-:Y:S01]  /*2c30*/  FMUL R32, R33, R26 ;  /* 0x0000001a21207220 */ /* 0x000fe20000400000 */
[----:B------:R-:W-:Y:S01]  /*2c40*/  FMUL R55, R35, R22 ;  /* 0x0000001623377220 */ /* 0x000fe20000400000 */
[----:B------:R-:W-:Y:S01]  /*2c50*/  FMUL R33, R34, R26 ;  /* 0x0000001a22217220 */ /* 0x000fe20000400000 */
[----:B------:R-:W-:-:S02]  /*2c60*/  FMNMX R59, R49, R44, !PT ;  /* 0x0000002c313b7209 */ /* 0x000fc40007800000 */
[----:B------:R-:W-:Y:S01]  /*2c70*/  FMNMX R44, R50, R41, !PT ;  /* 0x00000029322c7209 */ /* 0x000fe20007800000 */
[----:B------:R-:W-:Y:S01]  /*2c80*/  FMUL R61, R34, R22 ;  /* 0x00000016223d7220 */ /* 0x000fe20000400000 */
[----:B------:R-:W-:Y:S01]  /*2c90*/  FMNMX R41, R57, R18, !PT ;  /* 0x0000001239297209 */ /* 0x000fe20007800000 */
[----:B------:R-:W-:Y:S01]  /*2ca0*/  FMUL R22, R35, R26 ;  /* 0x0000001a23167220 */ /* 0x000fe20000400000 */
[----:B------:R-:W-:Y:S02]  /*2cb0*/  FMNMX R42, R47, R42, !PT ;  /* 0x0000002a2f2a7209 */ /* 0x000fe40007800000 */
[----:B------:R-:W-:Y:S01]  /*2cc0*/  FMNMX R18, R56, R25, !PT ;  /* 0x0000001938127209 */ /* 0x000fe20007800000 */
[-C--:B-1----:R-:W-:Y:S01]  /*2cd0*/  FMUL R57, R13, R31.reuse ;  /* 0x0000001f0d397220 */ /* 0x082fe20000400000 */
[----:B------:R-:W-:Y:S02]  /*2ce0*/  FMNMX R50, R43, R52, !PT ;  /* 0x000000342b327209 */ /* 0x000fe40007800000 */
[----:B------:R-:W-:Y:S01]  /*2cf0*/  FMNMX R45, R45, R54, !PT ;  /* 0x000000362d2d7209 */ /* 0x000fe20007800000 */
        /* <DEDUP_REMOVED lines=8> */
[----:B------:R-:W-:Y:S01]  /*2d80*/  LDS.128 R32, [R6+0x40] ;  /* 0x0000400006207984 */ /* 0x000fe20000000c00 */
[----:B------:R-:W-:-:S03]  /*2d90*/  FMNMX R48, R28, R21, !PT ;  /* 0x000000151c307209 */ /* 0x000fc60007800000 */
[----:B------:R-:W0:Y:S01]  /*2da0*/  LDS.128 R28, [R5+0x1000] ;  /* 0x00100000051c7984 */ /* 0x000e220000000c00 */
[----:B------:R-:W-:Y:S01]  /*2db0*/  FMNMX R51, R46, R51, !PT ;  /* 0x000000332e337209 */ /* 0x000fe20007800000 */
[-C--:B------:R-:W-:Y:S01]  /*2dc0*/  FMUL R21, R12, R19.reuse ;  /* 0x000000130c157220 */ /* 0x080fe20000400000 */
        /* <DEDUP_REMOVED lines=26> */
[----:B------:R-:W-:Y:S01]  /*2f70*/  FMNMX R43, R43, R56, !PT ;  /* 0x000000382b2b7209 */ /* 0x000fe20007800000 */
[----:B0-----:R-:W-:Y:S01]  /*2f80*/  FMUL R45, R32, R30 ;  /* 0x0000001e202d7220 */ /* 0x001fe20000400000 */
[----:B------:R-:W-:Y:S01]  /*2f90*/  FMNMX R49, R49, R14, !PT ;  /* 0x0000000e31317209 */ /* 0x000fe20007800000 */
[----:B------:R-:W-:Y:S01]  /*2fa0*/  FMUL R54, R28, R32 ;  /* 0x000000201c367220 */ /* 0x000fe20000400000 */
[----:B------:R-:W-:Y:S01]  /*2fb0*/  FMNMX R46, R46, R15, !PT ;  /* 0x0000000f2e2e7209 */ /* 0x000fe20007800000 */
[C---:B------:R-:W-:Y:S01]  /*2fc0*/  FMUL R26, R32.reuse, R29 ;  /* 0x0000001d201a7220 */ /* 0x040fe20000400000 */
[----:B------:R-:W0:Y:S01]  /*2fd0*/  LDS.128 R12, [R6+0x1c0] ;  /* 0x0001c000060c7984 */ /* 0x000e220000000c00 */
[----:B------:R-:W-:Y:S01]  /*2fe0*/  FMUL R56, R32, R31 ;  /* 0x0000001f20387220 */ /* 0x000fe20000400000 */
[----:B------:R-:W-:-:S02]  /*2ff0*/  FMNMX R32, R24, R45, !PT ;  /* 0x0000002d18207209 */ /* 0x000fc40007800000 */
[----:B------:R-:W-:Y:S02]  /*3000*/  FMNMX R54, R27, R54, !PT ;  /* 0x000000361b367209 */ /* 0x000fe40007800000 */
[----:B------:R-:W-:Y:S02]  /*3010*/  FMNMX R57, R57, R26, !PT ;  /* 0x0000001a39397209 */ /* 0x000fe40007800000 */
[----:B------:R-:W-:Y:S02]  /*3020*/  FMNMX R45, R25, R56, !PT ;  /* 0x00000038192d7209 */ /* 0x000fe40007800000 */
[----:B------:R-:W3:Y:S01]  /*3030*/  LDS.128 R24, [R5+0x1100] ;  /* 0x0011000005187984 */ /* 0x000ee20000000c00 */
[----:B------:R-:W-:Y:S01]  /*3040*/  FMNMX R48, R48, R55, !PT ;  /* 0x0000003730307209 */ /* 0x000fe20007800000 */
[----:B-1----:R-:W-:Y:S01]  /*3050*/  FMUL R55, R28, R20 ;  /* 0x000000141c377220 */ /* 0x002fe20000400000 */
[----:B------:R-:W-:-:S04]  /*3060*/  FMUL R56, R20, R30 ;  /* 0x0000001e14387220 */ /* 0x000fc80000400000 */
[----:B------:R-:W-:Y:S01]  /*3070*/  FMNMX R44, R44, R55, !PT ;  /* 0x000000372c2c7209 */ /* 0x000fe20007800000 */
[C---:B------:R-:W-:Y:S01]  /*3080*/  FMUL R55, R20.reuse, R29 ;  /* 0x0000001d14377220 */ /* 0x040fe20000400000 */
[----:B------:R-:W-:Y:S01]  /*3090*/  FMNMX R53, R53, R56, !PT ;  /* 0x0000003835357209 */ /* 0x000fe20007800000 */
[----:B------:R-:W-:Y:S01]  /*30a0*/  FMUL R59, R20, R31 ;  /* 0x0000001f143b7220 */ /* 0x000fe20000400000 */
[C---:B--2---:R-:W-:Y:S01]  /*30b0*/  FMUL R20, R16.reuse, R29 ;  /* 0x0000001d10147220 */ /* 0x044fe20000400000 */
[----:B------:R-:W-:Y:S01]  /*30c0*/  FMUL R56, R16, R30 ;  /* 0x0000001e10387220 */ /* 0x000fe20000400000 */
[----:B------:R-:W-:Y:S01]  /*30d0*/  FMNMX R50, R50, R55, !PT ;  /* 0x0000003732327209 */ /* 0x000fe20007800000 */
[----:B------:R-:W-:Y:S01]  /*30e0*/  FMUL R55, R28, R16 ;  /* 0x000000101c377220 */ /* 0x000fe20000400000 */
[----:B------:R-:W-:Y:S01]  /*30f0*/  FMUL R16, R16, R31 ;  /* 0x0000001f10107220 */ /* 0x000fe20000400000 */
[----:B------:R-:W-:Y:S02]  /*3100*/  FMNMX R47, R47, R58, !PT ;  /* 0x0000003a2f2f7209 */ /* 0x000fe40007800000 */
[----:B------:R-:W-:Y:S01]  /*3110*/  FMNMX R43, R43, R56, !PT ;  /* 0x000000382b2b7209 */ /* 0x000fe20007800000 */
[C---:B0-----:R-:W-:Y:S01]  /*3120*/  FMUL R29, R12.reuse, R29 ;  /* 0x0000001d0c1d7220 */ /* 0x041fe20000400000 */
[----:B------:R-:W-:Y:S01]  /*3130*/  FMUL R31, R12, R31 ;  /* 0x0000001f0c1f7220 */ /* 0x000fe20000400000 */
[----:B------:R-:W-:Y:S01]  /*3140*/  FMUL R28, R28, R12 ;  /* 0x0000000c1c1c7220 */ /* 0x000fe20000400000 */
[----:B------:R-:W-:-:S02]  /*3150*/  FMUL R30, R12, R30 ;  /* 0x0000001e0c1e7220 */ /* 0x000fc40000400000 */
[----:B------:R-:W-:Y:S02]  /*3160*/  FMNMX R52, R52, R29, !PT ;  /* 0x0000001d34347209 */ /* 0x000fe40007800000 */
[----:B------:R-:W-:Y:S01]  /*3170*/  FMNMX R46, R46, R31, !PT ;  /* 0x0000001f2e2e7209 */ /* 0x000fe20007800000 */
[C---:B---3--:R-:W-:Y:S01]  /*3180*/  FMUL R29, R24.reuse, R33 ;  /* 0x00000021181d7220 */ /* 0x048fe20000400000 */
[----:B------:R-:W-:Y:S01]  /*3190*/  FMUL R31, R24, R21 ;  /* 0x00000015181f7220 */ /* 0x000fe20000400000 */
[----:B------:R-:W-:Y:S01]  /*31a0*/  FMNMX R42, R42, R55, !PT ;  /* 0x000000372a2a7209 */ /* 0x000fe20007800000 */
[----:B------:R-:W-:Y:S01]  /*31b0*/  FMUL R56, R25, R33 ;  /* 0x0000002119387220 */ /* 0x000fe20000400000 */
[----:B------:R-:W-:Y:S01]  /*31c0*/  FMNMX R48, R48, R59, !PT ;  /* 0x0000003b30307209 */ /* 0x000fe20007800000 */
[-C--:B------:R-:W-:Y:S01]  /*31d0*/  FMUL R55, R26, R33.reuse ;  /* 0x000000211a377220 */ /* 0x080fe20000400000 */
[----:B------:R-:W-:Y:S01]  /*31e0*/  FMNMX R41, R41, R28, !PT ;  /* 0x0000001c29297209 */ /* 0x000fe20007800000 */
[----:B------:R-:W-:Y:S01]  /*31f0*/  FMUL R58, R27, R33 ;  /* 0x000000211b3a7220 */ /* 0x000fe20000400000 */
[----:B------:R-:W-:Y:S01]  /*3200*/  FMNMX R49, R49, R30, !PT ;  /* 0x0000001e31317209 */ /* 0x000fe20007800000 */
[C---:B------:R-:W-:Y:S01]  /*3210*/  FMUL R33, R25.reuse, R21 ;  /* 0x0000001519217220 */ /* 0x040fe20000400000 */
[----:B------:R-:W-:Y:S01]  /*3220*/  FMNMX R54, R54, R29, !PT ;  /* 0x0000001d36367209 */ /* 0x000fe20007800000 */
[----:B------:R-:W-:Y:S01]  /*3230*/  FMUL R59, R24, R17 ;  /* 0x00000011183b7220 */ /* 0x000fe20000400000 */
[----:B------:R-:W-:Y:S01]  /*3240*/  FMNMX R44, R44, R31, !PT ;  /* 0x0000001f2c2c7209 */ /* 0x000fe20007800000 */
[C---:B------:R-:W-:Y:S01]  /*3250*/  FMUL R60, R25.reuse, R17 ;  /* 0x00000011193c7220 */ /* 0x040fe20000400000 */
[----:B------:R-:W0:Y:S01]  /*3260*/  LDS.128 R28, [R5+0x1200] ;  /* 0x00120000051c7984 */ /* 0x000e220000000c00 */
[-C--:B------:R-:W-:Y:S01]  /*3270*/  FMUL R24, R24, R13.reuse ;  /* 0x0000000d18187220 */ /* 0x080fe20000400000 */
[----:B------:R-:W-:Y:S01]  /*3280*/  FMUL R25, R25, R13 ;  /* 0x0000000d19197220 */ /* 0x000fe20000400000 */
[----:B------:R-:W-:Y:S01]  /*3290*/  FMNMX R51, R51, R20, !PT ;  /* 0x0000001433337209 */ /* 0x000fe20007800000 */
[-C--:B------:R-:W-:Y:S01]  /*32a0*/  FMUL R20, R27, R17.reuse ;  /* 0x000000111b147220 */ /* 0x080fe20000400000 */
[----:B------:R-:W-:Y:S01]  /*32b0*/  FMNMX R47, R47, R16, !PT ;  /* 0x000000102f2f7209 */ /* 0x000fe20007800000 */
[C---:B------:R-:W-:Y:S01]  /*32c0*/  FMUL R16, R26.reuse, R17 ;  /* 0x000000111a107220 */ /* 0x040fe20000400000 */
[C---:B------:R-:W-:Y:S01]  /*32d0*/  FMUL R12, R26.reuse, R21 ;  /* 0x000000151a0c7220 */ /* 0x040fe20000400000 */
[----:B------:R-:W-:Y:S01]  /*32e0*/  FMUL R17, R26, R13 ;  /* 0x0000000d1a117220 */ /* 0x000fe20000400000 */
        /* <DEDUP_REMOVED lines=15> */
[----:B------:R-:W-:-:S02]  /*33e0*/  FMNMX R42, R42, R59, !PT ;  /* 0x0000003b2a2a7209 */ /* 0x000fc40007800000 */
[----:B------:R-:W-:Y:S01]  /*33f0*/  FMNMX R51, R51, R60, !PT ;  /* 0x0000003c33337209 */ /* 0x000fe20007800000 */
[-C--:B0-----:R-:W-:Y:S01]  /*3400*/  FMUL R53, R28, R18.reuse ;  /* 0x000000121c357220 */ /* 0x081fe20000400000 */
[CC--:B------:R-:W-:Y:S01]  /*3410*/  FMUL R20, R29.reuse, R18.reuse ;  /* 0x000000121d147220 */ /* 0x0c0fe20000400000 */
        /* <DEDUP_REMOVED lines=8> */
[C---:B------:R-:W-:Y:S01]  /*34a0*/  FMUL R17, R31.reuse, R22 ;  /* 0x000000161f117220 */ /* 0x040fe20000400000 */
[----:B------:R-:W-:Y:S01]  /*34b0*/  FMUL R18, R31, R18 ;  /* 0x000000121f127220 */ /* 0x000fe20000400000 */
[-C--:B------:R-:W-:Y:S01]  /*34c0*/  FMUL R28, R28, R14.reuse ;  /* 0x0000000e1c1c7220 */ /* 0x080fe20000400000 */
[-C--:B------:R-:W-:Y:S01]  /*34d0*/  FMUL R29, R29, R14.reuse ;  /* 0x0000000e1d1d7220 */ /* 0x080fe20000400000 */
[-C--:B------:R-:W-:Y:S01]  /*34e0*/  FMUL R30, R30, R14.reuse ;  /* 0x0000000e1e1e7220 */ /* 0x080fe20000400000 */
        /* <DEDUP_REMOVED lines=9> */
[----:B------:R-:W-:-:S02]  /*3580*/  FMNMX R41, R41, R28, !PT ;  /* 0x0000001c29297209 */ /* 0x000fc40007800000 */
[----:B------:R-:W-:Y:S02]  /*3590*/  FMNMX R50, R50, R33, !PT ;  /* 0x0000002132327209 */ /* 0x000fe40007800000 */
[----:B------:R-:W-:Y:S02]  /*35a0*/  FMNMX R52, R52, R29, !PT ;  /* 0x0000001d34347209 */ /* 0x000fe40007800000 */
[----:B------:R-:W-:Y:S02]  /*35b0*/  FMNMX R45, R32, R45, !PT ;  /* 0x0000002d202d7209 */ /* 0x000fe40007800000 */
[----:B------:R-:W-:Y:S01]  /*35c0*/  FMNMX R49, R49, R30, !PT ;  /* 0x0000001e31317209 */ /* 0x000fe20007800000 */
[----:B------:R-:W-:Y:S01]  /*35d0*/  LDS.128 R32, [R5+0x1400] ;  /* 0x0014000005207984 */ /* 0x000fe20000000c00 */
[----:B------:R-:W-:-:S03]  /*35e0*/  FMNMX R46, R46, R31, !PT ;  /* 0x0000001f2e2e7209 */ /* 0x000fc60007800000 */
[----:B------:R-:W0:Y:S01]  /*35f0*/  LDS.128 R28, [R6+0x50] ;  /* 0x00005000061c7984 */ /* 0x000e220000000c00 */
[----:B------:R-:W-:Y:S01]  /*3600*/  FMNMX R14, R58, R21, !PT ;  /* 0x000000153a0e7209 */ /* 0x000fe20007800000 */
[----:B------:R-:W-:Y:S01]  /*3610*/  FMUL R21, R24, R23 ;  /* 0x0000001718157220 */ /* 0x000fe20000400000 */
[----:B------:R-:W-:Y:S02]  /*3620*/  FMNMX R61, R54, R61, !PT ;  /* 0x0000003d363d7209 */ /* 0x000fe40007800000 */
[----:B------:R-:W-:Y:S01]  /*3630*/  FMNMX R44, R44, R55, !PT ;  /* 0x000000372c2c7209 */ /* 0x000fe20007800000 */
[----:B------:R-:W-:Y:S01]  /*3640*/  FMUL R59, R24, R19 ;  /* 0x00000013183b7220 */ /* 0x000fe20000400000 */
[----:B------:R-:W-:Y:S01]  /*3650*/  FMNMX R48, R48, R17, !PT ;  /* 0x0000001130307209 */ /* 0x000fe20007800000 */
[----:B------:R-:W-:Y:S01]  /*3660*/  FMUL R60, R24, R15 ;  /* 0x0000000f183c7220 */ /* 0x000fe20000400000 */
[-C--:B------:R-:W-:Y:S01]  /*3670*/  FMUL R17, R25, R23.reuse ;  /* 0x0000001719117220 */ /* 0x080fe20000400000 */
[-C--:B------:R-:W-:Y:S01]  /*3680*/  FMUL R54, R26, R23.reuse ;  /* 0x000000171a367220 */ /* 0x080fe20000400000 */
[----:B------:R-:W-:Y:S01]  /*3690*/  FMUL R55, R27, R23 ;  /* 0x000000171b377220 */ /* 0x000fe20000400000 */
[----:B------:R-:W-:-:S02]  /*36a0*/  FMNMX R24, R61, R20, !PT ;  /* 0x000000143d187209 */ /* 0x000fc40007800000 */
[----:B------:R-:W-:Y:S02]  /*36b0*/  FMNMX R44, R44, R21, !PT ;  /* 0x000000152c2c7209 */ /* 0x000fe40007800000 */
[----:B------:R-:W1:Y:S01]  /*36c0*/  LDS.128 R20, [R6+0xd0] ;  /* 0x0000d00006147984 */ /* 0x000e620000000c00 */
[----:B------:R-:W-:Y:S01]  /*36d0*/  FMNMX R57, R57, R56, !PT ;  /* 0x0000003839397209 */ /* 0x000fe20007800000 */
[CC--:B------:R-:W-:Y:S01]  /*36e0*/  FMUL R56, R26.reuse, R19.reuse ;  /* 0x000000131a387220 */ /* 0x0c0fe20000400000 */
[----:B------:R-:W-:Y:S01]  /*36f0*/  FMNMX R43, R43, R16, !PT ;  /* 0x000000102b2b7209 */ /* 0x000fe20007800000 */
[-C--:B------:R-:W-:Y:S01]  /*3700*/  FMUL R16, R25, R19.reuse ;  /* 0x0000001319107220 */ /* 0x080fe20000400000 */
[----:B------:R-:W-:Y:S01]  /*3710*/  FMUL R58, R27, R19 ;  /* 0x000000131b3a7220 */ /* 0x000fe20000400000 */
[-C--:B------:R-:W-:Y:S01]  /*3720*/  FMUL R19, R25, R15.reuse ;  /* 0x0000000f19137220 */ /* 0x080fe20000400000 */
[-C--:B------:R-:W-:Y:S01]  /*3730*/  FMUL R26, R26, R15.reuse ;  /* 0x0000000f1a1a7220 */ /* 0x080fe20000400000 */
[----:B------:R-:W-:Y:S01]  /*3740*/  FMUL R15, R27, R15 ;  /* 0x0000000f1b0f7220 */ /* 0x000fe20000400000 */
[----:B------:R-:W-:-:S02]  /*3750*/  FMNMX R25, R57, R18, !PT ;  /* 0x0000001239197209 */ /* 0x000fc40007800000 */
[----:B------:R-:W-:Y:S02]  /*3760*/  FMNMX R50, R50, R17, !PT ;  /* 0x0000001132327209 */ /* 0x000fe40007800000 */
[----:B------:R-:W-:Y:S02]  /*3770*/  FMNMX R51, R51, R16, !PT ;  /* 0x0000001033337209 */ /* 0x000fe40007800000 */
[----:B------:R-:W-:Y:S02]  /*3780*/  FMNMX R52, R52, R19, !PT ;  /* 0x0000001334347209 */ /* 0x000fe40007800000 */
[----:B------:R-:W2:Y:S01]  /*3790*/  LDS.128 R16, [R6+0x150] ;  /* 0x0001500006107984 */ /* 0x000ea20000000c00 */
[----:B------:R-:W-:Y:S02]  /*37a0*/  FMNMX R45, R45, R12, !PT ;  /* 0x0000000c2d2d7209 */ /* 0x000fe40007800000 */
[----:B------:R-:W-:Y:S02]  /*37b0*/  FMNMX R53, R14, R53, !PT ;  /* 0x000000350e357209 */ /* 0x000fe40007800000 */
[----:B------:R-:W-:-:S02]  /*37c0*/  FMNMX R54, R13, R54, !PT ;  /* 0x000000360d367209 */ /* 0x000fc40007800000 */
[----:B------:R-:W-:Y:S01]  /*37d0*/  FMNMX R49, R49, R26, !PT ;  /* 0x0000001a31317209 */ /* 0x000fe20007800000 */
[----:B0-----:R-:W-:Y:S01]  /*37e0*/  FMUL R26, R28, R33 ;  /* 0x000000211c1a7220 */ /* 0x001fe20000400000 */
[----:B------:R-:W-:Y:S01]  /*37f0*/  FMNMX R48, R48, R55, !PT ;  /* 0x0000003730307209 */ /* 0x000fe20007800000 */
[----:B------:R-:W-:Y:S01]  /*3800*/  FMUL R55, R32, R28 ;  /* 0x0000001c20377220 */ /* 0x000fe20000400000 */
[----:B------:R-:W-:Y:S02]  /*3810*/  FMNMX R46, R46, R15, !PT ;  /* 0x0000000f2e2e7209 */ /* 0x000fe40007800000 */
[----:B------:R-:W0:Y:S01]  /*3820*/  LDS.128 R12, [R6+0x1d0] ;  /* 0x0001d000060c7984 */ /* 0x000e220000000c00 */
[----:B------:R-:W-:Y:S01]  /*3830*/  FMNMX R43, R43, R56, !PT ;  /* 0x000000382b2b7209 */ /* 0x000fe20007800000 */
[C---:B------:R-:W-:Y:S01]  /*3840*/  FMUL R56, R28.reuse, R34 ;  /* 0x000000221c387220 */ /* 0x040fe20000400000 */
[----:B------:R-:W-:Y:S01]  /*3850*/  FMNMX R47, R47, R58, !PT ;  /* 0x0000003a2f2f7209 */ /* 0x000fe20007800000 */
[----:B------:R-:W-:Y:S01]  /*3860*/  FMUL R58, R28, R35 ;  /* 0x000000231c3a7220 */ /* 0x000fe20000400000 */
[----:B------:R-:W-:-:S02]  /*3870*/  FMNMX R55, R24, R55, !PT ;  /* 0x0000003718377209 */ /* 0x000fc40007800000 */
[----:B------:R-:W-:Y:S02]  /*3880*/  FMNMX R28, R25, R26, !PT ;  /* 0x0000001a191c7209 */ /* 0x000fe40007800000 */
[----:B------:R-:W3:Y:S01]  /*3890*/  LDS.128 R24, [R5+0x1500] ;  /* 0x0015000005187984 */ /* 0x000ee20000000c00 */
[----:B-1----:R-:W-:Y:S01]  /*38a0*/  FMUL R57, R32, R20 ;  /* 0x0000001420397220 */ /* 0x002fe20000400000 */
[----:B------:R-:W-:Y:S01]  /*38b0*/  FMNMX R42, R42, R59, !PT ;  /* 0x0000003b2a2a7209 */ /* 0x000fe20007800000 */
[----:B------:R-:W-:-:S03]  /*38c0*/  FMUL R59, R20, R34 ;  /* 0x00000022143b7220 */ /* 0x000fc60000400000 */
[----:B------:R-:W-:Y:S01]  /*38d0*/  FMNMX R44, R44, R57, !PT ;  /* 0x000000392c2c7209 */ /* 0x000fe20007800000 */
[----:B------:R-:W-:Y:S01]  /*38e0*/  FMUL R57, R20, R33 ;  /* 0x0000002114397220 */ /* 0x000fe20000400000 */
[----:B------:R-:W-:Y:S01]  /*38f0*/  FMNMX R54, R54, R59, !PT ;  /* 0x0000003b36367209 */ /* 0x000fe20007800000 */
[----:B------:R-:W-:-:S03]  /*3900*/  FMUL R59, R20, R35 ;  /* 0x00000023143b7220 */ /* 0x000fc60000400000 */
[----:B------:R-:W-:Y:S02]  /*3910*/  FMNMX R50, R50, R57, !PT ;  /* 0x0000003932327209 */ /* 0x000fe40007800000 */
[----:B------:R-:W-:Y:S01]  /*3920*/  FMNMX R41, R41, R60, !PT ;  /* 0x0000003c29297209 */ /* 0x000fe20007800000 */
[----:B--2---:R-:W-:Y:S01]  /*3930*/  FMUL R57, R32, R16 ;  /* 0x0000001020397220 */ /* 0x004fe20000400000 */
[C---:B------:R-:W-:Y:S01]  /*3940*/  FMUL R20, R16.reuse, R33 ;  /* 0x0000002110147220 */ /* 0x040fe20000400000 */
[----:B------:R-:W-:Y:S01]  /*3950*/  FMNMX R45, R45, R56, !PT ;  /* 0x000000382d2d7209 */ /* 0x000fe20007800000 */
[C---:B------:R-:W-:Y:S01]  /*3960*/  FMUL R56, R16.reuse, R34 ;  /* 0x0000002210387220 */ /* 0x040fe20000400000 */
[----:B------:R-:W-:Y:S01]  /*3970*/  FMUL R16, R16, R35 ;  /* 0x0000002310107220 */ /* 0x000fe20000400000 */
[----:B0-----:R-:W-:Y:S01]  /*3980*/  FMUL R32, R32, R12 ;  /* 0x0000000c20207220 */ /* 0x001fe20000400000 */
[C---:B------:R-:W-:Y:S01]  /*3990*/  FMUL R33, R12.reuse, R33 ;  /* 0x000000210c217220 */ /* 0x040fe20000400000 */
[C---:B------:R-:W-:Y:S01]  /*39a0*/  FMUL R34, R12.reuse, R34 ;  /* 0x000000220c227220 */ /* 0x040fe20000400000 */
[----:B------:R-:W-:-:S02]  /*39b0*/  FMUL R35, R12, R35 ;  /* 0x000000230c237220 */ /* 0x000fc40000400000 */
[----:B------:R-:W-:Y:S02]  /*39c0*/  FMNMX R41, R41, R32, !PT ;  /* 0x0000002029297209 */ /* 0x000fe40007800000 */
[----:B------:R-:W-:Y:S01]  /*39d0*/  FMNMX R52, R52, R33, !PT ;  /* 0x0000002134347209 */ /* 0x000fe20007800000 */
[C---:B---3--:R-:W-:Y:S01]  /*39e0*/  FMUL R32, R24.reuse, R29 ;  /* 0x0000001d18207220 */ /* 0x048fe20000400000 */
[----:B------:R-:W-:Y:S01]  /*39f0*/  FMUL R33, R24, R21 ;  /* 0x0000001518217220 */ /* 0x000fe20000400000 */
[----:B------:R-:W-:Y:S02]  /*3a00*/  FMNMX R49, R49, R34, !PT ;  /* 0x0000002231317209 */ /* 0x000fe40007800000 */
[----:B------:R-:W-:Y:S02]  /*3a10*/  FMNMX R46, R46, R35, !PT ;  /* 0x000000232e2e7209 */ /* 0x000fe40007800000 */
[----:B------:R-:W-:Y:S02]  /*3a20*/  FMNMX R55, R55, R32, !PT ;  /* 0x0000002037377209 */ /* 0x000fe40007800000 */
[----:B------:R-:W-:Y:S01]  /*3a30*/  FMNMX R44, R44, R33, !PT ;  /* 0x000000212c2c7209 */ /* 0x000fe20007800000 */
[----:B------:R-:W-:Y:S01]  /*3a40*/  FMUL R61, R24, R17 ;  /* 0x00000011183d7220 */ /* 0x000fe20000400000 */
[----:B------:R-:W-:Y:S01]  /*3a50*/  FMNMX R53, R53, R58, !PT ;  /* 0x0000003a35357209 */ /* 0x000fe20007800000 */
[----:B------:R-:W0:Y:S01]  /*3a60*/  LDS.128 R32, [R5+0x1600] ;  /* 0x0016000005207984 */ /* 0x000e220000000c00 */
[----:B------:R-:W-:Y:S01]  /*3a70*/  FMNMX R48, R48, R59, !PT ;  /* 0x0000003b30307209 */ /* 0x000fe20007800000 */
[C---:B------:R-:W-:Y:S01]  /*3a80*/  FMUL R59, R25.reuse, R21 ;  /* 0x00000015193b7220 */ /* 0x040fe20000400000 */
[----:B------:R-:W-:Y:S01]  /*3a90*/  FMNMX R42, R42, R57, !PT ;  /* 0x000000392a2a7209 */ /* 0x000fe20007800000 */
[C---:B------:R-:W-:Y:S01]  /*3aa0*/  FMUL R57, R25.reuse, R29 ;  /* 0x0000001d19397220 */ /* 0x040fe20000400000 */
        /* <DEDUP_REMOVED lines=9> */
[CC--:B------:R-:W-:Y:S01]  /*3b40*/  FMUL R12, R26.reuse, R17.reuse ;  /* 0x000000111a0c7220 */ /* 0x0c0fe20000400000 */
        /* <DEDUP_REMOVED lines=14> */
[----:B------:R-:W-:Y:S01]  /*3c30*/  FMNMX R53, R53, R56, !PT ;  /* 0x0000003835357209 */ /* 0x000fe20007800000 */
[-C--:B0-----:R-:W-:Y:S01]  /*3c40*/  FMUL R54, R32, R30.reuse ;  /* 0x0000001e20367220 */ /* 0x081fe20000400000 */
[-C--:B------:R-:W-:Y:S01]  /*3c50*/  FMUL R59, R33, R30.reuse ;  /* 0x0000001e213b7220 */ /* 0x080fe20000400000 */
[-C--:B------:R-:W-:Y:S01]  /*3c60*/  FMUL R13, R34, R30.reuse ;  /* 0x0000001e220d7220 */ /* 0x080fe20000400000 */
[----:B------:R-:W-:Y:S01]  /*3c70*/  FMUL R12, R35, R30 ;  /* 0x0000001e230c7220 */ /* 0x000fe20000400000 */
[----:B------:R-:W-:Y:S01]  /*3c80*/  FMNMX R47, R47, R16, !PT ;  /* 0x000000102f2f7209 */ /* 0x000fe20007800000 */
[-C--:B------:R-:W-:Y:S01]  /*3c90*/  FMUL R41, R32, R18.reuse ;  /* 0x0000001220297220 */ /* 0x080fe20000400000 */
[-C--:B------:R-:W-:Y:S01]  /*3ca0*/  FMUL R46, R33, R18.reuse ;  /* 0x00000012212e7220 */ /* 0x080fe20000400000 */
[----:B------:R-:W-:Y:S01]  /*3cb0*/  FMUL R30, R34, R18 ;  /* 0x00000012221e7220 */ /* 0x000fe20000400000 */
[----:B------:R-:W-:Y:S01]  /*3cc0*/  FMNMX R51, R51, R58, !PT ;  /* 0x0000003a33337209 */ /* 0x000fe20007800000 */
[-C--:B------:R-:W-:Y:S01]  /*3cd0*/  FMUL R61, R32, R22.reuse ;  /* 0x00000016203d7220 */ /* 0x080fe20000400000 */
[-C--:B------:R-:W-:Y:S01]  /*3ce0*/  FMUL R57, R33, R22.reuse ;  /* 0x0000001621397220 */ /* 0x080fe20000400000 */
[----:B------:R-:W-:Y:S01]  /*3cf0*/  FMUL R16, R34, R22 ;  /* 0x0000001622107220 */ /* 0x000fe20000400000 */
[----:B------:R-:W-:Y:S01]  /*3d00*/  FMUL R18, R35, R18 ;  /* 0x0000001223127220 */ /* 0x000fe20000400000 */
[-C--:B------:R-:W-:Y:S01]  /*3d10*/  FMUL R56, R32, R14.reuse ;  /* 0x0000000e20387220 */ /* 0x080fe20000400000 */
[-C--:B------:R-:W-:Y:S01]  /*3d20*/  FMUL R33, R33, R14.reuse ;  /* 0x0000000e21217220 */ /* 0x080fe20000400000 */
[-C--:B------:R-:W-:Y:S01]  /*3d30*/  FMUL R34, R34, R14.reuse ;  /* 0x0000000e22227220 */ /* 0x080fe20000400000 */
[----:B------:R-:W-:Y:S01]  /*3d40*/  FMUL R32, R35, R14 ;  /* 0x0000000e23207220 */ /* 0x000fe20000400000 */
[----:B------:R-:W-:-:S02]  /*3d50*/  FMNMX R49, R49, R60, !PT ;  /* 0x0000003c31317209 */ /* 0x000fc40007800000 */
[----:B------:R-:W-:Y:S02]  /*3d60*/  FMNMX R51, R51, R46, !PT ;  /* 0x0000002e33337209 */ /* 0x000fe40007800000 */
[----:B------:R-:W-:Y:S01]  /*3d70*/  FMNMX R48, R48, R21, !PT ;  /* 0x0000001530307209 */ /* 0x000fe20007800000 */
[----:B------:R-:W-:Y:S01]  /*3d80*/  FMUL R21, R35, R22 ;  /* 0x0000001623157220 */ /* 0x000fe20000400000 */
[----:B------:R-:W-:Y:S01]  /*3d90*/  FMNMX R46, R20, R13, !PT ;  /* 0x0000000d142e7209 */ /* 0x000fe20007800000 */
[-C--:B-1----:R-:W-:Y:S01]  /*3da0*/  FMUL R20, R24, R31.reuse ;  /* 0x0000001f18147220 */ /* 0x082fe20000400000 */
[----:B------:R-:W-:Y:S01]  /*3db0*/  FMNMX R12, R53, R12, !PT ;  /* 0x0000000c350c7209 */ /* 0x000fe20007800000 */
[-C--:B------:R-:W-:Y:S01]  /*3dc0*/  FMUL R53, R27, R31.reuse ;  /* 0x0000001f1b357220 */ /* 0x080fe20000400000 */
[----:B------:R-:W-:Y:S01]  /*3dd0*/  FMNMX R14, R43, R30, !PT ;  /* 0x0000001e2b0e7209 */ /* 0x000fe20007800000 */
[-C--:B------:R-:W-:Y:S01]  /*3de0*/  FMUL R43, R26, R31.reuse ;  /* 0x0000001f1a2b7220 */ /* 0x080fe20000400000 */
[----:B------:R-:W-:Y:S01]  /*3df0*/  FMNMX R47, R47, R18, !PT ;  /* 0x000000122f2f7209 */ /* 0x000fe20007800000 */
[----:B------:R-:W-:Y:S01]  /*3e00*/  FMUL R18, R25, R31 ;  /* 0x0000001f19127220 */ /* 0x000fe20000400000 */
[----:B------:R-:W-:-:S02]  /*3e10*/  FMNMX R59, R28, R59, !PT ;  /* 0x0000003b1c3b7209 */ /* 0x000fc40007800000 */
        /* <DEDUP_REMOVED lines=13> */
[----:B------:R-:W-:Y:S01]  /*3ef0*/  FMNMX R42, R17, R56, !PT ;  /* 0x00000038112a7209 */ /* 0x000fe20007800000 */
[-C--:B------:R-:W-:Y:S01]  /*3f00*/  FMUL R17, R25, R23.reuse ;  /* 0x0000001719117220 */ /* 0x080fe20000400000 */
[-C--:B------:R-:W-:Y:S01]  /*3f10*/  FMUL R54, R26, R23.reuse ;  /* 0x000000171a367220 */ /* 0x080fe20000400000 */
[----:B------:R-:W-:Y:S01]  /*3f20*/  FMUL R55, R27, R23 ;  /* 0x000000171b377220 */ /* 0x000fe20000400000 */
[----:B------:R-:W-:-:S02]  /*3f30*/  FMNMX R24, R22, R20, !PT ;  /* 0x0000001416187209 */ /* 0x000fc40007800000 */
[----:B------:R-:W-:Y:S02]  /*3f40*/  FMNMX R44, R44, R21, !PT ;  /* 0x000000152c2c7209 */ /* 0x000fe40007800000 */
[----:B------:R-:W1:Y:S01]  /*3f50*/  LDS.128 R20, [R6+0xe0] ;  /* 0x0000e00006147984 */ /* 0x000e620000000c00 */
[----:B------:R-:W-:Y:S01]  /*3f60*/  FMNMX R50, R50, R57, !PT ;  /* 0x0000003932327209 */ /* 0x000fe20007800000 */
[-C--:B------:R-:W-:Y:S01]  /*3f70*/  FMUL R16, R25, R19.reuse ;  /* 0x0000001319107220 */ /* 0x080fe20000400000 */
[-C--:B------:R-:W-:Y:S01]  /*3f80*/  FMUL R57, R26, R19.reuse ;  /* 0x000000131a397220 */ /* 0x080fe20000400000 */
[----:B------:R-:W-:Y:S01]  /*3f90*/  FMUL R56, R27, R19 ;  /* 0x000000131b387220 */ /* 0x000fe20000400000 */
[----:B------:R-:W-:Y:S01]  /*3fa0*/  FMUL R19, R25, R15 ;  /* 0x0000000f19137220 */ /* 0x000fe20000400000 */
[----:B------:R-:W-:Y:S02]  /*3fb0*/  FMNMX R25, R59, R18, !PT ;  /* 0x000000123b197209 */ /* 0x000fe40007800000 */
[----:B------:R-:W-:-:S02]  /*3fc0*/  FMNMX R50, R50, R17, !PT ;  /* 0x0000001132327209 */ /* 0x000fc40007800000 */
[----:B------:R-:W-:Y:S02]  /*3fd0*/  FMNMX R51, R51, R16, !PT ;  /* 0x0000001033337209 */ /* 0x000fe40007800000 */
[----:B------:R-:W-:Y:S01]  /*3fe0*/  FMNMX R52, R52, R19, !PT ;  /* 0x0000001334347209 */ /* 0x000fe20007800000 */
[-C--:B------:R-:W-:Y:S01]  /*3ff0*/  FMUL R26, R26, R15.reuse ;  /* 0x0000000f1a1a7220 */ /* 0x080fe20000400000 */
[----:B------:R-:W2:Y:S01]  /*4000*/  LDS.128 R16, [R6+0x160] ;  /* 0x0001600006107984 */ /* 0x000ea20000000c00 */
[----:B------:R-:W-:Y:S01]  /*4010*/  FMUL R58, R27, R15 ;  /* 0x0000000f1b3a7220 */ /* 0x000fe20000400000 */
[----:B------:R-:W-:Y:S02]  /*4020*/  FMNMX R53, R12, R53, !PT ;  /* 0x000000350c357209 */ /* 0x000fe40007800000 */
[----:B------:R-:W-:Y:S02]  /*4030*/  FMNMX R54, R13, R54, !PT ;  /* 0x000000360d367209 */ /* 0x000fe40007800000 */
[----:B------:R-:W-:-:S02]  /*4040*/  FMNMX R57, R14, R57, !PT ;  /* 0x000000390e397209 */ /* 0x000fc40007800000 */
        /* <DEDUP_REMOVED lines=8> */
[----:B------:R-:W-:Y:S02]  /*40d0*/  FMNMX R43, R46, R43, !PT ;  /* 0x0000002b2e2b7209 */ /* 0x000fe40007800000 */
[----:B------:R-:W-:-:S02]  /*40e0*/  FMNMX R46, R24, R27, !PT ;  /* 0x0000001b182e7209 */ /* 0x000fc40007800000 */
[----:B------:R-:W-:Y:S02]  /*40f0*/  FMNMX R28, R25, R26, !PT ;  /* 0x0000001a191c7209 */ /* 0x000fe40007800000 */
[----:B------:R-:W0:Y:S01]  /*4100*/  LDS.128 R24, [R5+0x1900] ;  /* 0x0019000005187984 */ /* 0x000e220000000c00 */
[----:B------:R-:W-:Y:S01]  /*4110*/  FMNMX R48, R48, R55, !PT ;  /* 0x0000003730307209 */ /* 0x000fe20007800000 */
[----:B-1----:R-:W-:-:S05]  /*4120*/  FMUL R55, R32, R20 ;  /* 0x0000001420377220 */ /* 0x002fca0000400000 */
[----:B------:R-:W-:Y:S01]  /*4130*/  FMNMX R44, R44, R55, !PT ;  /* 0x000000372c2c7209 */ /* 0x000fe20007800000 */
[C---:B------:R-:W-:Y:S01]  /*4140*/  FMUL R55, R20.reuse, R33 ;  /* 0x0000002114377220 */ /* 0x040fe20000400000 */
[----:B------:R-:W-:Y:S01]  /*4150*/  FMUL R59, R20, R34 ;  /* 0x00000022143b7220 */ /* 0x000fe20000400000 */
[----:B------:R-:W-:-:S03]  /*4160*/  FMNMX R41, R41, R60, !PT ;  /* 0x0000003c29297209 */ /* 0x000fc60007800000 */
[----:B------:R-:W-:Y:S01]  /*4170*/  FMNMX R50, R50, R55, !PT ;  /* 0x0000003732327209 */ /* 0x000fe20007800000 */
[----:B------:R-:W-:Y:S01]  /*4180*/  FMUL R55, R20, R35 ;  /* 0x0000002314377220 */ /* 0x000fe20000400000 */
[----:B--2---:R-:W-:Y:S01]  /*4190*/  FMUL R20, R32, R16 ;  /* 0x0000001020147220 */ /* 0x004fe20000400000 */
[----:B------:R-:W-:-:S04]  /*41a0*/  FMNMX R43, R43, R56, !PT ;  /* 0x000000382b2b7209 */ /* 0x000fc80007800000 */
[----:B------:R-:W-:Y:S01]  /*41b0*/  FMNMX R41, R41, R20, !PT ;  /* 0x0000001429297209 */ /* 0x000fe20007800000 */
[-C--:B------:R-:W-:Y:S01]  /*41c0*/  FMUL R20, R16, R33.reuse ;  /* 0x0000002110147220 */ /* 0x080fe20000400000 */
[----:B---3--:R-:W-:Y:S01]  /*41d0*/  FMUL R33, R12, R33 ;  /* 0x000000210c217220 */ /* 0x008fe20000400000 */
[----:B------:R-:W-:Y:S01]  /*41e0*/  FMNMX R48, R48, R55, !PT ;  /* 0x0000003730307209 */ /* 0x000fe20007800000 */
[----:B------:R-:W-:Y:S01]  /*41f0*/  FMUL R56, R16, R34 ;  /* 0x0000002210387220 */ /* 0x000fe20000400000 */
[----:B------:R-:W-:Y:S01]  /*4200*/  FMUL R55, R32, R12 ;  /* 0x0000000c20377220 */ /* 0x000fe20000400000 */
[----:B------:R-:W-:Y:S01]  /*4210*/  FMUL R34, R12, R34 ;  /* 0x000000220c227220 */ /* 0x000fe20000400000 */
[-C--:B------:R-:W-:Y:S01]  /*4220*/  FMUL R16, R16, R35.reuse ;  /* 0x0000002310107220 */ /* 0x080fe20000400000 */
[----:B------:R-:W-:Y:S01]  /*4230*/  FMUL R12, R12, R35 ;  /* 0x000000230c0c7220 */ /* 0x000fe20000400000 */
[----:B------:R-:W-:Y:S02]  /*4240*/  FMNMX R52, R52, R33, !PT ;  /* 0x0000002134347209 */ /* 0x000fe40007800000 */
[----:B------:R-:W-:Y:S01]  /*4250*/  FMNMX R42, R42, R61, !PT ;  /* 0x0000003d2a2a7209 */ /* 0x000fe20007800000 */
[C---:B0-----:R-:W-:Y:S01]  /*4260*/  FMUL R33, R24.reuse, R29 ;  /* 0x0000001d18217220 */ /* 0x041fe20000400000 */
[----:B------:R-:W-:Y:S01]  /*4270*/  FMUL R35, R24, R21 ;  /* 0x0000001518237220 */ /* 0x000fe20000400000 */
[----:B------:R-:W-:Y:S01]  /*4280*/  FMNMX R54, R54, R59, !PT ;  /* 0x0000003b36367209 */ /* 0x000fe20007800000 */
[C---:B------:R-:W-:Y:S01]  /*4290*/  FMUL R59, R25.reuse, R21 ;  /* 0x00000015193b7220 */ /* 0x040fe20000400000 */
[----:B------:R-:W-:Y:S01]  /*42a0*/  FMNMX R42, R42, R55, !PT ;  /* 0x000000372a2a7209 */ /* 0x000fe20007800000 */
[----:B------:R-:W-:Y:S01]  /*42b0*/  FMUL R55, R25, R29 ;  /* 0x0000001d19377220 */ /* 0x000fe20000400000 */
[----:B------:R-:W-:Y:S01]  /*42c0*/  FMNMX R49, R49, R34, !PT ;  /* 0x0000002231317209 */ /* 0x000fe20007800000 */
[----:B------:R-:W-:Y:S01]  /*42d0*/  FMUL R60, R25, R17 ;  /* 0x00000011193c7220 */ /* 0x000fe20000400000 */
[----:B------:R-:W-:-:S02]  /*42e0*/  FMNMX R46, R46, R33, !PT ;  /* 0x000000212e2e7209 */ /* 0x000fc40007800000 */
[----:B------:R-:W-:Y:S01]  /*42f0*/  FMNMX R44, R44, R35, !PT ;  /* 0x000000232c2c7209 */ /* 0x000fe20007800000 */
[----:B------:R-:W-:Y:S01]  /*4300*/  FMUL R25, R25, R13 ;  /* 0x0000000d19197220 */ /* 0x000fe20000400000 */
[----:B------:R-:W0:Y:S01]  /*4310*/  LDS.128 R32, [R5+0x1a00] ;  /* 0x001a000005207984 */ /* 0x000e220000000c00 */
[----:B------:R-:W-:Y:S01]  /*4320*/  FMNMX R53, R53, R58, !PT ;  /* 0x0000003a35357209 */ /* 0x000fe20007800000 */
[----:B------:R-:W-:Y:S01]  /*4330*/  FMUL R58, R24, R17 ;  /* 0x00000011183a7220 */ /* 0x000fe20000400000 */
[----:B------:R-:W-:Y:S01]  /*4340*/  FMNMX R51, R51, R20, !PT ;  /* 0x0000001433337209 */ /* 0x000fe20007800000 */
[CC--:B------:R-:W-:Y:S01]  /*4350*/  FMUL R20, R26.reuse, R29.reuse ;  /* 0x0000001d1a147220 */ /* 0x0c0fe20000400000 */
[----:B------:R-:W-:Y:S01]  /*4360*/  FMNMX R57, R57, R56, !PT ;  /* 0x0000003839397209 */ /* 0x000fe20007800000 */
[----:B------:R-:W-:Y:S01]  /*4370*/  FMUL R56, R27, R29 ;  /* 0x0000001d1b387220 */ /* 0x000fe20000400000 */
[----:B------:R-:W-:Y:S01]  /*4380*/  FMNMX R47, R47, R16, !PT ;  /* 0x000000102f2f7209 */ /* 0x000fe20007800000 */
[-C--:B------:R-:W-:Y:S01]  /*4390*/  FMUL R16, R27, R17.reuse ;  /* 0x000000111b107220 */ /* 0x080fe20000400000 */
[----:B------:R-:W-:Y:S01]  /*43a0*/  FMNMX R45, R45, R12, !PT ;  /* 0x0000000c2d2d7209 */ /* 0x000fe20007800000 */
[C---:B------:R-:W-:Y:S01]  /*43b0*/  FMUL R12, R26.reuse, R17 ;  /* 0x000000111a0c7220 */ /* 0x040fe20000400000 */
[----:B------:R-:W-:Y:S01]  /*43c0*/  FMUL R29, R26, R21 ;  /* 0x000000151a1d7220 */ /* 0x000fe20000400000 */
[-C--:B------:R-:W-:Y:S01]  /*43d0*/  FMUL R61, R24, R13.reuse ;  /* 0x0000000d183d7220 */ /* 0x080fe20000400000 */
[----:B------:R-:W-:Y:S01]  /*43e0*/  FMUL R17, R26, R13 ;  /* 0x0000000d1a117220 */ /* 0x000fe20000400000 */
[C---:B------:R-:W-:Y:S01]  /*43f0*/  FMUL R21, R27.reuse, R21 ;  /* 0x000000151b157220 */ /* 0x040fe20000400000 */
[----:B------:R-:W-:Y:S01]  /*4400*/  FMUL R13, R27, R13 ;  /* 0x0000000d1b0d7220 */ /* 0x000fe20000400000 */
[----:B------:R-:W-:-:S02]  /*4410*/  FMNMX R52, R52, R25, !PT ;  /* 0x0000001934347209 */ /* 0x000fc40007800000 */
[----:B------:R-:W1:Y:S01]  /*4420*/  LDS.128 R24, [R5+0x1b00] ;  /* 0x001b000005187984 */ /* 0x000e620000000c00 */
        /* <DEDUP_REMOVED lines=12> */
[-C--:B------:R-:W-:Y:S01]  /*44f0*/  FMUL R42, R32, R18.reuse ;  /* 0x00000012202a7220 */ /* 0x080fe20000400000 */
[CC--:B------:R-:W-:Y:S01]  /*4500*/  FMUL R54, R33.reuse, R18.reuse ;  /* 0x0000001221367220 */ /* 0x0c0fe20000400000 */
[C---:B------:R-:W-:Y:S01]  /*4510*/  FMUL R16, R34.reuse, R18 ;  /* 0x0000001222107220 */ /* 0x040fe20000400000 */
[CC--:B------:R-:W-:Y:S01]  /*4520*/  FMUL R59, R33.reuse, R30.reuse ;  /* 0x0000001e213b7220 */ /* 0x0c0fe20000400000 */
[----:B------:R-:W-:Y:S01]  /*4530*/  FMUL R17, R34, R30 ;  /* 0x0000001e22117220 */ /* 0x000fe20000400000 */
[-C--:B------:R-:W-:Y:S01]  /*4540*/  FMUL R53, R32, R22.reuse ;  /* 0x0000001620357220 */ /* 0x080fe20000400000 */
[-C--:B------:R-:W-:Y:S01]  /*4550*/  FMUL R21, R33, R22.reuse ;  /* 0x0000001621157220 */ /* 0x080fe20000400000 */
[-C--:B------:R-:W-:Y:S01]  /*4560*/  FMUL R12, R34, R22.reuse ;  /* 0x00000016220c7220 */ /* 0x080fe20000400000 */
[C---:B------:R-:W-:Y:S01]  /*4570*/  FMUL R13, R35.reuse, R22 ;  /* 0x00000016230d7220 */ /* 0x040fe20000400000 */
[----:B------:R-:W-:Y:S01]  /*4580*/  FMUL R18, R35, R18 ;  /* 0x0000001223127220 */ /* 0x000fe20000400000 */
[----:B------:R-:W-:Y:S01]  /*4590*/  FMUL R56, R32, R14 ;  /* 0x0000000e20387220 */ /* 0x000fe20000400000 */
[----:B------:R-:W-:Y:S01]  /*45a0*/  FMNMX R51, R51, R60, !PT ;  /* 0x0000003c33337209 */ /* 0x000fe20007800000 */
[----:B------:R-:W-:Y:S01]  /*45b0*/  FMUL R30, R35, R30 ;  /* 0x0000001e231e7220 */ /* 0x000fe20000400000 */
[-C--:B------:R-:W-:Y:S01]  /*45c0*/  FMUL R33, R33, R14.reuse ;  /* 0x0000000e21217220 */ /* 0x080fe20000400000 */
[-C--:B------:R-:W-:Y:S01]  /*45d0*/  FMUL R34, R34, R14.reuse ;  /* 0x0000000e22227220 */ /* 0x080fe20000400000 */
[----:B------:R-:W-:Y:S01]  /*45e0*/  FMUL R32, R35, R14 ;  /* 0x0000000e23207220 */ /* 0x000fe20000400000 */
[----:B------:R-:W-:-:S02]  /*45f0*/  FMNMX R22, R46, R55, !PT ;  /* 0x000000372e167209 */ /* 0x000fc40007800000 */
[----:B------:R-:W-:Y:S01]  /*4600*/  FMNMX R51, R51, R54, !PT ;  /* 0x0000003633337209 */ /* 0x000fe20007800000 */
[----:B-1----:R-:W-:Y:S01]  /*4610*/  FMUL R54, R27, R31 ;  /* 0x0000001f1b367220 */ /* 0x002fe20000400000 */
[----:B------:R-:W-:Y:S01]  /*4620*/  FMNMX R46, R20, R17, !PT ;  /* 0x00000011142e7209 */ /* 0x000fe20007800000 */
[----:B------:R-:W-:Y:S01]  /*4630*/  FMUL R20, R24, R31 ;  /* 0x0000001f18147220 */ /* 0x000fe20000400000 */
[----:B------:R-:W-:Y:S01]  /*4640*/  FMNMX R48, R48, R13, !PT ;  /* 0x0000000d30307209 */ /* 0x000fe20007800000 */
[-C--:B------:R-:W-:Y:S01]  /*4650*/  FMUL R13, R26, R31.reuse ;  /* 0x0000001f1a0d7220 */ /* 0x080fe20000400000 */
[----:B------:R-:W-:Y:S01]  /*4660*/  FMNMX R47, R47, R18, !PT ;  /* 0x000000122f2f7209 */ /* 0x000fe20007800000 */
[----:B------:R-:W-:Y:S01]  /*4670*/  FMUL R18, R25, R31 ;  /* 0x0000001f19127220 */ /* 0x000fe20000400000 */
[----:B------:R-:W-:Y:S02]  /*4680*/  FMNMX R59, R28, R59, !PT ;  /* 0x0000003b1c3b7209 */ /* 0x000fe40007800000 */
[----:B------:R-:W-:-:S02]  /*4690*/  FMNMX R52, R52, R33, !PT ;  /* 0x0000002134347209 */ /* 0x000fc40007800000 */
[----:B------:R-:W-:Y:S02]  /*46a0*/  FMNMX R43, R43, R30, !PT ;  /* 0x0000001e2b2b7209 */ /* 0x000fe40007800000 */
[----:B------:R-:W-:Y:S02]  /*46b0*/  FMNMX R12, R29, R12, !PT ;  /* 0x0000000c1d0c7209 */ /* 0x000fe40007800000 */
[----:B------:R-:W-:Y:S01]  /*46c0*/  FMNMX R49, R49, R34, !PT ;  /* 0x0000002231317209 */ /* 0x000fe20007800000 */
[----:B------:R-:W-:Y:S01]  /*46d0*/  LDS.128 R28, [R5+0x1c00] ;  /* 0x001c0000051c7984 */ /* 0x000fe20000000c00 */
[----:B------:R-:W-:-:S03]  /*46e0*/  FMNMX R45, R45, R32, !PT ;  /* 0x000000202d2d7209 */ /* 0x000fc60007800000 */
[----:B------:R-:W0:Y:S01]  /*46f0*/  LDS.128 R32, [R6+0x70] ;  /* 0x0000700006207984 */ /* 0x000e220000000c00 */
[----:B------:R-:W-:Y:S02]  /*4700*/  FMNMX R41, R41, R58, !PT ;  /* 0x0000003a29297209 */ /* 0x000fe40007800000 */
[----:B------:R-:W-:Y:S01]  /*4710*/  FMNMX R50, R50, R21, !PT ;  /* 0x0000001532327209 */ /* 0x000fe20007800000 */
[----:B------:R-:W-:Y:S01]  /*4720*/  FMUL R21, R24, R23 ;  /* 0x0000001718157220 */ /* 0x000fe20000400000 */
[----:B------:R-:W-:Y:S02]  /*4730*/  FMNMX R44, R44, R53, !PT ;  /* 0x000000352c2c7209 */ /* 0x000fe40007800000 */
[----:B------:R-:W-:Y:S01]  /*4740*/  FMNMX R42, R41, R42, !PT ;  /* 0x0000002a292a7209 */ /* 0x000fe20007800000 */
[C---:B------:R-:W-:Y:S01]  /*4750*/  FMUL R60, R24.reuse, R15 ;  /* 0x0000000f183c7220 */ /* 0x040fe20000400000 */
        /* <DEDUP_REMOVED lines=10> */
[CC--:B------:R-:W-:Y:S01]  /*4800*/  FMUL R57, R26.reuse, R19.reuse ;  /* 0x000000131a397220 */ /* 0x0c0fe20000400000 */
[----:B------:R-:W-:Y:S01]  /*4810*/  FMUL R56, R27, R19 ;  /* 0x000000131b387220 */ /* 0x000fe20000400000 */
[-C--:B------:R-:W-:Y:S01]  /*4820*/  FMUL R19, R25, R15.reuse ;  /* 0x0000000f19137220 */ /* 0x080fe20000400000 */
[-C--:B------:R-:W-:Y:S01]  /*4830*/  FMUL R26, R26, R15.reuse ;  /* 0x0000000f1a1a7220 */ /* 0x080fe20000400000 */
[----:B------:R-:W-:Y:S01]  /*4840*/  FMNMX R25, R59, R18, !PT ;  /* 0x000000123b197209 */ /* 0x000fe20007800000 */
[----:B------:R-:W-:Y:S01]  /*4850*/  FMUL R58, R27, R15 ;  /* 0x0000000f1b3a7220 */ /* 0x000fe20000400000 */
        /* <DEDUP_REMOVED lines=10> */
[----:B------:R-:W-:Y:S01]  /*4900*/  FMUL R26, R32, R29 ;  /* 0x0000001d201a7220 */ /* 0x000fe20000400000 */
        /* <DEDUP_REMOVED lines=9> */
[----:B-1----:R-:W-:Y:S01]  /*49a0*/  FMUL R55, R28, R20 ;  /* 0x000000141c377220 */ /* 0x002fe20000400000 */
[----:B------:R-:W-:Y:S01]  /*49b0*/  FMNMX R43, R43, R56, !PT ;  /* 0x000000382b2b7209 */ /* 0x000fe20007800000 */
[----:B------:R-:W-:-:S03]  /*49c0*/  FMUL R56, R20, R30 ;  /* 0x0000001e14387220 */ /* 0x000fc60000400000 */
[----:B------:R-:W-:Y:S01]  /*49d0*/  FMNMX R44, R44, R55, !PT ;  /* 0x000000372c2c7209 */ /* 0x000fe20007800000 */
[C---:B------:R-:W-:Y:S01]  /*49e0*/  FMUL R55, R20.reuse, R29 ;  /* 0x0000001d14377220 */ /* 0x040fe20000400000 */
[----:B------:R-:W-:Y:S01]  /*49f0*/  FMNMX R53, R53, R56, !PT ;  /* 0x0000003835357209 */ /* 0x000fe20007800000 */
[----:B------:R-:W-:-:S03]  /*4a00*/  FMUL R59, R20, R31 ;  /* 0x0000001f143b7220 */ /* 0x000fc60000400000 */
[----:B------:R-:W-:Y:S02]  /*4a10*/  FMNMX R50, R50, R55, !PT ;  /* 0x0000003732327209 */ /* 0x000fe40007800000 */
[----:B------:R-:W-:Y:S01]  /*4a20*/  FMNMX R41, R41, R60, !PT ;  /* 0x0000003c29297209 */ /* 0x000fe20007800000 */
[----:B--2---:R-:W-:Y:S01]  /*4a30*/  FMUL R55, R28, R16 ;  /* 0x000000101c377220 */ /* 0x004fe20000400000 */
[C---:B------:R-:W-:Y:S01]  /*4a40*/  FMUL R20, R16.reuse, R29 ;  /* 0x0000001d10147220 */ /* 0x040fe20000400000 */
[C---:B------:R-:W-:Y:S01]  /*4a50*/  FMUL R56, R16.reuse, R30 ;  /* 0x0000001e10387220 */ /* 0x040fe20000400000 */
[----:B------:R-:W-:Y:S01]  /*4a60*/  FMUL R16, R16, R31 ;  /* 0x0000001f10107220 */ /* 0x000fe20000400000 */
[----:B------:R-:W-:Y:S02]  /*4a70*/  FMNMX R42, R42, R61, !PT ;  /* 0x0000003d2a2a7209 */ /* 0x000fe40007800000 */
[----:B------:R-:W-:Y:S01]  /*4a80*/  FMNMX R45, R45, R58, !PT ;  /* 0x0000003a2d2d7209 */ /* 0x000fe20007800000 */
        /* <DEDUP_REMOVED lines=8> */
[----:B------:R-:W-:Y:S01]  /*4b10*/  FMNMX R51, R51, R20, !PT ;  /* 0x0000001433337209 */ /* 0x000fe20007800000 */
[-C--:B0-----:R-:W-:Y:S01]  /*4b20*/  FMUL R59, R24, R33.reuse ;  /* 0x00000021183b7220 */ /* 0x081fe20000400000 */
[----:B------:R-:W-:Y:S01]  /*4b30*/  FMNMX R47, R47, R16, !PT ;  /* 0x000000102f2f7209 */ /* 0x000fe20007800000 */
[-C--:B------:R-:W-:Y:S01]  /*4b40*/  FMUL R29, R25, R33.reuse ;  /* 0x00000021191d7220 */ /* 0x080fe20000400000 */
[----:B------:R-:W-:Y:S01]  /*4b50*/  FMNMX R49, R49, R30, !PT ;  /* 0x0000001e31317209 */ /* 0x000fe20007800000 */
[-C--:B------:R-:W-:Y:S01]  /*4b60*/  FMUL R31, R26, R33.reuse ;  /* 0x000000211a1f7220 */ /* 0x080fe20000400000 */
[----:B------:R-:W-:Y:S01]  /*4b70*/  FMNMX R45, R45, R12, !PT ;  /* 0x0000000c2d2d7209 */ /* 0x000fe20007800000 */
[----:B------:R-:W-:Y:S01]  /*4b80*/  FMUL R28, R27, R33 ;  /* 0x000000211b1c7220 */ /* 0x000fe20000400000 */
[----:B------:R-:W-:Y:S01]  /*4b90*/  FMNMX R57, R57, R56, !PT ;  /* 0x0000003839397209 */ /* 0x000fe20007800000 */
[-C--:B------:R-:W-:Y:S01]  /*4ba0*/  FMUL R61, R24, R21.reuse ;  /* 0x00000015183d7220 */ /* 0x080fe20000400000 */
[CC--:B------:R-:W-:Y:S01]  /*4bb0*/  FMUL R33, R25.reuse, R21.reuse ;  /* 0x0000001519217220 */ /* 0x0c0fe20000400000 */
        /* <DEDUP_REMOVED lines=9> */
[----:B------:R-:W-:-:S02]  /*4c50*/  FMUL R60, R27, R13 ;  /* 0x0000000d1b3c7220 */ /* 0x000fc40000400000 */
[----:B------:R-:W0:Y:S01]  /*4c60*/  LDS.128 R24, [R5+0x1e00] ;  /* 0x001e000005187984 */ /* 0x000e220000000c00 */
[----:B------:R-:W-:Y:S02]  /*4c70*/  FMNMX R32, R32, R29, !PT ;  /* 0x0000001d20207209 */ /* 0x000fe40007800000 */
[----:B------:R-:W-:Y:S02]  /*4c80*/  FMNMX R51, R51, R30, !PT ;  /* 0x0000001e33337209 */ /* 0x000fe40007800000 */
[----:B------:R-:W-:Y:S02]  /*4c90*/  FMNMX R46, R46, R31, !PT ;  /* 0x0000001f2e2e7209 */ /* 0x000fe40007800000 */
[----:B------:R-:W-:Y:S02]  /*4ca0*/  FMNMX R43, R43, R28, !PT ;  /* 0x0000001c2b2b7209 */ /* 0x000fe40007800000 */
[----:B------:R-:W1:Y:S01]  /*4cb0*/  LDS.128 R28, [R5+0x1f00] ;  /* 0x001f0000051c7984 */ /* 0x000e620000000c00 */
[----:B------:R-:W-:Y:S01]  /*4cc0*/  FMNMX R21, R48, R21, !PT ;  /* 0x0000001530157209 */ /* 0x000fe20007800000 */
[----:B------:R-:W-:Y:S01]  /*4cd0*/  UIADD3 UR8, UPT, UPT, UR7, 0x20, URZ ;  /* 0x0000002007087890 */ /* 0x000fe2000fffe0ff */
[----:B------:R-:W-:-:S02]  /*4ce0*/  FMNMX R20, R47, R20, !PT ;  /* 0x000000142f147209 */ /* 0x000fc40007800000 */
[----:B------:R-:W-:Y:S01]  /*4cf0*/  FMNMX R60, R45, R60, !PT ;  /* 0x0000003c2d3c7209 */ /* 0x000fe20007800000 */
[----:B------:R-:W-:Y:S01]  /*4d00*/  UIADD3 UR7, UPT, UPT, UR7, 0x10, URZ ;  /* 0x0000001007077890 */ /* 0x000fe2000fffe0ff */
[----:B------:R-:W-:Y:S02]  /*4d10*/  FMNMX R42, R42, R55, !PT ;  /* 0x000000372a2a7209 */ /* 0x000fe40007800000 */
[----:B------:R-:W-:Y:S02]  /*4d20*/  FMNMX R33, R50, R33, !PT ;  /* 0x0000002132217209 */ /* 0x000fe40007800000 */
[----:B------:R-:W-:Y:S02]  /*4d30*/  FMNMX R12, R53, R12, !PT ;  /* 0x0000000c350c7209 */ /* 0x000fe40007800000 */
[----:B------:R-:W-:Y:S02]  /*4d40*/  FMNMX R54, R54, R59, !PT ;  /* 0x0000003b36367209 */ /* 0x000fe40007800000 */
[----:B------:R-:W-:-:S02]  /*4d50*/  FMNMX R44, R44, R61, !PT ;  /* 0x0000003d2c2c7209 */ /* 0x000fc40007800000 */
[----:B------:R-:W-:Y:S01]  /*4d60*/  FMNMX R16, R57, R16, !PT ;  /* 0x0000001039107209 */ /* 0x000fe20007800000 */
[----:B------:R-:W-:Y:S01]  /*4d70*/  UISETP.GE.AND UP0, UPT, UR7, UR13, UPT ;  /* 0x0000000d0700728c */ /* 0x000fe2000bf06270 */
        /* <DEDUP_REMOVED lines=19> */
[----:B------:R-:W-:Y:S01]  /*4eb0*/  FMNMX R48, R43, R48, !PT ;  /* 0x000000302b307209 */ /* 0x000fe20007800000 */
[----:B-1----:R-:W-:Y:S01]  /*4ec0*/  FMUL R43, R28, R23 ;  /* 0x000000171c2b7220 */ /* 0x002fe20000400000 */
[----:B------:R-:W-:Y:S01]  /*4ed0*/  FMNMX R13, R32, R13, !PT ;  /* 0x0000000d200d7209 */ /* 0x000fe20007800000 */
[-C--:B------:R-:W-:Y:S01]  /*4ee0*/  FMUL R32, R28, R35.reuse ;  /* 0x000000231c207220 */ /* 0x080fe20000400000 */
[----:B------:R-:W-:Y:S01]  /*4ef0*/  FMNMX R33, R33, R34, !PT ;  /* 0x0000002221217209 */ /* 0x000fe20007800000 */
[-C--:B------:R-:W-:Y:S01]  /*4f00*/  FMUL R34, R29, R35.reuse ;  /* 0x000000231d227220 */ /* 0x080fe20000400000 */
[----:B------:R-:W-:Y:S01]  /*4f10*/  FMNMX R17, R17, R18, !PT ;  /* 0x0000001211117209 */ /* 0x000fe20007800000 */
[----:B------:R-:W-:Y:S01]  /*4f20*/  FMUL R18, R30, R35 ;  /* 0x000000231e127220 */ /* 0x000fe20000400000 */
[----:B------:R-:W-:Y:S01]  /*4f30*/  FMNMX R45, R46, R45, !PT ;  /* 0x0000002d2e2d7209 */ /* 0x000fe20007800000 */
[----:B------:R-:W-:Y:S01]  /*4f40*/  FMUL R46, R29, R23 ;  /* 0x000000171d2e7220 */ /* 0x000fe20000400000 */
[----:B------:R-:W-:Y:S01]  /*4f50*/  FMNMX R44, R44, R53, !PT ;  /* 0x000000352c2c7209 */ /* 0x000fe20007800000 */
[-C--:B------:R-:W-:Y:S01]  /*4f60*/  FMUL R25, R30, R23.reuse ;  /* 0x000000171e197220 */ /* 0x080fe20000400000 */
[----:B------:R-:W-:Y:S01]  /*4f70*/  FMNMX R24, R41, R24, !PT ;  /* 0x0000001829187209 */ /* 0x000fe20007800000 */
[C---:B------:R-:W-:Y:S01]  /*4f80*/  FMUL R14, R31.reuse, R23 ;  /* 0x000000171f0e7220 */ /* 0x040fe20000400000 */
[----:B------:R-:W-:Y:S01]  /*4f90*/  FMNMX R12, R12, R55, !PT ;  /* 0x000000370c0c7209 */ /* 0x000fe20007800000 */
[----:B------:R-:W-:Y:S01]  /*4fa0*/  FMUL R35, R31, R35 ;  /* 0x000000231f237220 */ /* 0x000fe20000400000 */
[----:B------:R-:W-:Y:S01]  /*4fb0*/  FMNMX R47, R54, R47, !PT ;  /* 0x0000002f362f7209 */ /* 0x000fe20007800000 */
[-C--:B------:R-:W-:Y:S01]  /*4fc0*/  FMUL R23, R28, R19.reuse ;  /* 0x000000131c177220 */ /* 0x080fe20000400000 */
[----:B------:R-:W-:Y:S01]  /*4fd0*/  FMNMX R22, R51, R22, !PT ;  /* 0x0000001633167209 */ /* 0x000fe20007800000 */
[-C--:B------:R-:W-:Y:S01]  /*4fe0*/  FMUL R55, R29, R19.reuse ;  /* 0x000000131d377220 */ /* 0x080fe20000400000 */
        /* <DEDUP_REMOVED lines=15> */
[----:B------:R-:W-:Y:S01]  /*50e0*/  FMNMX R44, R45, R18, !PT ;  /* 0x000000122d2c7209 */ /* 0x000fe20007800000 */
[----:B------:R-:W-:Y:S01]  /*50f0*/  VIADD R2, R2, 0x20 ;  /* 0x0000002002027836 */ /* 0x000fe20000000000 */
[----:B------:R-:W-:Y:S01]  /*5100*/  FMNMX R47, R42, R23, !PT ;  /* 0x000000172a2f7209 */ /* 0x000fe20007800000 */
[----:B------:R-:W-:Y:S01]  /*5110*/  VIADD R3, R3, 0x20 ;  /* 0x0000002003037836 */ /* 0x000fe20000000000 */
        /* <DEDUP_REMOVED lines=11> */
[----:B------:R-:W-:Y:S01]  /*51d0*/  UIADD3 UR4, UPT, UPT, UR4, 0x20, URZ ;  /* 0x0000002004047890 */ /* 0x000fe2000fffe0ff */
[----:B------:R-:W-:Y:S01]  /*51e0*/  UMOV UR7, UR8 ;  /* 0x0000000800077c82 */ /* 0x000fe20008000000 */
[----:B------:R-:W-:Y:S06]  /*51f0*/  BAR.SYNC.DEFER_BLOCKING 0x0 ;  /* 0x0000000000007b1d */ /* 0x000fec0000010000 */
[----:B------:R-:W-:Y:S05]  /*5200*/  BRA.U !UP0, `(.L_x_104) ;  /* 0xffffffb108a47547 */ /* 0x000fea000b83ffff */
.L_x_103:
[----:B------:R-:W0:Y:S01]  /*5210*/  S2R R11, SR_TID.Y ;  /* 0x00000000000b7919 */ /* 0x000e220000002200 */
[----:B------:R-:W1:Y:S01]  /*5220*/  LDCU UR7, c[0x0][0x39c] ;  /* 0x00007380ff0777ac */ /* 0x000e620008000800 */
[----:B------:R-:W-:Y:S01]  /*5230*/  IMAD.U32 R2, RZ, RZ, UR5 ;  /* 0x00000005ff027e24 */ /* 0x000fe2000f8e00ff */
[----:B------:R-:W-:Y:S01]  /*5240*/  MOV R3, UR6 ;  /* 0x0000000600037c02 */ /* 0x000fe20008000f00 */
[----:B------:R-:W2:Y:S04]  /*5250*/  LDCU.64 UR4, c[0x0][0x390] ;  /* 0x00007200ff0477ac */ /* 0x000ea80008000a00 */
[----:B------:R-:W-:-:S05]  /*5260*/  IMAD R0, R3, 0x10, R0 ;  /* 0x0000001003007824 */ /* 0x000fca00078e0200 */
[----:B------:R-:W-:-:S04]  /*5270*/  SHF.L.U32 R0, R0, 0x2, RZ ;  /* 0x0000000200007819 */ /* 0x000fc800000006ff */
[----:B------:R-:W-:Y:S02]  /*5280*/  IADD3 R10, PT, PT, R0, 0x1, RZ ;  /* 0x00000001000a7810 */ /* 0x000fe40007ffe0ff */
[----:B------:R-:W-:Y:S01]  /*5290*/  SHF.R.S32.HI R12, RZ, 0x1f, R0 ;  /* 0x0000001fff0c7819 */ /* 0x000fe20000011400 */
[----:B0-----:R-:W-:-:S04]  /*52a0*/  IMAD R11, R2, 0x10, R11 ;  /* 0x00000010020b7824 */ /* 0x001fc800078e020b */
[----:B------:R-:W-:-:S04]  /*52b0*/  IMAD.SHL.U32 R11, R11, 0x4, RZ ;  /* 0x000000040b0b7824 */ /* 0x000fc800078e00ff */
[C---:B------:R-:W-:Y:S01]  /*52c0*/  VIADD R15, R11.reuse, 0x1 ;  /* 0x000000010b0f7836 */ /* 0x040fe20000000000 */
[C---:B-1----:R-:W-:Y:S01]  /*52d0*/  ISETP.GE.AND P1, PT, R11.reuse, UR7, PT ;  /* 0x000000070b007c0c */ /* 0x042fe2000bf26270 */
[C---:B------:R-:W-:Y:S02]  /*52e0*/  VIADD R17, R11.reuse, 0x2 ;  /* 0x000000020b117836 */ /* 0x040fe40000000000 */
[----:B------:R-:W-:Y:S01]  /*52f0*/  VIADD R21, R11, 0x3 ;  /* 0x000000030b157836 */ /* 0x000fe20000000000 */
[C---:B------:R-:W-:Y:S02]  /*5300*/  ISETP.LT.AND P1, PT, R0.reuse, UR9, !P1 ;  /* 0x0000000900007c0c */ /* 0x040fe4000cf21270 */
[----:B------:R-:W-:Y:S02]  /*5310*/  ISETP.GE.AND P3, PT, R15, UR7, PT ;  /* 0x000000070f007c0c */ /* 0x000fe4000bf66270 */
[----:B------:R-:W-:Y:S02]  /*5320*/  ISETP.GE.AND P2, PT, R17, UR7, PT ;  /* 0x0000000711007c0c */ /* 0x000fe4000bf46270 */
[----:B------:R-:W-:-:S02]  /*5330*/  ISETP.GE.OR P4, PT, R0, UR9, P3 ;  /* 0x0000000900007c0c */ /* 0x000fc40009f86670 */
        /* <DEDUP_REMOVED lines=8> */
[----:B------:R-:W3:Y:S08]  /*53c0*/  @!P5 LDC.64 R8, c[0x0][0x390] ;  /* 0x0000e400ff08db82 */ /* 0x000ef00000000a00 */
[----:B------:R-:W4:Y:S01]  /*53d0*/  @!P6 LDC.64 R2, c[0x0][0x390] ;  /* 0x0000e400ff02eb82 */ /* 0x000f220000000a00 */
[----:B0-----:R-:W-:-:S04]  /*53e0*/  @P1 IMAD.WIDE R4, R13, 0x4, R4 ;  /* 0x000000040d041825 */ /* 0x001fc800078e0204 */
[----:B------:R-:W-:Y:S01]  /*53f0*/  @!P4 IMAD R13, R15, UR9, R0 ;  /* 0x000000090f0dcc24 */ /* 0x000fe2000f8e0200 */
[----:B------:R2:W-:Y:S01]  /*5400*/  @P1 STG.E desc[UR10][R4.64], R49 ;  /* 0x0000003104001986 */ /* 0x0005e2000c10190a */
[----:B------:R-:W-:Y:S01]  /*5410*/  ISETP.GE.AND P1, PT, R11, UR7, PT ;  /* 0x000000070b007c0c */ /* 0x000fe2000bf26270 */
[----:B------:R-:W-:Y:S02]  /*5420*/  IMAD R15, R15, UR9, RZ ;  /* 0x000000090f0f7c24 */ /* 0x000fe4000f8e02ff */
[----:B-1----:R-:W-:-:S04]  /*5430*/  @!P4 IMAD.WIDE R6, R13, 0x4, R6 ;  /* 0x000000040d06c825 */ /* 0x002fc800078e0206 */
[----:B------:R-:W-:Y:S01]  /*5440*/  IMAD R13, R11, UR9, RZ ;  /* 0x000000090b0d7c24 */ /* 0x000fe2000f8e02ff */
[----:B------:R0:W-:Y:S01]  /*5450*/  @!P4 STG.E desc[UR10][R6.64], R50 ;  /* 0x000000320600c986 */ /* 0x0001e2000c10190a */
[----:B---3--:R-:W-:Y:S01]  /*5460*/  @!P5 IMAD.WIDE R8, R19, 0x4, R8 ;  /* 0x000000041308d825 */ /* 0x008fe200078e0208 */
[----:B------:R-:W-:-:S03]  /*5470*/  ISETP.GE.OR P4, PT, R10, UR9, P1 ;  /* 0x000000090a007c0c */ /* 0x000fc60008f86670 */
[C---:B------:R-:W-:Y:S01]  /*5480*/  @!P6 IMAD R11, R21.reuse, UR9, R0 ;  /* 0x00000009150bec24 */ /* 0x040fe2000f8e0200 */
[----:B------:R1:W-:Y:S01]  /*5490*/  @!P5 STG.E desc[UR10][R8.64], R47 ;  /* 0x0000002f0800d986 */ /* 0x0003e2000c10190a */
[----:B------:R-:W-:Y:S01]  /*54a0*/  IADD3 R14, P5, PT, R0, R13, RZ ;  /* 0x0000000d000e7210 */ /* 0x000fe20007fbe0ff */
[----:B------:R-:W-:Y:S02]  /*54b0*/  IMAD R21, R21, UR9, RZ ;  /* 0x0000000915157c24 */ /* 0x000fe4000f8e02ff */
[----:B----4-:R-:W-:Y:S01]  /*54c0*/  @!P6 IMAD.WIDE R2, R11, 0x4, R2 ;  /* 0x000000040b02e825 */ /* 0x010fe200078e0202 */
[----:B------:R-:W-:Y:S02]  /*54d0*/  LEA.HI.X.SX32 R13, R13, R12, 0x1, P5 ;  /* 0x0000000c0d0d7211 */ /* 0x000fe400028f0eff */
[----:B--2---:R-:W-:Y:S02]  /*54e0*/  LEA R4, P5, R14, UR4, 0x2 ;  /* 0x000000040e047c11 */ /* 0x004fe4000f8a10ff */
[----:B------:R2:W-:Y:S01]  /*54f0*/  @!P6 STG.E desc[UR10][R2.64], R53 ;  /* 0x000000350200e986 */ /* 0x0005e2000c10190a */
[----:B0-----:R-:W-:-:S02]  /*5500*/  IADD3 R7, P6, PT, R0, R15, RZ ;  /* 0x0000000f00077210 */ /* 0x001fc40007fde0ff */
[----:B------:R-:W-:Y:S02]  /*5510*/  LEA.HI.X R5, R14, UR5, R13, 0x2, P5 ;  /* 0x000000050e057c11 */ /* 0x000fe4000a8f140d */
[----:B------:R-:W-:Y:S02]  /*5520*/  ISETP.GE.OR P5, PT, R10, UR9, P3 ;  /* 0x000000090a007c0c */ /* 0x000fe40009fa6670 */
[----:B------:R-:W-:Y:S01]  /*5530*/  LEA.HI.X.SX32 R14, R15, R12, 0x1, P6 ;  /* 0x0000000c0f0e7211 */ /* 0x000fe200030f0eff */
[----:B------:R0:W-:Y:S01]  /*5540*/  @!P4 STG.E desc[UR10][R4.64+0x4], R42 ;  /* 0x0000042a0400c986 */ /* 0x0001e2000c10190a */
[C---:B------:R-:W-:Y:S02]  /*5550*/  LEA R6, P4, R7.reuse, UR4, 0x2 ;  /* 0x0000000407067c11 */ /* 0x040fe4000f8810ff */
[----:B-1----:R-:W-:Y:S02]  /*5560*/  IADD3 R8, P6, PT, R0, R17, RZ ;  /* 0x0000001100087210 */ /* 0x002fe40007fde0ff */
[----:B------:R-:W-:-:S02]  /*5570*/  LEA.HI.X R7, R7, UR5, R14, 0x2, P4 ;  /* 0x0000000507077c11 */ /* 0x000fc4000a0f140e */
[----:B------:R-:W-:Y:S02]  /*5580*/  ISETP.GE.OR P4, PT, R10, UR9, P2 ;  /* 0x000000090a007c0c */ /* 0x000fe40009786670 */
[----:B------:R-:W-:Y:S01]  /*5590*/  LEA.HI.X.SX32 R17, R17, R12, 0x1, P6 ;  /* 0x0000000c11117211 */ /* 0x000fe200030f0eff */
[----:B------:R0:W-:Y:S01]  /*55a0*/  @!P5 STG.E desc[UR10][R6.64+0x4], R43 ;  /* 0x0000042b0600d986 */ /* 0x0001e2000c10190a */
[----:B--2---:R-:W-:Y:S02]  /*55b0*/  LEA R2, P6, R8, UR4, 0x2 ;  /* 0x0000000408027c11 */ /* 0x004fe4000f8c10ff */
[----:B------:R-:W-:Y:S01]  /*55c0*/  ISETP.GE.OR P5, PT, R10, UR9, P0 ;  /* 0x000000090a007c0c */ /* 0x000fe200087a6670 */
[----:B------:R-:W-:Y:S01]  /*55d0*/  VIADD R10, R0, 0x2 ;  /* 0x00000002000a7836 */ /* 0x000fe20000000000 */
[----:B------:R-:W-:Y:S02]  /*55e0*/  LEA.HI.X R3, R8, UR5, R17, 0x2, P6 ;  /* 0x0000000508037c11 */ /* 0x000fe4000b0f1411 */
[C---:B------:R-:W-:Y:S01]  /*55f0*/  IADD3 R9, P6, PT, R0.reuse, R21, RZ ;  /* 0x0000001500097210 */ /* 0x040fe20007fde0ff */
[----:B------:R-:W-:-:S02]  /*5600*/  VIADD R0, R0, 0x3 ;  /* 0x0000000300007836 */ /* 0x000fc40000000000 */
[----:B------:R0:W-:Y:S01]  /*5610*/  @!P4 STG.E desc[UR10][R2.64+0x4], R46 ;  /* 0x0000042e0200c986 */ /* 0x0001e2000c10190a */
[----:B------:R-:W-:Y:S02]  /*5620*/  LEA.HI.X.SX32 R12, R21, R12, 0x1, P6 ;  /* 0x0000000c150c7211 */ /* 0x000fe400030f0eff */
[----:B------:R-:W-:Y:S02]  /*5630*/  ISETP.GE.OR P6, PT, R10, UR9, P1 ;  /* 0x000000090a007c0c */ /* 0x000fe40008fc6670 */
[C---:B------:R-:W-:Y:S02]  /*5640*/  LEA R8, P4, R9.reuse, UR4, 0x2 ;  /* 0x0000000409087c11 */ /* 0x040fe4000f8810ff */
[----:B------:R-:W-:Y:S02]  /*5650*/  ISETP.GE.OR P1, PT, R0, UR9, P1 ;  /* 0x0000000900007c0c */ /* 0x000fe40008f26670 */
[----:B------:R-:W-:Y:S02]  /*5660*/  LEA.HI.X R9, R9, UR5, R12, 0x2, P4 ;  /* 0x0000000509097c11 */ /* 0x000fe4000a0f140c */
[----:B------:R-:W-:-:S02]  /*5670*/  ISETP.GE.OR P4, PT, R10, UR9, P3 ;  /* 0x000000090a007c0c */ /* 0x000fc40009f86670 */
[----:B------:R-:W-:Y:S01]  /*5680*/  ISETP.GE.OR P3, PT, R0, UR9, P3 ;  /* 0x0000000900007c0c */ /* 0x000fe20009f66670 */
[----:B------:R0:W-:Y:S01]  /*5690*/  @!P5 STG.E desc[UR10][R8.64+0x4], R54 ;  /* 0x000004360800d986 */ /* 0x0001e2000c10190a */
[----:B------:R-:W-:Y:S02]  /*56a0*/  ISETP.GE.OR P5, PT, R10, UR9, P0 ;  /* 0x000000090a007c0c */ /* 0x000fe400087a6670 */
[----:B------:R-:W-:Y:S01]  /*56b0*/  ISETP.GE.OR P0, PT, R0, UR9, P0 ;  /* 0x0000000900007c0c */ /* 0x000fe20008706670 */
[----:B------:R0:W-:Y:S01]  /*56c0*/  @!P6 STG.E desc[UR10][R4.64+0x8], R44 ;  /* 0x0000082c0400e986 */ /* 0x0001e2000c10190a */
[----:B------:R-:W-:Y:S02]  /*56d0*/  ISETP.GE.OR P6, PT, R10, UR9, P2 ;  /* 0x000000090a007c0c */ /* 0x000fe400097c6670 */
[----:B------:R-:W-:-:S03]  /*56e0*/  ISETP.GE.OR P2, PT, R0, UR9, P2 ;  /* 0x0000000900007c0c */ /* 0x000fc60009746670 */
[----:B------:R0:W-:Y:S08]  /*56f0*/  @!P4 STG.E desc[UR10][R6.64+0x8], R56 ;  /* 0x000008380600c986 */ /* 0x0001f0000c10190a */
[----:B------:R0:W-:Y:S04]  /*5700*/  @!P6 STG.E desc[UR10][R2.64+0x8], R41 ;  /* 0x000008290200e986 */ /* 0x0001e8000c10190a */
[----:B------:R0:W-:Y:S04]  /*5710*/  @!P5 STG.E desc[UR10][R8.64+0x8], R51 ;  /* 0x000008330800d986 */ /* 0x0001e8000c10190a */
[----:B------:R0:W-:Y:S04]  /*5720*/  @!P1 STG.E desc[UR10][R4.64+0xc], R45 ;  /* 0x00000c2d04009986 */ /* 0x0001e8000c10190a */
[----:B------:R0:W-:Y:S04]  /*5730*/  @!P3 STG.E desc[UR10][R6.64+0xc], R55 ;  /* 0x00000c370600b986 */ /* 0x0001e8000c10190a */
[----:B------:R0:W-:Y:S01]  /*5740*/  @!P2 STG.E desc[UR10][R2.64+0xc], R52 ;  /* 0x00000c340200a986 */ /* 0x0001e2000c10190a */
[----:B------:R-:W-:Y:S05]  /*5750*/  @P0 EXIT ;  /* 0x000000000000094d */ /* 0x000fea0003800000 */
[----:B------:R-:W-:Y:S01]  /*5760*/  STG.E desc[UR10][R8.64+0xc], R48 ;  /* 0x00000c3008007986 */ /* 0x000fe2000c10190a */
[----:B------:R-:W-:Y:S05]  /*5770*/  EXIT ;  /* 0x000000000000794d */ /* 0x000fea0003800000 */
.L_x_105:
        /* <DEDUP_REMOVED lines=16> */
.L_x_117:


//--------------------- .text.tropical_minplus_f32_nn --------------------------
	.section	.text.tropical_minplus_f32_nn,"ax",@progbits
	.align	128
        .global         tropical_minplus_f32_nn
        .type           tropical_minplus_f32_nn,@function
        .size           tropical_minplus_f32_nn,(.L_x_118 - tropical_minplus_f32_nn)
        .other          tropical_minplus_f32_nn,@"STO_CUDA_ENTRY STV_DEFAULT"
tropical_minplus_f32_nn:
.text.tropical_minplus_f32_nn:
[----:B------:R-:W-:Y:S01]  /*0000*/  LDC R1, c[0x0][0x37c] ;  /* 0x0000df00ff017b82 */ /* 0x000fe20000000800 */
[----:B------:R-:W0:Y:S07]  /*0010*/  LDCU UR9, c[0x0][0x398] ;  /* 0x00007300ff0977ac */ /* 0x000e2e0008000800 */
[----:B------:R-:W1:Y:S01]  /*0020*/  S2UR UR7, SR_CTAID.X ;  /* 0x00000000000779c3 */ /* 0x000e620000002500 */
[----:B------:R-:W2:Y:S01]  /*0030*/  S2R R7, SR_TID.Y ;  /* 0x0000000000077919 */ /* 0x000ea20000002200 */
[----:B------:R-:W-:Y:S01]  /*0040*/  IMAD.MOV.U32 R55, RZ, RZ, 0x7f800000 ;  /* 0x7f800000ff377424 */ /* 0x000fe200078e00ff */
[----:B------:R-:W3:Y:S01]  /*0050*/  LDCU.64 UR10, c[0x0][0x358] ;  /* 0x00006b00ff0a77ac */ /* 0x000ee20008000a00 */
[----:B------:R-:W-:Y:S01]  /*0060*/  IMAD.MOV.U32 R56, RZ, RZ, 0x7f800000 ;  /* 0x7f800000ff387424 */ /* 0x000fe200078e00ff */
[----:B------:R-:W-:Y:S01]  /*0070*/  MOV R43, 0x7f800000 ;  /* 0x7f800000002b7802 */ /* 0x000fe20000000f00 */
[----:B------:R-:W-:Y:S01]  /*0080*/  IMAD.MOV.U32 R50, RZ, RZ, 0x7f800000 ;  /* 0x7f800000ff327424 */ /* 0x000fe200078e00ff */
[----:B------:R-:W-:Y:S01]  /*0090*/  MOV R44, 0x7f800000 ;  /* 0x7f800000002c7802 */ /* 0x000fe20000000f00 */
[----:B------:R-:W4:Y:S01]  /*00a0*/  LDC R12, c[0x0][0x3a0] ;  /* 0x0000e800ff0c7b82 */ /* 0x000f220000000800 */
[----:B------:R-:W-:Y:S01]  /*00b0*/  IMAD.MOV.U32 R45, RZ, RZ, 0x7f800000 ;  /* 0x7f800000ff2d7424 */ /* 0x000fe200078e00ff */
[----:B------:R-:W-:Y:S01]  /*00c0*/  MOV R47, 0x7f800000 ;  /* 0x7f800000002f7802 */ /* 0x000fe20000000f00 */
[----:B------:R-:W-:Y:S01]  /*00d0*/  IMAD.MOV.U32 R42, RZ, RZ, 0x7f800000 ;  /* 0x7f800000ff2a7424 */ /* 0x000fe200078e00ff */
[----:B------:R-:W-:Y:S01]  /*00e0*/  MOV R52, 0x7f800000 ;  /* 0x7f80000000347802 */ /* 0x000fe20000000f00 */
[----:B------:R-:W-:Y:S01]  /*00f0*/  IMAD.MOV.U32 R49, RZ, RZ, 0x7f800000 ;  /* 0x7f800000ff317424 */ /* 0x000fe200078e00ff */
[----:B------:R-:W-:Y:S01]  /*0100*/  MOV R51, 0x7f800000 ;  /* 0x7f80000000337802 */ /* 0x000fe20000000f00 */
[----:B------:R-:W-:Y:S01]  /*0110*/  IMAD.MOV.U32 R46, RZ, RZ, 0x7f800000 ;  /* 0x7f800000ff2e7424 */ /* 0x000fe200078e00ff */
[----:B0-----:R-:W-:Y:S01]  /*0120*/  UIADD3 UR4, UPT, UPT, UR9, 0x3f, URZ ;  /* 0x0000003f09047890 */ /* 0x001fe2000fffe0ff */
[----:B------:R-:W-:-:S02]  /*0130*/  IMAD.MOV.U32 R41, RZ, RZ, 0x7f800000 ;  /* 0x7f800000ff297424 */ /* 0x000fc400078e00ff */
[----:B------:R-:W-:Y:S01]  /*0140*/  IMAD.MOV.U32 R53, RZ, RZ, 0x7f800000 ;  /* 0x7f800000ff357424 */ /* 0x000fe200078e00ff */
[----:B------:R-:W-:Y:S01]  /*0150*/  USHF.R.S32.HI UR5, URZ, 0x1f, UR4 ;  /* 0x0000001fff057899 */ /* 0x000fe20008011404 */
[----:B------:R-:W-:Y:S02]  /*0160*/  IMAD.MOV.U32 R54, RZ, RZ, 0x7f800000 ;  /* 0x7f800000ff367424 */ /* 0x000fe400078e00ff */
[----:B------:R-:W-:Y:S01]  /*0170*/  IMAD.MOV.U32 R48, RZ, RZ, 0x7f800000 ;  /* 0x7f800000ff307424 */ /* 0x000fe200078e00ff */
        /* <DEDUP_REMOVED lines=30> */
[----:B------:R-:W-:Y:S01]  /*0360*/  IMAD.MOV.U32 R55, RZ, RZ, 0x7f800000 ;  /* 0x7f800000ff377424 */ /* 0x000fe200078e00ff */
        /* <DEDUP_REMOVED lines=11> */
[C---:B------:R-:W-:Y:S01]  /*0420*/  IMAD R11, R12.reuse, 0x10, R38 ;  /* 0x000000100c0b7824 */ /* 0x040fe200078e0226 */
[----:B------:R-:W-:-:S02]  /*0430*/  LEA R9, R12, R38, 0x5 ;  /* 0x000000260c097211 */ /* 0x000fc400078e28ff */
[C---:B------:R-:W-:Y:S01]  /*0440*/  LEA R36, R12.reuse, R38, 0x3 ;  /* 0x000000260c247211 */ /* 0x040fe200078e18ff */
[C---:B------:R-:W-:Y:S01]  /*0450*/  IMAD R10, R12.reuse, 0x8, R11 ;  /* 0x000000080c0a7824 */ /* 0x040fe200078e020b */
[----:B0-----:R-:W-:Y:S01]  /*0460*/  ULEA UR7, UR8, UR7, 0x18 ;  /* 0x0000000708077291 */ /* 0x001fe2000f8ec0ff */
[----:B------:R-:W-:Y:S01]  /*0470*/  IMAD R8, R12, 0x8, R9 ;  /* 0x000000080c087824 */ /* 0x000fe200078e0209 */
[----:B------:R-:W-:-:S04]  /*0480*/  ULEA UR4, UR8, UR4, 0x18 ;  /* 0x0000000408047291 */ /* 0x000fc8000f8ec0ff */
[----:B------:R-:W-:Y:S01]  /*0490*/  LEA R6, R7, UR7, 0x9 ;  /* 0x0000000707067c11 */ /* 0x000fe2000f8e48ff */
[----:B------:R-:W-:Y:S01]  /*04a0*/  IMAD R7, R12, 0x10, R9 ;  /* 0x000000100c077824 */ /* 0x000fe200078e0209 */
[----:B------:R-:W-:Y:S01]  /*04b0*/  LEA R37, R4, UR7, 0x2 ;  /* 0x0000000704257c11 */ /* 0x000fe2000f8e10ff */
[----:B------:R-:W-:Y:S01]  /*04c0*/  UMOV UR7, 0x10 ;  /* 0x0000001000077882 */ /* 0x000fe20000000000 */
[----:B------:R-:W-:Y:S02]  /*04d0*/  LEA R39, R39, UR4, 0x2 ;  /* 0x0000000427277c11 */ /* 0x000fe4000f8e10ff */
[----:B------:R-:W-:Y:S02]  /*04e0*/  LEA R4, R12, R7, 0x3 ;  /* 0x000000070c047211 */ /* 0x000fe400078e18ff */
[----:B------:R-:W-:Y:S01]  /*04f0*/  LEA R5, R0, UR4, 0x4 ;  /* 0x0000000400057c11 */ /* 0x000fe2000f8e20ff */
[----:B-123--:R-:W-:-:S06]  /*0500*/  UMOV UR4, URZ ;  /* 0x000000ff00047c82 */ /* 0x00efcc0008000000 */
.L_x_107:
[----:B------:R-:W0:Y:S01]  /*0510*/  S2R R13, SR_TID.Y ;  /* 0x00000000000d7919 */ /* 0x000e220000002200 */
[C---:B------:R-:W-:Y:S01]  /*0520*/  IADD3 R12, PT, PT, R3.reuse, -0x10, RZ ;  /* 0xfffffff0030c7810 */ /* 0x040fe20007ffe0ff */
[C---:B------:R-:W-:Y:S01]  /*0530*/  VIADD R20, R3.reuse, 0x4 ;  /* 0x0000000403147836 */ /* 0x040fe20000000000 */
[----:B------:R-:W-:Y:S02]  /*0540*/  MOV R25, 0x7f800000 ;  /* 0x7f80000000197802 */ /* 0x000fe40000000f00 */
[----:B------:R-:W-:Y:S01]  /*0550*/  ISETP.GE.AND P6, PT, R12, UR13, PT ;  /* 0x0000000d0c007c0c */ /* 0x000fe2000bfc6270 */
[----:B------:R-:W-:Y:S02]  /*0560*/  VIADD R12, R3, 0xfffffff4 ;  /* 0xfffffff4030c7836 */ /* 0x000fe40000000000 */
[----:B0-----:R-:W-:Y:S02]  /*0570*/  IMAD R24, R13, 0x10, R0 ;  /* 0x000000100d187824 */ /* 0x001fe400078e0200 */
        /* <DEDUP_REMOVED lines=15> */
[C---:B------:R-:W-:Y:S02]  /*0670*/  @!P2 VIADD R23, R27.reuse, 0x8 ;  /* 0x000000081b17a836 */ /* 0x040fe40000000000 */
[----:B------:R-:W1:Y:S01]  /*0680*/  @!P2 LDC.64 R16, c[0x0][0x380] ;  /* 0x0000e000ff10ab82 */ /* 0x000e620000000a00 */
[----:B------:R-:W-:-:S07]  /*0690*/  @!P1 VIADD R21, R27, 0x4 ;  /* 0x000000041b159836 */ /* 0x000fce0000000000 */
[----:B------:R-:W2:Y:S01]  /*06a0*/  @!P1 LDC.64 R28, c[0x0][0x380] ;  /* 0x0000e000ff1c9b82 */ /* 0x000ea20000000a00 */
[----:B------:R-:W-:Y:S01]  /*06b0*/  IADD3 R20, PT, PT, R3, 0x8, RZ ;  /* 0x0000000803147810 */ /* 0x000fe20007ffe0ff */
[----:B------:R-:W-:-:S06]  /*06c0*/  @!P1 IMAD R21, R21, UR9, R22 ;  /* 0x0000000915159c24 */ /* 0x000fcc000f8e0216 */
[----:B------:R-:W3:Y:S01]  /*06d0*/  @!P3 LDC.64 R14, c[0x0][0x380] ;  /* 0x0000e000ff0ebb82 */ /* 0x000ee20000000a00 */
[----:B0-----:R-:W-:-:S04]  /*06e0*/  @P6 IMAD.WIDE R18, R13, 0x4, R18 ;  /* 0x000000040d126825 */ /* 0x001fc800078e0212 */
[----:B------:R-:W-:Y:S01]  /*06f0*/  @!P2 IMAD R23, R23, UR9, R22 ;  /* 0x000000091717ac24 */ /* 0x000fe2000f8e0216 */
[----:B------:R0:W4:Y:S02]  /*0700*/  @P6 LDG.E.CONSTANT R25, desc[UR10][R18.64] ;  /* 0x0000000a12196981 */ /* 0x000124000c1e9900 */
[----:B------:R-:W5:Y:S01]  /*0710*/  @!P4 LDC.64 R12, c[0x0][0x380] ;  /* 0x0000e000ff0ccb82 */ /* 0x000f620000000a00 */
[----:B-1----:R-:W-:Y:S01]  /*0720*/  @!P2 IMAD.WIDE R16, R23, 0x4, R16 ;  /* 0x000000041710a825 */ /* 0x002fe200078e0210 */
[----:B------:R-:W-:-:S03]  /*0730*/  ISETP.GE.OR P6, PT, R20, UR13, P0 ;  /* 0x0000000d14007c0c */ /* 0x000fc600087c6670 */
[----:B------:R-:W-:Y:S02]  /*0740*/  IMAD.MOV.U32 R23, RZ, RZ, 0x7f800000 ;  /* 0x7f800000ff177424 */ /* 0x000fe400078e00ff */
[----:B--2---:R-:W-:Y:S02]  /*0750*/  @!P1 IMAD.WIDE R28, R21, 0x4, R28 ;  /* 0x00000004151c9825 */ /* 0x004fe400078e021c */
[----:B------:R-:W1:Y:S01]  /*0760*/  @!P5 LDC.64 R20, c[0x0][0x380] ;  /* 0x0000e000ff14db82 */ /* 0x000e620000000a00 */
[----:B------:R-:W-:Y:S01]  /*0770*/  @!P3 IADD3 R31, PT, PT, R27, 0xc, RZ ;  /* 0x0000000c1b1fb810 */ /* 0x000fe20007ffe0ff */
[----:B------:R-:W-:Y:S01]  /*0780*/  IMAD.MOV.U32 R60, RZ, RZ, 0x7f800000 ;  /* 0x7f800000ff3c7424 */ /* 0x000fe200078e00ff */
[----:B------:R2:W4:Y:S01]  /*0790*/  @!P1 LDG.E.CONSTANT R23, desc[UR10][R28.64] ;  /* 0x0000000a1c179981 */ /* 0x000522000c1e9900 */
[----:B------:R-:W-:Y:S01]  /*07a0*/  VIADD R26, R3, 0xc ;  /* 0x0000000c031a7836 */ /* 0x000fe20000000000 */
[----:B------:R-:W-:Y:S01]  /*07b0*/  ISETP.GE.AND P1, PT, R2, UR13, PT ;  /* 0x0000000d02007c0c */ /* 0x000fe2000bf26270 */
[----:B0-----:R-:W-:-:S02]  /*07c0*/  @!P4 VIADD R19, R27, 0x10 ;  /* 0x000000101b13c836 */ /* 0x001fc40000000000 */
[--C-:B------:R-:W-:Y:S01]  /*07d0*/  @!P3 IMAD R31, R31, UR9, R22.reuse ;  /* 0x000000091f1fbc24 */ /* 0x100fe2000f8e0216 */
[----:B------:R0:W4:Y:S01]  /*07e0*/  @!P2 LDG.E.CONSTANT R60, desc[UR10][R16.64] ;  /* 0x0000000a103ca981 */ /* 0x000122000c1e9900 */
[----:B------:R-:W-:Y:S01]  /*07f0*/  @!P4 IMAD R19, R19, UR9, R22 ;  /* 0x000000091313cc24 */ /* 0x000fe2000f8e0216 */
[----:B------:R-:W-:Y:S02]  /*0800*/  ISETP.GE.OR P0, PT, R26, UR13, P0 ;  /* 0x0000000d1a007c0c */ /* 0x000fe40008706670 */
[----:B------:R-:W-:Y:S01]  /*0810*/  ISETP.GE.OR P2, PT, R40, UR12, P1 ;  /* 0x0000000c28007c0c */ /* 0x000fe20008f46670 */
[----:B---3--:R-:W-:Y:S01]  /*0820*/  @!P3 IMAD.WIDE R14, R31, 0x4, R14 ;  /* 0x000000041f0eb825 */ /* 0x008fe200078e020e */
[----:B------:R-:W-:-:S03]  /*0830*/  MOV R58, 0x7f800000 ;  /* 0x7f800000003a7802 */ /* 0x000fc60000000f00 */
[----:B------:R-:W-:Y:S01]  /*0840*/  VIADD R26, R40, 0x8 ;  /* 0x00000008281a7836 */ /* 0x000fe20000000000 */
[----:B--2---:R-:W-:Y:S01]  /*0850*/  @!P5 IADD3 R29, PT, PT, R27, 0x14, RZ ;  /* 0x000000141b1dd810 */ /* 0x004fe20007ffe0ff */
[----:B-----5:R-:W-:Y:S01]  /*0860*/  @!P4 IMAD.WIDE R12, R19, 0x4, R12 ;  /* 0x00000004130cc825 */ /* 0x020fe200078e020c */
[----:B------:R2:W3:Y:S01]  /*0870*/  @!P3 LDG.E.CONSTANT R58, desc[UR10][R14.64] ;  /* 0x0000000a0e3ab981 */ /* 0x0004e2000c1e9900 */
[----:B------:R-:W5:Y:S01]  /*0880*/  @!P6 LDC.64 R18, c[0x0][0x380] ;  /* 0x0000e000ff12eb82 */ /* 0x000f620000000a00 */
[----:B------:R-:W-:Y:S01]  /*0890*/  ISETP.GE.OR P3, PT, R26, UR12, P1 ;  /* 0x0000000c1a007c0c */ /* 0x000fe20008f66670 */
[----:B------:R-:W-:Y:S02]  /*08a0*/  IMAD.MOV.U32 R34, RZ, RZ, 0x7f800000 ;  /* 0x7f800000ff227424 */ /* 0x000fe400078e00ff */
[----:B------:R-:W-:Y:S02]  /*08b0*/  VIADD R26, R40, 0x10 ;  /* 0x00000010281a7836 */ /* 0x000fe40000000000 */
[----:B------:R-:W-:-:S02]  /*08c0*/  @!P5 IMAD R31, R29, UR9, R22 ;  /* 0x000000091d1fdc24 */ /* 0x000fc4000f8e0216 */
[----:B------:R5:W3:Y:S01]  /*08d0*/  @!P4 LDG.E.CONSTANT R34, desc[UR10][R12.64] ;  /* 0x0000000a0c22c981 */ /* 0x000ae2000c1e9900 */
[----:B------:R-:W5:Y:S01]  /*08e0*/  @!P0 LDC.64 R28, c[0x0][0x380] ;  /* 0x0000e000ff1c8b82 */ /* 0x000f620000000a00 */
[----:B------:R-:W-:Y:S01]  /*08f0*/  ISETP.GE.OR P4, PT, R26, UR12, P1 ;  /* 0x0000000c1a007c0c */ /* 0x000fe20008f86670 */
[----:B-1----:R-:W-:-:S04]  /*0900*/  @!P5 IMAD.WIDE R20, R31, 0x4, R20 ;  /* 0x000000041f14d825 */ /* 0x002fc800078e0214 */
[C---:B------:R-:W-:Y:S02]  /*0910*/  @!P6 VIADD R31, R27.reuse, 0x18 ;  /* 0x000000181b1fe836 */ /* 0x040fe40000000000 */
[----:B0-----:R-:W0:Y:S01]  /*0920*/  @!P2 LDC.64 R16, c[0x0][0x388] ;  /* 0x0000e200ff10ab82 */ /* 0x001e220000000a00 */
[----:B------:R-:W-:Y:S01]  /*0930*/  @!P0 IADD3 R27, PT, PT, R27, 0x1c, RZ ;  /* 0x0000001c1b1b8810 */ /* 0x000fe20007ffe0ff */
[----:B------:R-:W-:-:S04]  /*0940*/  @!P6 IMAD R31, R31, UR9, R22 ;  /* 0x000000091f1fec24 */ /* 0x000fc8000f8e0216 */
[----:B------:R-:W-:Y:S01]  /*0950*/  @!P0 IMAD R33, R27, UR9, R22 ;  /* 0x000000091b218c24 */ /* 0x000fe2000f8e0216 */
[----:B------:R-:W-:Y:S01]  /*0960*/  LOP3.LUT R27, R24, 0x1f, RZ, 0xc0, !PT ;  /* 0x0000001f181b7812 */ /* 0x000fe200078ec0ff */
[----:B--2---:R-:W1:Y:S01]  /*0970*/  @!P3 LDC.64 R14, c[0x0][0x388] ;  /* 0x0000e200ff0ebb82 */ /* 0x004e620000000a00 */
[----:B------:R-:W-:-:S03]  /*0980*/  IMAD.MOV.U32 R30, RZ, RZ, 0x7f800000 ;  /* 0x7f800000ff1e7424 */ /* 0x000fc600078e00ff */
[----:B------:R-:W-:Y:S02]  /*0990*/  VIADD R27, R27, UR4 ;  /* 0x000000041b1b7c36 */ /* 0x000fe40008000000 */
[----:B-----5:R-:W-:Y:S02]  /*09a0*/  @!P6 IMAD.WIDE R18, R31, 0x4, R18 ;  /* 0x000000041f12e825 */ /* 0x020fe400078e0212 */
[----:B------:R-:W2:Y:S02]  /*09b0*/  @!P4 LDC.64 R12, c[0x0][0x388] ;  /* 0x0000e200ff0ccb82 */ /* 0x000ea40000000a00 */
[----:B------:R-:W-:Y:S02]  /*09c0*/  IMAD.MOV.U32 R32, RZ, RZ, 0x7f800000 ;  /* 0x7f800000ff207424 */ /* 0x000fe400078e00ff */
[----:B------:R-:W-:Y:S01]  /*09d0*/  VIADD R24, R40, 0x20 ;  /* 0x0000002028187836 */ /* 0x000fe20000000000 */
[----:B------:R-:W-:Y:S01]  /*09e0*/  @!P2 IADD3 R31, PT, PT, R38, R27, RZ ;  /* 0x0000001b261fa210 */ /* 0x000fe20007ffe0ff */
[----:B------:R-:W5:Y:S01]  /*09f0*/  @!P6 LDG.E.CONSTANT R30, desc[UR10][R18.64] ;  /* 0x0000000a121ee981 */ /* 0x000f62000c1e9900 */
[----:B------:R-:W-:Y:S01]  /*0a00*/  IADD3 R22, PT, PT, R40, 0x18, RZ ;  /* 0x0000001828167810 */ /* 0x000fe20007ffe0ff */
[----:B------:R-:W-:Y:S01]  /*0a10*/  IMAD.MOV.U32 R26, RZ, RZ, 0x7f800000 ;  /* 0x7f800000ff1a7424 */ /* 0x000fe200078e00ff */
[----:B------:R-:W-:Y:S01]  /*0a20*/  ISETP.GE.OR P6, PT, R24, UR12, P1 ;  /* 0x0000000c18007c0c */ /* 0x000fe20008fc6670 */
[----:B------:R0:W5:Y:S01]  /*0a30*/  @!P5 LDG.E.CONSTANT R32, desc[UR10][R20.64] ;  /* 0x0000000a1420d981 */ /* 0x000162000c1e9900 */
[----:B------:R-:W-:Y:S01]  /*0a40*/  IMAD.MOV.U32 R24, RZ, RZ, 0x7f800000 ;  /* 0x7f800000ff187424 */ /* 0x000fe200078e00ff */
[----:B------:R-:W-:Y:S01]  /*0a50*/  ISETP.GE.OR P5, PT, R22, UR12, P1 ;  /* 0x0000000c16007c0c */ /* 0x000fe20008fa6670 */
[----:B------:R-:W-:-:S04]  /*0a60*/  @!P0 IMAD.WIDE R28, R33, 0x4, R28 ;  /* 0x00000004211c8825 */ /* 0x000fc800078e021c */
[----:B0-----:R-:W-:Y:S01]  /*0a70*/  @!P2 IMAD.WIDE.U32 R16, R31, 0x4, R16 ;  /* 0x000000041f10a825 */ /* 0x001fe200078e0010 */
[----:B------:R0:W5:Y:S01]  /*0a80*/  @!P0 LDG.E.CONSTANT R26, desc[UR10][R28.64] ;  /* 0x0000000a1c1a8981 */ /* 0x000162000c1e9900 */
[C---:B------:R-:W-:Y:S02]  /*0a90*/  IADD3 R20, PT, PT, R40.reuse, 0x28, RZ ;  /* 0x0000002828147810 */ /* 0x040fe40007ffe0ff */
[C---:B------:R-:W-:Y:S01]  /*0aa0*/  VIADD R22, R40.reuse, 0x30 ;  /* 0x0000003028167836 */ /* 0x040fe20000000000 */
[----:B------:R1:W5:Y:S01]  /*0ab0*/  @!P2 LDG.E.CONSTANT R24, desc[UR10][R16.64] ;  /* 0x0000000a1018a981 */ /* 0x000362000c1e9900 */
[----:B------:R-:W-:Y:S01]  /*0ac0*/  VIADD R35, R40, 0x38 ;  /* 0x0000003828237836 */ /* 0x000fe20000000000 */
[----:B------:R-:W-:Y:S01]  /*0ad0*/  ISETP.GE.OR P0, PT, R20, UR12, P1 ;  /* 0x0000000c14007c0c */ /* 0x000fe20008f06670 */
[----:B------:R-:W1:Y:S01]  /*0ae0*/  @!P6 LDC.64 R18, c[0x0][0x388] ;  /* 0x0000e200ff12eb82 */ /* 0x000e620000000a00 */
[----:B------:R-:W-:Y:S02]  /*0af0*/  ISETP.GE.OR P2, PT, R22, UR12, P1 ;  /* 0x0000000c16007c0c */ /* 0x000fe40008f46670 */
[----:B------:R-:W-:Y:S01]  /*0b00*/  ISETP.GE.OR P1, PT, R35, UR12, P1 ;  /* 0x0000000c23007c0c */ /* 0x000fe20008f26670 */
[----:B------:R-:W-:Y:S01]  /*0b10*/  @!P4 IMAD.IADD R33, R11, 0x1, R27 ;  /* 0x000000010b21c824 */ /* 0x000fe200078e021b */
[----:B------:R-:W-:Y:S01]  /*0b20*/  @!P3 IADD3 R31, PT, PT, R36, R27, RZ ;  /* 0x0000001b241fb210 */ /* 0x000fe20007ffe0ff */
[----:B0-----:R-:W-:Y:S01]  /*0b30*/  IMAD.MOV.U32 R28, RZ, RZ, 0x7f800000 ;  /* 0x7f800000ff1c7424 */ /* 0x001fe200078e00ff */
[----:B------:R-:W-:Y:S01]  /*0b40*/  MOV R22, 0x7f800000 ;  /* 0x7f80000000167802 */ /* 0x000fe20000000f00 */
[----:B------:R-:W0:Y:S01]  /*0b50*/  @!P5 LDC.64 R20, c[0x0][0x388] ;  /* 0x0000e200ff14db82 */ /* 0x000e220000000a00 */
[----:B--2---:R-:W-:-:S04]  /*0b60*/  @!P4 IMAD.WIDE R12, R33, 0x4, R12 ;  /* 0x00000004210cc825 */ /* 0x004fc800078e020c */
[----:B-1----:R-:W-:Y:S01]  /*0b70*/  @!P3 IMAD.WIDE R14, R31, 0x4, R14 ;  /* 0x000000041f0eb825 */ /* 0x002fe200078e020e */
[----:B------:R1:W2:Y:S02]  /*0b80*/  @!P4 LDG.E.CONSTANT R22, desc[UR10][R12.64] ;  /* 0x0000000a0c16c981 */ /* 0x0002a4000c1e9900 */
[----:B------:R-:W0:Y:S02]  /*0b90*/  @!P0 LDC.64 R16, c[0x0][0x388] ;  /* 0x0000e200ff108b82 */ /* 0x000e240000000a00 */
[----:B------:R1:W2:Y:S06]  /*0ba0*/  @!P3 LDG.E.CONSTANT R28, desc[UR10][R14.64] ;  /* 0x0000000a0e1cb981 */ /* 0x0002ac000c1e9900 */
[----:B-1----:R-:W1:Y:S08]  /*0bb0*/  @!P2 LDC.64 R12, c[0x0][0x388] ;  /* 0x0000e200ff0cab82 */ /* 0x002e700000000a00 */
[----:B------:R-:W1:Y:S01]  /*0bc0*/  @!P1 LDC.64 R14, c[0x0][0x388] ;  /* 0x0000e200ff0e9b82 */ /* 0x000e620000000a00 */
[----:B------:R-:W-:-:S02]  /*0bd0*/  @!P5 IMAD.IADD R29, R10, 0x1, R27 ;  /* 0x000000010a1dd824 */ /* 0x000fc400078e021b */
[----:B------:R-:W-:Y:S01]  /*0be0*/  @!P6 IMAD.IADD R31, R9, 0x1, R27 ;  /* 0x00000001091fe824 */ /* 0x000fe200078e021b */
[----:B------:R-:W-:Y:S01]  /*0bf0*/  MOV R57, 0x7f800000 ;  /* 0x7f80000000397802 */ /* 0x000fe20000000f00 */
[----:B0-----:R-:W-:-:S04]  /*0c00*/  @!P5 IMAD.WIDE R20, R29, 0x4, R20 ;  /* 0x000000041d14d825 */ /* 0x001fc800078e0214 */
[----:B------:R-:W-:Y:S01]  /*0c10*/  @!P6 IMAD.WIDE R18, R31, 0x4, R18 ;  /* 0x000000041f12e825 */ /* 0x000fe200078e0212 */
[----:B------:R-:W-:Y:S01]  /*0c20*/  @!P2 IADD3 R31, PT, PT, R7, R27, RZ ;  /* 0x0000001b071fa210 */ /* 0x000fe20007ffe0ff */
[----:B------:R0:W2:Y:S02]  /*0c30*/  @!P5 LDG.E.CONSTANT R57, desc[UR10][R20.64] ;  /* 0x0000000a1439d981 */ /* 0x0000a4000c1e9900 */
[--C-:B------:R-:W-:Y:S02]  /*0c40*/  @!P0 IMAD.IADD R29, R8, 0x1, R27.reuse ;  /* 0x00000001081d8824 */ /* 0x100fe400078e021b */
[----:B------:R-:W-:Y:S02]  /*0c50*/  @!P1 IMAD.IADD R27, R4, 0x1, R27 ;  /* 0x00000001041b9824 */ /* 0x000fe400078e021b */
[----:B------:R-:W-:Y:S02]  /*0c60*/  IMAD.MOV.U32 R59, RZ, RZ, 0x7f800000 ;  /* 0x7f800000ff3b7424 */ /* 0x000fe400078e00ff */
[----:B------:R-:W-:Y:S01]  /*0c70*/  IMAD.MOV.U32 R61, RZ, RZ, 0x7f800000 ;  /* 0x7f800000ff3d7424 */ /* 0x000fe200078e00ff */
[----:B0-----:R-:W-:Y:S01]  /*0c80*/  MOV R20, 0x7f800000 ;  /* 0x7f80000000147802 */ /* 0x001fe20000000f00 */
[----:B------:R-:W-:-:S02]  /*0c90*/  IMAD.MOV.U32 R21, RZ, RZ, 0x7f800000 ;  /* 0x7f800000ff157424 */ /* 0x000fc400078e00ff */
[----:B------:R-:W2:Y:S01]  /*0ca0*/  @!P6 LDG.E.CONSTANT R59, desc[UR10][R18.64] ;  /* 0x0000000a123be981 */ /* 0x000ea2000c1e9900 */
[----:B------:R-:W-:-:S04]  /*0cb0*/  @!P0 IMAD.WIDE R16, R29, 0x4, R16 ;  /* 0x000000041d108825 */ /* 0x000fc800078e0210 */
[----:B-1----:R-:W-:Y:S01]  /*0cc0*/  @!P2 IMAD.WIDE R12, R31, 0x4, R12 ;  /* 0x000000041f0ca825 */ /* 0x002fe200078e020c */
[----:B------:R-:W2:Y:S03]  /*0cd0*/  @!P0 LDG.E.CONSTANT R61, desc[UR10][R16.64] ;  /* 0x0000000a103d8981 */ /* 0x000ea6000c1e9900 */
[----:B------:R-:W-:Y:S01]  /*0ce0*/  @!P1 IMAD.WIDE R14, R27, 0x4, R14 ;  /* 0x000000041b0e9825 */ /* 0x000fe200078e020e */
[----:B------:R-:W2:Y:S04]  /*0cf0*/  @!P2 LDG.E.CONSTANT R20, desc[UR10][R12.64] ;  /* 0x0000000a0c14a981 */ /* 0x000ea8000c1e9900 */
[----:B------:R-:W2:Y:S04]  /*0d00*/  @!P1 LDG.E.CONSTANT R21, desc[UR10][R14.64] ;  /* 0x0000000a0e159981 */ /* 0x000ea8000c1e9900 */
[----:B----4-:R-:W-:Y:S04]  /*0d10*/  STS [R39], R25 ;  /* 0x0000001927007388 */ /* 0x010fe80000000800 */
[----:B------:R-:W-:Y:S04]  /*0d20*/  STS [R39+0x400], R23 ;  /* 0x0004001727007388 */ /* 0x000fe80000000800 */
[----:B------:R-:W-:Y:S04]  /*0d30*/  STS [R39+0x800], R60 ;  /* 0x0008003c27007388 */ /* 0x000fe80000000800 */
[----:B---3--:R-:W-:Y:S04]  /*0d40*/  STS [R39+0xc00], R58 ;  /* 0x000c003a27007388 */ /* 0x008fe80000000800 */
[----:B------:R-:W-:Y:S04]  /*0d50*/  STS [R39+0x1000], R34 ;  /* 0x0010002227007388 */ /* 0x000fe80000000800 */
[----:B-----5:R-:W-:Y:S04]  /*0d60*/  STS [R39+0x1800], R30 ;  /* 0x0018001e27007388 */ /* 0x020fe80000000800 */
[----:B------:R-:W-:Y:S04]  /*0d70*/  STS [R39+0x1400], R32 ;  /* 0x0014002027007388 */ /* 0x000fe80000000800 */
[----:B------:R-:W-:Y:S04]  /*0d80*/  STS [R39+0x1c00], R26 ;  /* 0x001c001a27007388 */ /* 0x000fe80000000800 */
[----:B------:R-:W-:Y:S04]  /*0d90*/  STS [R37], R24 ;  /* 0x0000001825007388 */ /* 0x000fe80000000800 */
[----:B--2---:R-:W-:Y:S04]  /*0da0*/  STS [R37+0x800], R22 ;  /* 0x0008001625007388 */ /* 0x004fe80000000800 */
        /* <DEDUP_REMOVED lines=12> */
[----:B0-----:R-:W-:Y:S01]  /*0e70*/  FADD R22, R16, R12 ;  /* 0x0000000c10167221 */ /* 0x001fe20000000000 */
[----:B------:R-:W-:-:S04]  /*0e80*/  FADD R23, R12, R17 ;  /* 0x000000110c177221 */ /* 0x000fc80000000000 */
[----:B------:R-:W-:Y:S02]  /*0e90*/  FMNMX R49, R22, R49, PT ;  /* 0x0000003116317209 */ /* 0x000fe40003800000 */
[----:B------:R-:W-:Y:S02]  /*0ea0*/  FMNMX R42, R23, R42, PT ;  /* 0x0000002a172a7209 */ /* 0x000fe40003800000 */
[----:B------:R-:W0:Y:S01]  /*0eb0*/  LDS.128 R20, [R5+0x100] ;  /* 0x0001000005147984 */ /* 0x000e220000000c00 */
[C---:B------:R-:W-:Y:S01]  /*0ec0*/  FADD R57, R12.reuse, R18 ;  /* 0x000000120c397221 */ /* 0x040fe20000000000 */
[----:B------:R-:W-:-:S04]  /*0ed0*/  FADD R12, R12, R19 ;  /* 0x000000130c0c7221 */ /* 0x000fc80000000000 */
[----:B------:R-:W-:Y:S01]  /*0ee0*/  FMNMX R44, R57, R44, PT ;  /* 0x0000002c392c7209 */ /* 0x000fe20003800000 */
[----:B-1----:R-:W-:Y:S01]  /*0ef0*/  FADD R57, R16, R24 ;  /* 0x0000001810397221 */ /* 0x002fe20000000000 */
[----:B------:R-:W-:Y:S01]  /*0f00*/  FMNMX R45, R12, R45, PT ;  /* 0x0000002d0c2d7209 */ /* 0x000fe20003800000 */
[----:B------:R-:W-:-:S03]  /*0f10*/  FADD R12, R24, R17 ;  /* 0x00000011180c7221 */ /* 0x000fc60000000000 */
[----:B------:R-:W-:Y:S01]  /*0f20*/  FMNMX R50, R57, R50, PT ;  /* 0x0000003239327209 */ /* 0x000fe20003800000 */
[C---:B------:R-:W-:Y:S01]  /*0f30*/  FADD R57, R24.reuse, R18 ;  /* 0x0000001218397221 */ /* 0x040fe20000000000 */
[----:B------:R-:W-:Y:S01]  /*0f40*/  FADD R24, R24, R19 ;  /* 0x0000001318187221 */ /* 0x000fe20000000000 */
[----:B------:R-:W-:-:S03]  /*0f50*/  FMNMX R43, R12, R43, PT ;  /* 0x0000002b0c2b7209 */ /* 0x000fc60003800000 */
[----:B------:R-:W-:Y:S01]  /*0f60*/  FMNMX R12, R57, R56, PT ;  /* 0x00000038390c7209 */ /* 0x000fe20003800000 */
[----:B--2---:R-:W-:Y:S01]  /*0f70*/  FADD R56, R16, R28 ;  /* 0x0000001c10387221 */ /* 0x004fe20000000000 */
[----:B------:R-:W-:Y:S01]  /*0f80*/  FMNMX R24, R24, R55, PT ;  /* 0x0000003718187209 */ /* 0x000fe20003800000 */
[--C-:B------:R-:W-:Y:S01]  /*0f90*/  FADD R55, R28, R17.reuse ;  /* 0x000000111c377221 */ /* 0x100fe20000000000 */
[----:B---3--:R-:W-:Y:S01]  /*0fa0*/  FADD R16, R16, R32 ;  /* 0x0000002010107221 */ /* 0x008fe20000000000 */
[----:B------:R-:W-:Y:S01]  /*0fb0*/  FADD R17, R32, R17 ;  /* 0x0000001120117221 */ /* 0x000fe20000000000 */
[----:B------:R-:W-:Y:S01]  /*0fc0*/  FMNMX R47, R56, R47, PT ;  /* 0x0000002f382f7209 */ /* 0x000fe20003800000 */
[C-C-:B------:R-:W-:Y:S01]  /*0fd0*/  FADD R56, R28.reuse, R18.reuse ;  /* 0x000000121c387221 */ /* 0x140fe20000000000 */
[----:B------:R-:W-:Y:S01]  /*0fe0*/  FMNMX R46, R55, R46, PT ;  /* 0x0000002e372e7209 */ /* 0x000fe20003800000 */
[--C-:B------:R-:W-:Y:S01]  /*0ff0*/  FADD R55, R28, R19.reuse ;  /* 0x000000131c377221 */ /* 0x100fe20000000000 */
[----:B------:R-:W-:Y:S01]  /*1000*/  FMNMX R53, R16, R53, PT ;  /* 0x0000003510357209 */ /* 0x000fe20003800000 */
[C---:B------:R-:W-:Y:S01]  /*1010*/  FADD R18, R32.reuse, R18 ;  /* 0x0000001220127221 */ /* 0x040fe20000000000 */
[----:B------:R-:W-:Y:S01]  /*1020*/  FMNMX R54, R17, R54, PT ;  /* 0x0000003611367209 */ /* 0x000fe20003800000 */
[----:B------:R-:W-:Y:S01]  /*1030*/  FADD R19, R32, R19 ;  /* 0x0000001320137221 */ /* 0x000fe20000000000 */
[----:B------:R-:W-:-:S02]  /*1040*/  FMNMX R41, R56, R41, PT ;  /* 0x0000002938297209 */ /* 0x000fc40003800000 */
[----:B------:R-:W-:Y:S01]  /*1050*/  FMNMX R32, R18, R51, PT ;  /* 0x0000003312207209 */ /* 0x000fe20003800000 */
[C---:B0-----:R-:W-:Y:S01]  /*1060*/  FADD R16, R20.reuse, R13 ;  /* 0x0000000d14107221 */ /* 0x041fe20000000000 */
[----:B------:R-:W-:Y:S01]  /*1070*/  FADD R17, R20, R25 ;  /* 0x0000001914117221 */ /* 0x000fe20000000000 */
[----:B------:R-:W-:Y:S01]  /*1080*/  FMNMX R48, R19, R48, PT ;  /* 0x0000003013307209 */ /* 0x000fe20003800000 */
[----:B------:R-:W-:Y:S02]  /*1090*/  FADD R51, R21, R13 ;  /* 0x0000000d15337221 */ /* 0x000fe40000000000 */
[----:B------:R-:W-:Y:S02]  /*10a0*/  FMNMX R49, R49, R16, PT ;  /* 0x0000001031317209 */ /* 0x000fe40003800000 */
[----:B------:R-:W-:Y:S01]  /*10b0*/  FMNMX R50, R50, R17, PT ;  /* 0x0000001132327209 */ /* 0x000fe20003800000 */
[C---:B------:R-:W-:Y:S01]  /*10c0*/  FADD R56, R21.reuse, R25 ;  /* 0x0000001915387221 */ /* 0x040fe20000000000 */
[----:B------:R-:W0:Y:S01]  /*10d0*/  LDS.128 R16, [R5+0x200] ;  /* 0x0002000005107984 */ /* 0x000e220000000c00 */
[C-C-:B------:R-:W-:Y:S01]  /*10e0*/  FADD R60, R20.reuse, R29.reuse ;  /* 0x0000001d143c7221 */ /* 0x140fe20000000000 */
[C---:B------:R-:W-:Y:S01]  /*10f0*/  FADD R57, R21.reuse, R29 ;  /* 0x0000001d15397221 */ /* 0x040fe20000000000 */
[--C-:B------:R-:W-:Y:S01]  /*1100*/  FADD R20, R20, R33.reuse ;  /* 0x0000002114147221 */ /* 0x100fe20000000000 */
[----:B------:R-:W-:Y:S01]  /*1110*/  FADD R21, R21, R33 ;  /* 0x0000002115157221 */ /* 0x000fe20000000000 */
[----:B------:R-:W-:Y:S01]  /*1120*/  FMNMX R28, R55, R52, PT ;  /* 0x00000034371c7209 */ /* 0x000fe20003800000 */
[C-C-:B------:R-:W-:Y:S01]  /*1130*/  FADD R55, R22.reuse, R13.reuse ;  /* 0x0000000d16377221 */ /* 0x140fe20000000000 */
[C---:B------:R-:W-:Y:S01]  /*1140*/  FADD R58, R23.reuse, R13 ;  /* 0x0000000d173a7221 */ /* 0x040fe20000000000 */
[C---:B------:R-:W-:Y:S01]  /*1150*/  FADD R13, R22.reuse, R25 ;  /* 0x00000019160d7221 */ /* 0x040fe20000000000 */
[C---:B------:R-:W-:Y:S01]  /*1160*/  FADD R52, R22.reuse, R29 ;  /* 0x0000001d16347221 */ /* 0x040fe20000000000 */
[----:B------:R-:W-:Y:S01]  /*1170*/  FADD R59, R22, R33 ;  /* 0x00000021163b7221 */ /* 0x000fe20000000000 */
[C---:B------:R-:W-:Y:S01]  /*1180*/  FADD R25, R23.reuse, R25 ;  /* 0x0000001917197221 */ /* 0x040fe20000000000 */
[C---:B------:R-:W-:Y:S01]  /*1190*/  FADD R29, R23.reuse, R29 ;  /* 0x0000001d171d7221 */ /* 0x040fe20000000000 */
[----:B------:R-:W-:Y:S01]  /*11a0*/  FADD R33, R23, R33 ;  /* 0x0000002117217221 */ /* 0x000fe20000000000 */
[----:B------:R-:W-:-:S02]  /*11b0*/  FMNMX R53, R53, R20, PT ;  /* 0x0000001435357209 */ /* 0x000fc40003800000 */
[----:B------:R-:W-:Y:S02]  /*11c0*/  FMNMX R54, R54, R21, PT ;  /* 0x0000001536367209 */ /* 0x000fe40003800000 */
[----:B------:R-:W1:Y:S01]  /*11d0*/  LDS.128 R20, [R5+0x300] ;  /* 0x0003000005147984 */ /* 0x000e620000000c00 */
[----:B------:R-:W-:Y:S02]  /*11e0*/  FMNMX R24, R24, R25, PT ;  /* 0x0000001918187209 */ /* 0x000fe40003800000 */
[----:B------:R-:W-:Y:S02]  /*11f0*/  FMNMX R28, R28, R29, PT ;  /* 0x0000001d1c1c7209 */ /* 0x000fe40003800000 */
[----:B------:R-:W-:Y:S02]  /*1200*/  FMNMX R55, R44, R55, PT ;  /* 0x000000372c377209 */ /* 0x000fe40003800000 */
[----:B------:R-:W-:Y:S02]  /*1210*/  FMNMX R45, R45, R58, PT ;  /* 0x0000003a2d2d7209 */ /* 0x000fe40003800000 */
[----:B------:R-:W-:-:S02]  /*1220*/  FMNMX R12, R12, R13, PT ;  /* 0x0000000d0c0c7209 */ /* 0x000fc40003800000 */
[----:B------:R-:W-:Y:S02]  /*1230*/  FMNMX R25, R32, R59, PT ;  /* 0x0000003b20197209 */ /* 0x000fe40003800000 */
[----:B------:R-:W-:Y:S02]  /*1240*/  FMNMX R29, R48, R33, PT ;  /* 0x00000021301d7209 */ /* 0x000fe40003800000 */
[----:B------:R-:W-:Y:S02]  /*1250*/  FMNMX R51, R42, R51, PT ;  /* 0x000000332a337209 */ /* 0x000fe40003800000 */
[----:B------:R-:W-:Y:S02]  /*1260*/  FMNMX R46, R46, R57, PT ;  /* 0x000000392e2e7209 */ /* 0x000fe40003800000 */
[----:B------:R-:W-:Y:S02]  /*1270*/  FMNMX R13, R41, R52, PT ;  /* 0x00000034290d7209 */ /* 0x000fe40003800000 */
[----:B------:R-:W-:Y:S01]  /*1280*/  FMNMX R43, R43, R56, PT ;  /* 0x000000382b2b7209 */ /* 0x000fe20003800000 */
[--C-:B0-----:R-:W-:Y:S01]  /*1290*/  FADD R44, R16, R14.reuse ;  /* 0x0000000e102c7221 */ /* 0x101fe20000000000 */
[--C-:B------:R-:W-:Y:S01]  /*12a0*/  FADD R58, R17, R14.reuse ;  /* 0x0000000e113a7221 */ /* 0x100fe20000000000 */
[--C-:B------:R-:W-:Y:S01]  /*12b0*/  FADD R48, R18, R14.reuse ;  /* 0x0000000e12307221 */ /* 0x100fe20000000000 */
[----:B------:R-:W-:Y:S01]  /*12c0*/  FADD R32, R19, R14 ;  /* 0x0000000e13207221 */ /* 0x000fe20000000000 */
[--C-:B------:R-:W-:Y:S01]  /*12d0*/  FADD R41, R16, R26.reuse ;  /* 0x0000001a10297221 */ /* 0x100fe20000000000 */
[----:B------:R-:W-:Y:S01]  /*12e0*/  FADD R33, R18, R26 ;  /* 0x0000001a12217221 */ /* 0x000fe20000000000 */
[--C-:B------:R-:W-:Y:S01]  /*12f0*/  FADD R42, R16, R30.reuse ;  /* 0x0000001e102a7221 */ /* 0x100fe20000000000 */
        /* <DEDUP_REMOVED lines=9> */
[----:B------:R-:W-:-:S02]  /*1390*/  FMNMX R26, R49, R44, PT ;  /* 0x0000002c311a7209 */ /* 0x000fc40003800000 */
[----:B------:R-:W-:Y:S02]  /*13a0*/  FMNMX R59, R51, R58, PT ;  /* 0x0000003a333b7209 */ /* 0x000fe40003800000 */
[----:B------:R-:W-:Y:S02]  /*13b0*/  FMNMX R44, R50, R41, PT ;  /* 0x00000029322c7209 */ /* 0x000fe40003800000 */
[----:B------:R-:W-:Y:S02]  /*13c0*/  FMNMX R51, R46, R52, PT ;  /* 0x000000342e337209 */ /* 0x000fe40003800000 */
[----:B------:R-:W-:Y:S02]  /*13d0*/  FMNMX R34, R12, R33, PT ;  /* 0x000000210c227209 */ /* 0x000fe40003800000 */
[----:B------:R-:W-:Y:S01]  /*13e0*/  FMNMX R41, R53, R30, PT ;  /* 0x0000001e35297209 */ /* 0x000fe20003800000 */
[--C-:B-1----:R-:W-:Y:S01]  /*13f0*/  FADD R30, R21, R15.reuse ;  /* 0x0000000f151e7221 */ /* 0x102fe20000000000 */
[----:B------:R-:W-:Y:S01]  /*1400*/  FMNMX R50, R43, R56, PT ;  /* 0x000000382b327209 */ /* 0x000fe20003800000 */
[--C-:B------:R-:W-:Y:S01]  /*1410*/  FADD R43, R22, R15.reuse ;  /* 0x0000000f162b7221 */ /* 0x100fe20000000000 */
[----:B------:R-:W-:Y:S01]  /*1420*/  FMNMX R46, R55, R48, PT ;  /* 0x00000030372e7209 */ /* 0x000fe20003800000 */
[----:B------:R-:W-:Y:S01]  /*1430*/  FADD R53, R23, R15 ;  /* 0x0000000f17357221 */ /* 0x000fe20000000000 */
[----:B------:R-:W-:-:S02]  /*1440*/  FMNMX R32, R45, R32, PT ;  /* 0x000000202d207209 */ /* 0x000fc40003800000 */
[----:B------:R-:W-:Y:S01]  /*1450*/  FMNMX R33, R24, R61, PT ;  /* 0x0000003d18217209 */ /* 0x000fe20003800000 */
[----:B------:R-:W-:Y:S01]  /*1460*/  FADD R24, R20, R15 ;  /* 0x0000000f14187221 */ /* 0x000fe20000000000 */
[----:B------:R-:W-:Y:S02]  /*1470*/  FMNMX R52, R54, R17, PT ;  /* 0x0000001136347209 */ /* 0x000fe40003800000 */
[----:B------:R-:W-:Y:S02]  /*1480*/  FMNMX R49, R13, R14, PT ;  /* 0x0000000e0d317209 */ /* 0x000fe40003800000 */
[----:B------:R-:W-:Y:S01]  /*1490*/  FMNMX R48, R25, R18, PT ;  /* 0x0000001219307209 */ /* 0x000fe20003800000 */
[----:B------:R-:W-:Y:S01]  /*14a0*/  LDS.128 R12, [R6+0x10] ;  /* 0x00001000060c7984 */ /* 0x000fe20000000c00 */
[----:B------:R-:W-:-:S03]  /*14b0*/  FMNMX R45, R29, R16, PT ;  /* 0x000000101d2d7209 */ /* 0x000fc60003800000 */
[----:B------:R-:W0:Y:S01]  /*14c0*/  LDS.128 R16, [R5+0x400] ;  /* 0x0004000005107984 */ /* 0x000e220000000c00 */
[C---:B------:R-:W-:Y:S01]  /*14d0*/  FADD R25, R20.reuse, R27 ;  /* 0x0000001b14197221 */ /* 0x040fe20000000000 */
[----:B------:R-:W-:Y:S01]  /*14e0*/  FMNMX R47, R47, R60, PT ;  /* 0x0000003c2f2f7209 */ /* 0x000fe20003800000 */
[C---:B------:R-:W-:Y:S01]  /*14f0*/  FADD R61, R20.reuse, R31 ;  /* 0x0000001f143d7221 */ /* 0x040fe20000000000 */
[----:B------:R-:W-:Y:S01]  /*1500*/  FADD R60, R20, R35 ;  /* 0x00000023143c7221 */ /* 0x000fe20000000000 */
[--C-:B------:R-:W-:Y:S01]  /*1510*/  FADD R29, R21, R27.reuse ;  /* 0x0000001b151d7221 */ /* 0x100fe20000000000 */
[--C-:B------:R-:W-:Y:S01]  /*1520*/  FADD R55, R22, R27.reuse ;  /* 0x0000001b16377221 */ /* 0x100fe20000000000 */
[----:B------:R-:W-:Y:S01]  /*1530*/  FADD R54, R23, R27 ;  /* 0x0000001b17367221 */ /* 0x000fe20000000000 */
[----:B------:R-:W-:Y:S02]  /*1540*/  FMNMX R20, R26, R24, PT ;  /* 0x000000181a147209 */ /* 0x000fe40003800000 */
[----:B------:R-:W-:-:S02]  /*1550*/  FMNMX R44, R44, R25, PT ;  /* 0x000000192c2c7209 */ /* 0x000fc40003800000 */
[----:B------:R-:W1:Y:S01]  /*1560*/  LDS.128 R24, [R6+0x90] ;  /* 0x0000900006187984 */ /* 0x000e620000000c00 */
[----:B------:R-:W-:Y:S01]  /*1570*/  FMNMX R42, R47, R42, PT ;  /* 0x0000002a2f2a7209 */ /* 0x000fe20003800000 */
[--C-:B------:R-:W-:Y:S01]  /*1580*/  FADD R56, R22, R31.reuse ;  /* 0x0000001f16387221 */ /* 0x100fe20000000000 */
[----:B------:R-:W-:Y:S01]  /*1590*/  FMNMX R47, R28, R57, PT ;  /* 0x000000391c2f7209 */ /* 0x000fe20003800000 */
[--C-:B------:R-:W-:Y:S01]  /*15a0*/  FADD R28, R21, R31.reuse ;  /* 0x0000001f151c7221 */ /* 0x100fe20000000000 */
[----:B------:R-:W-:Y:S01]  /*15b0*/  FADD R58, R23, R31 ;  /* 0x0000001f173a7221 */ /* 0x000fe20000000000 */
[--C-:B------:R-:W-:Y:S01]  /*15c0*/  FADD R31, R21, R35.reuse ;  /* 0x00000023151f7221 */ /* 0x100fe20000000000 */
[--C-:B------:R-:W-:Y:S01]  /*15d0*/  FADD R57, R22, R35.reuse ;  /* 0x0000002316397221 */ /* 0x100fe20000000000 */
[----:B------:R-:W-:Y:S01]  /*15e0*/  FADD R22, R23, R35 ;  /* 0x0000002317167221 */ /* 0x000fe20000000000 */
[----:B------:R-:W-:Y:S02]  /*15f0*/  FMNMX R21, R59, R30, PT ;  /* 0x0000001e3b157209 */ /* 0x000fe40003800000 */
[----:B------:R-:W-:-:S02]  /*1600*/  FMNMX R50, R50, R29, PT ;  /* 0x0000001d32327209 */ /* 0x000fc40003800000 */
[----:B------:R-:W-:Y:S02]  /*1610*/  FMNMX R51, R51, R28, PT ;  /* 0x0000001c33337209 */ /* 0x000fe40003800000 */
[----:B------:R-:W-:Y:S02]  /*1620*/  FMNMX R52, R52, R31, PT ;  /* 0x0000001f34347209 */ /* 0x000fe40003800000 */
[----:B------:R-:W2:Y:S01]  /*1630*/  LDS.128 R28, [R6+0x110] ;  /* 0x00011000061c7984 */ /* 0x000ea20000000c00 */
[----:B------:R-:W-:Y:S02]  /*1640*/  FMNMX R53, R32, R53, PT ;  /* 0x0000003520357209 */ /* 0x000fe40003800000 */
[----:B------:R-:W-:Y:S02]  /*1650*/  FMNMX R55, R34, R55, PT ;  /* 0x0000003722377209 */ /* 0x000fe40003800000 */
[----:B------:R-:W-:Y:S02]  /*1660*/  FMNMX R54, R33, R54, PT ;  /* 0x0000003621367209 */ /* 0x000fe40003800000 */
[----:B------:R-:W-:Y:S01]  /*1670*/  FMNMX R45, R45, R22, PT ;  /* 0x000000162d2d7209 */ /* 0x000fe20003800000 */
[----:B------:R-:W3:Y:S01]  /*1680*/  LDS.128 R32, [R6+0x190] ;  /* 0x0001900006207984 */ /* 0x000ee20000000c00 */
[----:B0-----:R-:W-:Y:S01]  /*1690*/  FADD R23, R16, R12 ;  /* 0x0000000c10177221 */ /* 0x001fe20000000000 */
[C---:B------:R-:W-:Y:S01]  /*16a0*/  FADD R22, R12.reuse, R17 ;  /* 0x000000110c167221 */ /* 0x040fe20000000000 */
[----:B------:R-:W-:Y:S01]  /*16b0*/  FMNMX R49, R49, R56, PT ;  /* 0x0000003831317209 */ /* 0x000fe20003800000 */
[C---:B------:R-:W-:Y:S01]  /*16c0*/  FADD R56, R12.reuse, R18 ;  /* 0x000000120c387221 */ /* 0x040fe20000000000 */
[----:B------:R-:W-:Y:S01]  /*16d0*/  FMNMX R47, R47, R58, PT ;  /* 0x0000003a2f2f7209 */ /* 0x000fe20003800000 */
[----:B------:R-:W-:Y:S01]  /*16e0*/  FADD R58, R12, R19 ;  /* 0x000000130c3a7221 */ /* 0x000fe20000000000 */
[----:B------:R-:W-:-:S02]  /*16f0*/  FMNMX R43, R46, R43, PT ;  /* 0x0000002b2e2b7209 */ /* 0x000fc40003800000 */
[----:B------:R-:W-:Y:S02]  /*1700*/  FMNMX R46, R20, R23, PT ;  /* 0x00000017142e7209 */ /* 0x000fe40003800000 */
[----:B------:R-:W-:Y:S02]  /*1710*/  FMNMX R12, R21, R22, PT ;  /* 0x00000016150c7209 */ /* 0x000fe40003800000 */
[----:B------:R-:W0:Y:S01]  /*1720*/  LDS.128 R20, [R5+0x500] ;  /* 0x0005000005147984 */ /* 0x000e220000000c00 */
[----:B------:R-:W-:Y:S01]  /*1730*/  FMNMX R48, R48, R57, PT ;  /* 0x0000003930307209 */ /* 0x000fe20003800000 */
[----:B-1----:R-:W-:-:S05]  /*1740*/  FADD R57, R16, R24 ;  /* 0x0000001810397221 */ /* 0x002fca0000000000 */
[----:B------:R-:W-:Y:S01]  /*1750*/  FMNMX R44, R44, R57, PT ;  /* 0x000000392c2c7209 */ /* 0x000fe20003800000 */
[C---:B------:R-:W-:Y:S01]  /*1760*/  FADD R57, R24.reuse, R17 ;  /* 0x0000001118397221 */ /* 0x040fe20000000000 */
[----:B------:R-:W-:Y:S01]  /*1770*/  FMNMX R43, R43, R56, PT ;  /* 0x000000382b2b7209 */ /* 0x000fe20003800000 */
[C---:B------:R-:W-:Y:S01]  /*1780*/  FADD R56, R24.reuse, R18 ;  /* 0x0000001218387221 */ /* 0x040fe20000000000 */
[----:B------:R-:W-:Y:S02]  /*1790*/  FADD R59, R24, R19 ;  /* 0x00000013183b7221 */ /* 0x000fe40000000000 */
[----:B------:R-:W-:Y:S02]  /*17a0*/  FMNMX R50, R50, R57, PT ;  /* 0x0000003932327209 */ /* 0x000fe40003800000 */
[----:B------:R-:W-:Y:S01]  /*17b0*/  FMNMX R42, R42, R61, PT ;  /* 0x0000003d2a2a7209 */ /* 0x000fe20003800000 */
[----:B--2---:R-:W-:Y:S01]  /*17c0*/  FADD R57, R16, R28 ;  /* 0x0000001c10397221 */ /* 0x004fe20000000000 */
[C---:B------:R-:W-:Y:S01]  /*17d0*/  FADD R24, R28.reuse, R17 ;  /* 0x000000111c187221 */ /* 0x040fe20000000000 */
[----:B------:R-:W-:Y:S01]  /*17e0*/  FMNMX R55, R55, R56, PT ;  /* 0x0000003837377209 */ /* 0x000fe20003800000 */
[----:B------:R-:W-:-:S02]  /*17f0*/  FADD R56, R28, R18 ;  /* 0x000000121c387221 */ /* 0x000fc40000000000 */
[----:B------:R-:W-:Y:S01]  /*1800*/  FMNMX R42, R42, R57, PT ;  /* 0x000000392a2a7209 */ /* 0x000fe20003800000 */
[----:B---3--:R-:W-:Y:S01]  /*1810*/  FADD R17, R32, R17 ;  /* 0x0000001120117221 */ /* 0x008fe20000000000 */
[----:B------:R-:W-:Y:S01]  /*1820*/  FADD R16, R16, R32 ;  /* 0x0000002010107221 */ /* 0x000fe20000000000 */
[----:B------:R-:W-:Y:S01]  /*1830*/  FADD R57, R32, R18 ;  /* 0x0000001220397221 */ /* 0x000fe20000000000 */
[--C-:B------:R-:W-:Y:S01]  /*1840*/  FADD R28, R28, R19.reuse ;  /* 0x000000131c1c7221 */ /* 0x100fe20000000000 */
[----:B------:R-:W-:Y:S01]  /*1850*/  FADD R32, R32, R19 ;  /* 0x0000001320207221 */ /* 0x000fe20000000000 */
[----:B------:R-:W-:Y:S02]  /*1860*/  FMNMX R52, R52, R17, PT ;  /* 0x0000001134347209 */ /* 0x000fe40003800000 */
[----:B------:R-:W-:Y:S02]  /*1870*/  FMNMX R41, R41, R60, PT ;  /* 0x0000003c29297209 */ /* 0x000fe40003800000 */
[----:B------:R-:W-:Y:S01]  /*1880*/  FMNMX R53, R53, R58, PT ;  /* 0x0000003a35357209 */ /* 0x000fe20003800000 */
[C---:B0-----:R-:W-:Y:S01]  /*1890*/  FADD R17, R20.reuse, R13 ;  /* 0x0000000d14117221 */ /* 0x041fe20000000000 */
[----:B------:R-:W-:Y:S01]  /*18a0*/  FADD R19, R20, R25 ;  /* 0x0000001914137221 */ /* 0x000fe20000000000 */
[----:B------:R-:W-:Y:S01]  /*18b0*/  FMNMX R49, R49, R56, PT ;  /* 0x0000003831317209 */ /* 0x000fe20003800000 */
[--C-:B------:R-:W-:Y:S01]  /*18c0*/  FADD R56, R22, R13.reuse ;  /* 0x0000000d16387221 */ /* 0x100fe20000000000 */
[----:B------:R-:W-:Y:S01]  /*18d0*/  FMNMX R41, R41, R16, PT ;  /* 0x0000001029297209 */ /* 0x000fe20003800000 */
[--C-:B------:R-:W-:Y:S01]  /*18e0*/  FADD R58, R23, R13.reuse ;  /* 0x0000000d173a7221 */ /* 0x100fe20000000000 */
[----:B------:R-:W-:Y:S01]  /*18f0*/  FMNMX R48, R48, R57, PT ;  /* 0x0000003930307209 */ /* 0x000fe20003800000 */
[----:B------:R-:W-:Y:S01]  /*1900*/  FADD R57, R21, R13 ;  /* 0x0000000d15397221 */ /* 0x000fe20000000000 */
[----:B------:R-:W-:-:S02]  /*1910*/  FMNMX R46, R46, R17, PT ;  /* 0x000000112e2e7209 */ /* 0x000fc40003800000 */
[----:B------:R-:W-:Y:S01]  /*1920*/  FMNMX R44, R44, R19, PT ;  /* 0x000000132c2c7209 */ /* 0x000fe20003800000 */
[C---:B------:R-:W-:Y:S01]  /*1930*/  FADD R13, R21.reuse, R25 ;  /* 0x00000019150d7221 */ /* 0x040fe20000000000 */
[----:B------:R-:W-:Y:S01]  /*1940*/  FMNMX R54, R54, R59, PT ;  /* 0x0000003b36367209 */ /* 0x000fe20003800000 */
[----:B------:R-:W0:Y:S01]  /*1950*/  LDS.128 R16, [R5+0x600] ;  /* 0x0006000005107984 */ /* 0x000e220000000c00 */
[C-C-:B------:R-:W-:Y:S01]  /*1960*/  FADD R59, R20.reuse, R29.reuse ;  /* 0x0000001d143b7221 */ /* 0x140fe20000000000 */
[C---:B------:R-:W-:Y:S01]  /*1970*/  FADD R60, R21.reuse, R29 ;  /* 0x0000001d153c7221 */ /* 0x040fe20000000000 */
[--C-:B------:R-:W-:Y:S01]  /*1980*/  FADD R20, R20, R33.reuse ;  /* 0x0000002114147221 */ /* 0x100fe20000000000 */
[----:B------:R-:W-:Y:S01]  /*1990*/  FADD R21, R21, R33 ;  /* 0x0000002115157221 */ /* 0x000fe20000000000 */
[----:B------:R-:W-:Y:S01]  /*19a0*/  FMNMX R47, R47, R28, PT ;  /* 0x0000001c2f2f7209 */ /* 0x000fe20003800000 */
[C-C-:B------:R-:W-:Y:S01]  /*19b0*/  FADD R28, R22.reuse, R29.reuse ;  /* 0x0000001d161c7221 */ /* 0x140fe20000000000 */
[----:B------:R-:W-:Y:S01]  /*19c0*/  FMNMX R45, R45, R32, PT ;  /* 0x000000202d2d7209 */ /* 0x000fe20003800000 */
[----:B------:R-:W-:Y:S01]  /*19d0*/  FADD R32, R23, R29 ;  /* 0x0000001d17207221 */ /* 0x000fe20000000000 */
[----:B------:R-:W-:Y:S01]  /*19e0*/  FMNMX R51, R51, R24, PT ;  /* 0x0000001833337209 */ /* 0x000fe20003800000 */
[C---:B------:R-:W-:Y:S01]  /*19f0*/  FADD R24, R22.reuse, R25 ;  /* 0x0000001916187221 */ /* 0x040fe20000000000 */
[----:B------:R-:W-:Y:S01]  /*1a00*/  FADD R29, R22, R33 ;  /* 0x00000021161d7221 */ /* 0x000fe20000000000 */
[----:B------:R-:W-:Y:S01]  /*1a10*/  FMNMX R42, R42, R59, PT ;  /* 0x0000003b2a2a7209 */ /* 0x000fe20003800000 */
        /* <DEDUP_REMOVED lines=14> */
[----:B------:R-:W-:Y:S01]  /*1b00*/  FMNMX R51, R51, R60, PT ;  /* 0x0000003c33337209 */ /* 0x000fe20003800000 */
[C---:B0-----:R-:W-:Y:S01]  /*1b10*/  FADD R61, R16.reuse, R14 ;  /* 0x0000000e103d7221 */ /* 0x041fe20000000000 */
[C---:B------:R-:W-:Y:S01]  /*1b20*/  FADD R43, R16.reuse, R26 ;  /* 0x0000001a102b7221 */ /* 0x040fe20000000000 */
[----:B------:R-:W-:Y:S01]  /*1b30*/  FADD R41, R16, R30 ;  /* 0x0000001e10297221 */ /* 0x000fe20000000000 */
[C---:B------:R-:W-:Y:S01]  /*1b40*/  FADD R58, R18.reuse, R14 ;  /* 0x0000000e123a7221 */ /* 0x040fe20000000000 */
[C---:B------:R-:W-:Y:S01]  /*1b50*/  FADD R57, R18.reuse, R26 ;  /* 0x0000001a12397221 */ /* 0x040fe20000000000 */
[----:B------:R-:W-:Y:S01]  /*1b60*/  FADD R45, R18, R30 ;  /* 0x0000001e122d7221 */ /* 0x000fe20000000000 */
[----:B------:R-:W-:Y:S01]  /*1b70*/  FADD R16, R16, R34 ;  /* 0x0000002210107221 */ /* 0x000fe20000000000 */
[--C-:B------:R-:W-:Y:S01]  /*1b80*/  FADD R47, R17, R14.reuse ;  /* 0x0000000e112f7221 */ /* 0x100fe20000000000 */
[----:B------:R-:W-:Y:S01]  /*1b90*/  FADD R32, R19, R14 ;  /* 0x0000000e13207221 */ /* 0x000fe20000000000 */
[C---:B------:R-:W-:Y:S01]  /*1ba0*/  FADD R48, R17.reuse, R30 ;  /* 0x0000001e11307221 */ /* 0x040fe20000000000 */
[C-C-:B------:R-:W-:Y:S01]  /*1bb0*/  FADD R49, R17.reuse, R34.reuse ;  /* 0x0000002211317221 */ /* 0x140fe20000000000 */
[----:B------:R-:W-:Y:S01]  /*1bc0*/  FADD R18, R18, R34 ;  /* 0x0000002212127221 */ /* 0x000fe20000000000 */
[----:B------:R-:W-:Y:S01]  /*1bd0*/  FADD R60, R17, R26 ;  /* 0x0000001a113c7221 */ /* 0x000fe20000000000 */
[----:B------:R-:W-:Y:S01]  /*1be0*/  FADD R14, R19, R34 ;  /* 0x00000022130e7221 */ /* 0x000fe20000000000 */
[----:B------:R-:W-:-:S02]  /*1bf0*/  FMNMX R61, R46, R61, PT ;  /* 0x0000003d2e3d7209 */ /* 0x000fc40003800000 */
[----:B------:R-:W-:Y:S02]  /*1c00*/  FMNMX R41, R42, R41, PT ;  /* 0x000000292a297209 */ /* 0x000fe40003800000 */
[----:B------:R-:W-:Y:S02]  /*1c10*/  FMNMX R42, R59, R16, PT ;  /* 0x000000103b2a7209 */ /* 0x000fe40003800000 */
[----:B------:R-:W-:Y:S01]  /*1c20*/  FMNMX R46, R50, R45, PT ;  /* 0x0000002d322e7209 */ /* 0x000fe20003800000 */
[----:B------:R-:W-:Y:S01]  /*1c30*/  FADD R28, R19, R26 ;  /* 0x0000001a131c7221 */ /* 0x000fe20000000000 */
[----:B------:R-:W-:Y:S01]  /*1c40*/  FMNMX R24, R55, R24, PT ;  /* 0x0000001837187209 */ /* 0x000fe20003800000 */
[----:B------:R-:W-:Y:S01]  /*1c50*/  FADD R55, R19, R30 ;  /* 0x0000001e13377221 */ /* 0x000fe20000000000 */
[----:B------:R-:W-:Y:S01]  /*1c60*/  FMNMX R59, R12, R47, PT ;  /* 0x0000002f0c3b7209 */ /* 0x000fe20003800000 */
[--C-:B-1----:R-:W-:Y:S01]  /*1c70*/  FADD R50, R20, R15.reuse ;  /* 0x0000000f14327221 */ /* 0x102fe20000000000 */
[----:B------:R-:W-:Y:S01]  /*1c80*/  FMNMX R48, R51, R48, PT ;  /* 0x0000003033307209 */ /* 0x000fe20003800000 */
[--C-:B------:R-:W-:Y:S01]  /*1c90*/  FADD R51, R23, R15.reuse ;  /* 0x0000000f17337221 */ /* 0x100fe20000000000 */
[----:B------:R-:W-:Y:S01]  /*1ca0*/  FMNMX R49, R52, R49, PT ;  /* 0x0000003134317209 */ /* 0x000fe20003800000 */
[--C-:B------:R-:W-:Y:S01]  /*1cb0*/  FADD R52, R21, R15.reuse ;  /* 0x0000000f15347221 */ /* 0x100fe20000000000 */
[----:B------:R-:W-:Y:S01]  /*1cc0*/  FMNMX R45, R29, R18, PT ;  /* 0x000000121d2d7209 */ /* 0x000fe20003800000 */
[----:B------:R-:W-:Y:S01]  /*1cd0*/  FADD R29, R22, R15 ;  /* 0x0000000f161d7221 */ /* 0x000fe20000000000 */
[----:B------:R-:W-:Y:S01]  /*1ce0*/  FMNMX R47, R13, R60, PT ;  /* 0x0000003c0d2f7209 */ /* 0x000fe20003800000 */
[----:B------:R-:W-:Y:S01]  /*1cf0*/  LDS.128 R16, [R5+0x800] ;  /* 0x0008000005107984 */ /* 0x000fe20000000c00 */
[----:B------:R-:W-:-:S03]  /*1d00*/  FMNMX R33, R33, R14, PT ;  /* 0x0000000e21217209 */ /* 0x000fc60003800000 */
[----:B------:R-:W0:Y:S01]  /*1d10*/  LDS.128 R12, [R6+0x20] ;  /* 0x00002000060c7984 */ /* 0x000e220000000c00 */
[----:B------:R-:W-:Y:S01]  /*1d20*/  FMNMX R43, R44, R43, PT ;  /* 0x0000002b2c2b7209 */ /* 0x000fe20003800000 */
[----:B------:R-:W-:Y:S01]  /*1d30*/  FADD R60, R20, R27 ;  /* 0x0000001b143c7221 */ /* 0x000fe20000000000 */
[----:B------:R-:W-:Y:S01]  /*1d40*/  FMNMX R34, R56, R58, PT ;  /* 0x0000003a38227209 */ /* 0x000fe20003800000 */
[----:B------:R-:W-:Y:S01]  /*1d50*/  FADD R58, R20, R31 ;  /* 0x0000001f143a7221 */ /* 0x000fe20000000000 */
[----:B------:R-:W-:Y:S01]  /*1d60*/  FMNMX R32, R53, R32, PT ;  /* 0x0000002035207209 */ /* 0x000fe20003800000 */
[--C-:B------:R-:W-:Y:S01]  /*1d70*/  FADD R53, R22, R27.reuse ;  /* 0x0000001b16357221 */ /* 0x100fe20000000000 */
[----:B------:R-:W-:Y:S01]  /*1d80*/  FMNMX R30, R24, R57, PT ;  /* 0x00000039181e7209 */ /* 0x000fe20003800000 */
[----:B------:R-:W-:Y:S01]  /*1d90*/  FADD R24, R21, R27 ;  /* 0x0000001b15187221 */ /* 0x000fe20000000000 */
[----:B------:R-:W-:Y:S01]  /*1da0*/  FMNMX R28, R25, R28, PT ;  /* 0x0000001c191c7209 */ /* 0x000fe20003800000 */
[----:B------:R-:W-:Y:S01]  /*1db0*/  FADD R25, R21, R31 ;  /* 0x0000001f15197221 */ /* 0x000fe20000000000 */
[----:B------:R-:W-:Y:S01]  /*1dc0*/  FMNMX R44, R54, R55, PT ;  /* 0x00000037362c7209 */ /* 0x000fe20003800000 */
[C---:B------:R-:W-:Y:S01]  /*1dd0*/  FADD R55, R23.reuse, R27 ;  /* 0x0000001b17377221 */ /* 0x040fe20000000000 */
[--C-:B------:R-:W-:Y:S01]  /*1de0*/  FADD R57, R22, R31.reuse ;  /* 0x0000001f16397221 */ /* 0x100fe20000000000 */
[----:B------:R-:W-:Y:S01]  /*1df0*/  FADD R31, R23, R31 ;  /* 0x0000001f171f7221 */ /* 0x000fe20000000000 */
[--C-:B------:R-:W-:Y:S01]  /*1e00*/  FADD R27, R20, R35.reuse ;  /* 0x00000023141b7221 */ /* 0x100fe20000000000 */
[--C-:B------:R-:W-:Y:S01]  /*1e10*/  FADD R26, R21, R35.reuse ;  /* 0x00000023151a7221 */ /* 0x100fe20000000000 */
[--C-:B------:R-:W-:Y:S01]  /*1e20*/  FADD R54, R22, R35.reuse ;  /* 0x0000002316367221 */ /* 0x100fe20000000000 */
[----:B------:R-:W-:-:S02]  /*1e30*/  FADD R56, R23, R35 ;  /* 0x0000002317387221 */ /* 0x000fc40000000000 */
[----:B------:R-:W1:Y:S01]  /*1e40*/  LDS.128 R20, [R6+0xa0] ;  /* 0x0000a00006147984 */ /* 0x000e620000000c00 */
[----:B------:R-:W-:Y:S02]  /*1e50*/  FMNMX R42, R42, R27, PT ;  /* 0x0000001b2a2a7209 */ /* 0x000fe40003800000 */
[----:B------:R-:W-:Y:S02]  /*1e60*/  FMNMX R47, R47, R24, PT ;  /* 0x000000182f2f7209 */ /* 0x000fe40003800000 */
[----:B------:R-:W-:Y:S02]  /*1e70*/  FMNMX R48, R48, R25, PT ;  /* 0x0000001930307209 */ /* 0x000fe40003800000 */
[----:B------:R-:W-:Y:S02]  /*1e80*/  FMNMX R49, R49, R26, PT ;  /* 0x0000001a31317209 */ /* 0x000fe40003800000 */
[----:B------:R-:W2:Y:S01]  /*1e90*/  LDS.128 R24, [R6+0x120] ;  /* 0x0001200006187984 */ /* 0x000ea20000000c00 */
[----:B------:R-:W-:-:S02]  /*1ea0*/  FMNMX R29, R34, R29, PT ;  /* 0x0000001d221d7209 */ /* 0x000fc40003800000 */
[----:B------:R-:W-:Y:S02]  /*1eb0*/  FMNMX R51, R32, R51, PT ;  /* 0x0000003320337209 */ /* 0x000fe40003800000 */
[----:B------:R-:W-:Y:S02]  /*1ec0*/  FMNMX R56, R33, R56, PT ;  /* 0x0000003821387209 */ /* 0x000fe40003800000 */
[----:B------:R-:W-:Y:S01]  /*1ed0*/  FMNMX R53, R30, R53, PT ;  /* 0x000000351e357209 */ /* 0x000fe20003800000 */
[----:B------:R-:W3:Y:S01]  /*1ee0*/  LDS.128 R32, [R6+0x1a0] ;  /* 0x0001a00006207984 */ /* 0x000ee20000000c00 */
[----:B------:R-:W-:Y:S02]  /*1ef0*/  FMNMX R55, R28, R55, PT ;  /* 0x000000371c377209 */ /* 0x000fe40003800000 */
[----:B------:R-:W-:Y:S01]  /*1f00*/  FMNMX R44, R44, R31, PT ;  /* 0x0000001f2c2c7209 */ /* 0x000fe20003800000 */
[----:B0-----:R-:W-:Y:S01]  /*1f10*/  FADD R31, R16, R12 ;  /* 0x0000000c101f7221 */ /* 0x001fe20000000000 */
[C---:B------:R-:W-:Y:S01]  /*1f20*/  FADD R28, R12.reuse, R18 ;  /* 0x000000120c1c7221 */ /* 0x040fe20000000000 */
[----:B------:R-:W-:Y:S01]  /*1f30*/  FADD R30, R12, R19 ;  /* 0x000000130c1e7221 */ /* 0x000fe20000000000 */
[----:B------:R-:W-:-:S02]  /*1f40*/  FMNMX R50, R61, R50, PT ;  /* 0x000000323d327209 */ /* 0x000fc40003800000 */
[----:B------:R-:W-:Y:S01]  /*1f50*/  FMNMX R46, R46, R57, PT ;  /* 0x000000392e2e7209 */ /* 0x000fe20003800000 */
[----:B------:R-:W-:Y:S01]  /*1f60*/  FADD R57, R12, R17 ;  /* 0x000000110c397221 */ /* 0x000fe20000000000 */
[----:B------:R-:W-:Y:S02]  /*1f70*/  FMNMX R50, R50, R31, PT ;  /* 0x0000001f32327209 */ /* 0x000fe40003800000 */
[----:B------:R-:W-:Y:S02]  /*1f80*/  FMNMX R12, R29, R28, PT ;  /* 0x0000001c1d0c7209 */ /* 0x000fe40003800000 */
[----:B------:R-:W-:Y:S02]  /*1f90*/  FMNMX R51, R51, R30, PT ;  /* 0x0000001e33337209 */ /* 0x000fe40003800000 */
[----:B------:R-:W0:Y:S01]  /*1fa0*/  LDS.128 R28, [R5+0x900] ;  /* 0x00090000051c7984 */ /* 0x000e220000000c00 */
[----:B------:R-:W-:Y:S02]  /*1fb0*/  FMNMX R45, R45, R54, PT ;  /* 0x000000362d2d7209 */ /* 0x000fe40003800000 */
[----:B------:R-:W-:Y:S01]  /*1fc0*/  FMNMX R43, R43, R60, PT ;  /* 0x0000003c2b2b7209 */ /* 0x000fe20003800000 */
[----:B-1----:R-:W-:Y:S01]  /*1fd0*/  FADD R54, R16, R20 ;  /* 0x0000001410367221 */ /* 0x002fe20000000000 */
[----:B------:R-:W-:-:S04]  /*1fe0*/  FMNMX R52, R59, R52, PT ;  /* 0x000000343b347209 */ /* 0x000fc80003800000 */
[----:B------:R-:W-:Y:S01]  /*1ff0*/  FMNMX R43, R43, R54, PT ;  /* 0x000000362b2b7209 */ /* 0x000fe20003800000 */
[--C-:B------:R-:W-:Y:S01]  /*2000*/  FADD R54, R20, R17.reuse ;  /* 0x0000001114367221 */ /* 0x100fe20000000000 */
[----:B------:R-:W-:Y:S01]  /*2010*/  FMNMX R52, R52, R57, PT ;  /* 0x0000003934347209 */ /* 0x000fe20003800000 */
[C---:B--2---:R-:W-:Y:S01]  /*2020*/  FADD R57, R24.reuse, R17 ;  /* 0x0000001118397221 */ /* 0x044fe20000000000 */
[--C-:B------:R-:W-:Y:S01]  /*2030*/  FADD R59, R24, R18.reuse ;  /* 0x00000012183b7221 */ /* 0x100fe20000000000 */
[----:B------:R-:W-:Y:S01]  /*2040*/  FMNMX R41, R41, R58, PT ;  /* 0x0000003a29297209 */ /* 0x000fe20003800000 */
[C---:B------:R-:W-:Y:S01]  /*2050*/  FADD R58, R20.reuse, R18 ;  /* 0x00000012143a7221 */ /* 0x040fe20000000000 */
[----:B------:R-:W-:Y:S01]  /*2060*/  FMNMX R47, R47, R54, PT ;  /* 0x000000362f2f7209 */ /* 0x000fe20003800000 */
[--C-:B------:R-:W-:Y:S01]  /*2070*/  FADD R54, R20, R19.reuse ;  /* 0x0000001314367221 */ /* 0x100fe20000000000 */
[----:B------:R-:W-:Y:S01]  /*2080*/  FMNMX R48, R48, R57, PT ;  /* 0x0000003930307209 */ /* 0x000fe20003800000 */
[----:B------:R-:W-:Y:S01]  /*2090*/  FADD R20, R16, R24 ;  /* 0x0000001810147221 */ /* 0x000fe20000000000 */
[----:B------:R-:W-:Y:S01]  /*20a0*/  FMNMX R46, R46, R59, PT ;  /* 0x0000003b2e2e7209 */ /* 0x000fe20003800000 */
[----:B------:R-:W-:Y:S01]  /*20b0*/  FADD R59, R24, R19 ;  /* 0x00000013183b7221 */ /* 0x000fe20000000000 */
[----:B---3--:R-:W-:Y:S01]  /*20c0*/  FADD R57, R16, R32 ;  /* 0x0000002010397221 */ /* 0x008fe20000000000 */
[C---:B------:R-:W-:Y:S01]  /*20d0*/  FADD R16, R32.reuse, R17 ;  /* 0x0000001120107221 */ /* 0x040fe20000000000 */
[C---:B------:R-:W-:Y:S01]  /*20e0*/  FADD R18, R32.reuse, R18 ;  /* 0x0000001220127221 */ /* 0x040fe20000000000 */
[----:B------:R-:W-:Y:S01]  /*20f0*/  FADD R19, R32, R19 ;  /* 0x0000001320137221 */ /* 0x000fe20000000000 */
[----:B------:R-:W-:-:S02]  /*2100*/  FMNMX R41, R41, R20, PT ;  /* 0x0000001429297209 */ /* 0x000fc40003800000 */
[----:B------:R-:W-:Y:S02]  /*2110*/  FMNMX R44, R44, R59, PT ;  /* 0x0000003b2c2c7209 */ /* 0x000fe40003800000 */
[----:B------:R-:W-:Y:S02]  /*2120*/  FMNMX R49, R49, R16, PT ;  /* 0x0000001031317209 */ /* 0x000fe40003800000 */
[----:B------:R-:W-:Y:S02]  /*2130*/  FMNMX R45, R45, R18, PT ;  /* 0x000000122d2d7209 */ /* 0x000fe40003800000 */
[----:B------:R-:W-:Y:S02]  /*2140*/  FMNMX R56, R56, R19, PT ;  /* 0x0000001338387209 */ /* 0x000fe40003800000 */
[----:B------:R-:W-:Y:S01]  /*2150*/  FMNMX R53, R53, R58, PT ;  /* 0x0000003a35357209 */ /* 0x000fe20003800000 */
[--C-:B0-----:R-:W-:Y:S01]  /*2160*/  FADD R59, R28, R13.reuse ;  /* 0x0000000d1c3b7221 */ /* 0x101fe20000000000 */
[----:B------:R-:W-:Y:S01]  /*2170*/  FMNMX R55, R55, R54, PT ;  /* 0x0000003637377209 */ /* 0x000fe20003800000 */
[--C-:B------:R-:W-:Y:S01]  /*2180*/  FADD R17, R29, R13.reuse ;  /* 0x0000000d1d117221 */ /* 0x100fe20000000000 */
[----:B------:R-:W-:Y:S01]  /*2190*/  FMNMX R42, R42, R57, PT ;  /* 0x000000392a2a7209 */ /* 0x000fe20003800000 */
[--C-:B------:R-:W-:Y:S01]  /*21a0*/  FADD R19, R30, R13.reuse ;  /* 0x0000000d1e137221 */ /* 0x100fe20000000000 */
[----:B------:R-:W-:Y:S01]  /*21b0*/  FADD R18, R31, R13 ;  /* 0x0000000d1f127221 */ /* 0x000fe20000000000 */
[--C-:B------:R-:W-:Y:S01]  /*21c0*/  FADD R60, R28, R21.reuse ;  /* 0x000000151c3c7221 */ /* 0x100fe20000000000 */
[--C-:B------:R-:W-:Y:S01]  /*21d0*/  FADD R16, R29, R21.reuse ;  /* 0x000000151d107221 */ /* 0x100fe20000000000 */
[--C-:B------:R-:W-:Y:S01]  /*21e0*/  FADD R20, R30, R21.reuse ;  /* 0x000000151e147221 */ /* 0x100fe20000000000 */
[----:B------:R-:W-:Y:S01]  /*21f0*/  FADD R24, R31, R21 ;  /* 0x000000151f187221 */ /* 0x000fe20000000000 */
[--C-:B------:R-:W-:Y:S01]  /*2200*/  FADD R32, R28, R25.reuse ;  /* 0x000000191c207221 */ /* 0x100fe20000000000 */
[C-C-:B------:R-:W-:Y:S01]  /*2210*/  FADD R21, R29.reuse, R25.reuse ;  /* 0x000000191d157221 */ /* 0x140fe20000000000 */
[----:B------:R-:W-:Y:S01]  /*2220*/  FADD R13, R30, R25 ;  /* 0x000000191e0d7221 */ /* 0x000fe20000000000 */
[--C-:B------:R-:W-:Y:S01]  /*2230*/  FADD R57, R28, R33.reuse ;  /* 0x000000211c397221 */ /* 0x100fe20000000000 */
[--C-:B------:R-:W-:Y:S01]  /*2240*/  FADD R58, R29, R33.reuse ;  /* 0x000000211d3a7221 */ /* 0x100fe20000000000 */
[----:B------:R-:W-:Y:S01]  /*2250*/  FADD R54, R30, R33 ;  /* 0x000000211e367221 */ /* 0x000fe20000000000 */
[C---:B------:R-:W-:Y:S01]  /*2260*/  FADD R25, R31.reuse, R25 ;  /* 0x000000191f197221 */ /* 0x040fe20000000000 */
[----:B------:R-:W-:-:S02]  /*2270*/  FADD R33, R31, R33 ;  /* 0x000000211f217221 */ /* 0x000fc40000000000 */
[----:B------:R-:W0:Y:S01]  /*2280*/  LDS.128 R28, [R5+0xa00] ;  /* 0x000a0000051c7984 */ /* 0x000e220000000c00 */
[----:B------:R-:W-:Y:S02]  /*2290*/  FMNMX R32, R41, R32, PT ;  /* 0x0000002029207209 */ /* 0x000fe40003800000 */
[----:B------:R-:W-:Y:S02]  /*22a0*/  FMNMX R52, R52, R17, PT ;  /* 0x0000001134347209 */ /* 0x000fe40003800000 */
[----:B------:R-:W-:Y:S02]  /*22b0*/  FMNMX R41, R47, R16, PT ;  /* 0x000000102f297209 */ /* 0x000fe40003800000 */
[----:B------:R-:W-:Y:S02]  /*22c0*/  FMNMX R12, R12, R19, PT ;  /* 0x000000130c0c7209 */ /* 0x000fe40003800000 */
[----:B------:R-:W-:Y:S02]  /*22d0*/  FMNMX R51, R51, R18, PT ;  /* 0x0000001233337209 */ /* 0x000fe40003800000 */
[----:B------:R-:W1:Y:S01]  /*22e0*/  LDS.128 R16, [R5+0xb00] ;  /* 0x000b000005107984 */ /* 0x000e620000000c00 */
[----:B------:R-:W-:-:S02]  /*22f0*/  FMNMX R20, R53, R20, PT ;  /* 0x0000001435147209 */ /* 0x000fc40003800000 */
[----:B------:R-:W-:Y:S02]  /*2300*/  FMNMX R42, R42, R57, PT ;  /* 0x000000392a2a7209 */ /* 0x000fe40003800000 */
        /* <DEDUP_REMOVED lines=27> */
[----:B------:R-:W-:Y:S01]  /*24c0*/  FMNMX R44, R51, R44, PT ;  /* 0x0000002c332c7209 */ /* 0x000fe20003800000 */
[--C-:B------:R-:W-:Y:S01]  /*24d0*/  FADD R46, R29, R26.reuse ;  /* 0x0000001a1d2e7221 */ /* 0x100fe20000000000 */
[----:B------:R-:W-:Y:S01]  /*24e0*/  FMNMX R47, R32, R47, PT ;  /* 0x0000002f202f7209 */ /* 0x000fe20003800000 */
[----:B------:R-:W-:Y:S01]  /*24f0*/  FADD R54, R31, R26 ;  /* 0x0000001a1f367221 */ /* 0x000fe20000000000 */
[----:B------:R-:W-:Y:S01]  /*2500*/  FMNMX R53, R42, R28, PT ;  /* 0x0000001c2a357209 */ /* 0x000fe20003800000 */
[--C-:B-1----:R-:W-:Y:S01]  /*2510*/  FADD R42, R17, R15.reuse ;  /* 0x0000000f112a7221 */ /* 0x102fe20000000000 */
[----:B------:R-:W-:Y:S01]  /*2520*/  FMNMX R52, R49, R22, PT ;  /* 0x0000001631347209 */ /* 0x000fe20003800000 */
[----:B------:R-:W-:Y:S01]  /*2530*/  FADD R49, R16, R15 ;  /* 0x0000000f10317221 */ /* 0x000fe20000000000 */
[----:B------:R-:W-:-:S02]  /*2540*/  FMNMX R56, R20, R55, PT ;  /* 0x0000003714387209 */ /* 0x000fc40003800000 */
        /* <DEDUP_REMOVED lines=9> */
[--C-:B------:R-:W-:Y:S01]  /*25e0*/  FADD R59, R16, R23.reuse ;  /* 0x00000017103b7221 */ /* 0x100fe20000000000 */
[----:B------:R-:W-:Y:S01]  /*25f0*/  FMNMX R54, R25, R54, PT ;  /* 0x0000003619367209 */ /* 0x000fe20003800000 */
[--C-:B------:R-:W-:Y:S01]  /*2600*/  FADD R20, R17, R23.reuse ;  /* 0x0000001711147221 */ /* 0x100fe20000000000 */
[----:B------:R-:W-:Y:S01]  /*2610*/  FMNMX R46, R21, R46, PT ;  /* 0x0000002e152e7209 */ /* 0x000fe20003800000 */
        /* <DEDUP_REMOVED lines=19> */
[----:B------:R-:W-:Y:S02]  /*2750*/  FMNMX R41, R41, R26, PT ;  /* 0x0000001a29297209 */ /* 0x000fe40003800000 */
[----:B------:R-:W-:Y:S02]  /*2760*/  FMNMX R55, R55, R24, PT ;  /* 0x0000001837377209 */ /* 0x000fe40003800000 */
[----:B------:R-:W-:Y:S02]  /*2770*/  FMNMX R51, R51, R34, PT ;  /* 0x0000002233337209 */ /* 0x000fe40003800000 */
[----:B------:R-:W-:Y:S01]  /*2780*/  FMNMX R54, R54, R27, PT ;  /* 0x0000001b36367209 */ /* 0x000fe20003800000 */
[----:B0-----:R-:W-:Y:S01]  /*2790*/  FADD R32, R12, R28 ;  /* 0x0000001c0c207221 */ /* 0x001fe20000000000 */
[----:B------:R-:W-:Y:S01]  /*27a0*/  FMNMX R48, R48, R35, PT ;  /* 0x0000002330307209 */ /* 0x000fe20003800000 */
[----:B------:R-:W0:Y:S01]  /*27b0*/  LDS.128 R24, [R6+0x1b0] ;  /* 0x0001b00006187984 */ /* 0x000e220000000c00 */
        /* <DEDUP_REMOVED lines=8> */
[----:B------:R-:W-:Y:S02]  /*2840*/  FMNMX R44, R44, R35, PT ;  /* 0x000000232c2c7209 */ /* 0x000fe40003800000 */
[----:B------:R-:W3:Y:S01]  /*2850*/  LDS.128 R32, [R5+0xd00] ;  /* 0x000d000005207984 */ /* 0x000ee20000000c00 */
[----:B-1----:R-:W-:Y:S01]  /*2860*/  FADD R57, R12, R16 ;  /* 0x000000100c397221 */ /* 0x002fe20000000000 */
[----:B------:R-:W-:Y:S01]  /*2870*/  FMNMX R50, R50, R59, PT ;  /* 0x0000003b32327209 */ /* 0x000fe20003800000 */
[----:B------:R-:W-:-:S03]  /*2880*/  FADD R28, R16, R13 ;  /* 0x0000000d101c7221 */ /* 0x000fc60000000000 */
[----:B------:R-:W-:Y:S01]  /*2890*/  FMNMX R50, R50, R57, PT ;  /* 0x0000003932327209 */ /* 0x000fe20003800000 */
[----:B------:R-:W-:Y:S01]  /*28a0*/  FADD R57, R16, R14 ;  /* 0x0000000e10397221 */ /* 0x000fe20000000000 */
[----:B------:R-:W-:-:S04]  /*28b0*/  FMNMX R43, R43, R28, PT ;  /* 0x0000001c2b2b7209 */ /* 0x000fc80003800000 */
[----:B------:R-:W-:Y:S01]  /*28c0*/  FMNMX R28, R56, R57, PT ;  /* 0x00000039381c7209 */ /* 0x000fe20003800000 */
[----:B------:R-:W-:Y:S01]  /*28d0*/  FADD R56, R16, R15 ;  /* 0x0000000f10387221 */ /* 0x000fe20000000000 */
[----:B--2---:R-:W-:Y:S01]  /*28e0*/  FADD R16, R12, R20 ;  /* 0x000000140c107221 */ /* 0x004fe20000000000 */
[----:B------:R-:W-:-:S04]  /*28f0*/  FADD R57, R20, R13 ;  /* 0x0000000d14397221 */ /* 0x000fc80000000000 */
[----:B------:R-:W-:Y:S01]  /*2900*/  FMNMX R47, R47, R16, PT ;  /* 0x000000102f2f7209 */ /* 0x000fe20003800000 */
[----:B------:R-:W-:Y:S01]  /*2910*/  FADD R16, R20, R14 ;  /* 0x0000000e14107221 */ /* 0x000fe20000000000 */
[----:B------:R-:W-:Y:S01]  /*2920*/  FMNMX R46, R46, R57, PT ;  /* 0x000000392e2e7209 */ /* 0x000fe20003800000 */
[----:B0-----:R-:W-:-:S03]  /*2930*/  FADD R13, R24, R13 ;  /* 0x0000000d180d7221 */ /* 0x001fc60000000000 */
[----:B------:R-:W-:Y:S01]  /*2940*/  FMNMX R16, R55, R16, PT ;  /* 0x0000001037107209 */ /* 0x000fe20003800000 */
[----:B------:R-:W-:Y:S01]  /*2950*/  FADD R14, R24, R14 ;  /* 0x0000000e180e7221 */ /* 0x000fe20000000000 */
[--C-:B------:R-:W-:Y:S01]  /*2960*/  FADD R55, R20, R15.reuse ;  /* 0x0000000f14377221 */ /* 0x100fe20000000000 */
[----:B------:R-:W-:Y:S01]  /*2970*/  FADD R12, R12, R24 ;  /* 0x000000180c0c7221 */ /* 0x000fe20000000000 */
[----:B------:R-:W-:Y:S01]  /*2980*/  FADD R57, R24, R15 ;  /* 0x0000000f18397221 */ /* 0x000fe20000000000 */
[----:B------:R-:W-:Y:S02]  /*2990*/  FMNMX R53, R53, R58, PT ;  /* 0x0000003a35357209 */ /* 0x000fe40003800000 */
[----:B------:R-:W-:Y:S02]  /*29a0*/  FMNMX R15, R52, R13, PT ;  /* 0x0000000d340f7209 */ /* 0x000fe40003800000 */
[----:B------:R-:W-:Y:S02]  /*29b0*/  FMNMX R24, R51, R14, PT ;  /* 0x0000000e33187209 */ /* 0x000fe40003800000 */
[----:B------:R-:W-:-:S02]  /*29c0*/  FMNMX R20, R54, R55, PT ;  /* 0x0000003736147209 */ /* 0x000fc40003800000 */
[----:B------:R-:W-:Y:S01]  /*29d0*/  FMNMX R41, R41, R56, PT ;  /* 0x0000003829297209 */ /* 0x000fe20003800000 */
[--C-:B---3--:R-:W-:Y:S01]  /*29e0*/  FADD R60, R32, R29.reuse ;  /* 0x0000001d203c7221 */ /* 0x108fe20000000000 */
[--C-:B------:R-:W-:Y:S01]  /*29f0*/  FADD R13, R33, R29.reuse ;  /* 0x0000001d210d7221 */ /* 0x100fe20000000000 */
[--C-:B------:R-:W-:Y:S01]  /*2a00*/  FADD R14, R34, R29.reuse ;  /* 0x0000001d220e7221 */ /* 0x100fe20000000000 */
[----:B------:R-:W-:Y:S01]  /*2a10*/  FADD R51, R35, R29 ;  /* 0x0000001d23337221 */ /* 0x000fe20000000000 */
[----:B------:R-:W-:Y:S01]  /*2a20*/  FMNMX R12, R53, R12, PT ;  /* 0x0000000c350c7209 */ /* 0x000fe20003800000 */
[--C-:B------:R-:W-:Y:S01]  /*2a30*/  FADD R59, R32, R17.reuse ;  /* 0x00000011203b7221 */ /* 0x100fe20000000000 */
[----:B------:R-:W-:Y:S01]  /*2a40*/  FMNMX R48, R48, R57, PT ;  /* 0x0000003930307209 */ /* 0x000fe20003800000 */
        /* <DEDUP_REMOVED lines=37> */
[C---:B------:R-:W-:Y:S01]  /*2ca0*/  FADD R42, R32.reuse, R22 ;  /* 0x00000016202a7221 */ /* 0x040fe20000000000 */
[----:B------:R-:W-:Y:S01]  /*2cb0*/  FADD R18, R32, R26 ;  /* 0x0000001a20127221 */ /* 0x000fe20000000000 */
[C---:B------:R-:W-:Y:S01]  /*2cc0*/  FADD R51, R33.reuse, R22 ;  /* 0x0000001621337221 */ /* 0x040fe20000000000 */
[----:B------:R-:W-:Y:S01]  /*2cd0*/  FADD R32, R33, R26 ;  /* 0x0000001a21207221 */ /* 0x000fe20000000000 */
[----:B------:R-:W-:Y:S01]  /*2ce0*/  FADD R55, R35, R22 ;  /* 0x0000001623377221 */ /* 0x000fe20000000000 */
[----:B------:R-:W-:Y:S01]  /*2cf0*/  FADD R33, R34, R26 ;  /* 0x0000001a22217221 */ /* 0x000fe20000000000 */
[----:B------:R-:W-:-:S02]  /*2d00*/  FMNMX R59, R49, R44, PT ;  /* 0x0000002c313b7209 */ /* 0x000fc40003800000 */
[----:B------:R-:W-:Y:S01]  /*2d10*/  FMNMX R44, R50, R41, PT ;  /* 0x00000029322c7209 */ /* 0x000fe20003800000 */
[----:B------:R-:W-:Y:S01]  /*2d20*/  FADD R61, R34, R22 ;  /* 0x00000016223d7221 */ /* 0x000fe20000000000 */
[----:B------:R-:W-:Y:S01]  /*2d30*/  FMNMX R41, R57, R18, PT ;  /* 0x0000001239297209 */ /* 0x000fe20003800000 */
[----:B------:R-:W-:Y:S01]  /*2d40*/  FADD R22, R35, R26 ;  /* 0x0000001a23167221 */ /* 0x000fe20000000000 */
[----:B------:R-:W-:Y:S02]  /*2d50*/  FMNMX R42, R47, R42, PT ;  /* 0x0000002a2f2a7209 */ /* 0x000fe40003800000 */
[----:B------:R-:W-:Y:S01]  /*2d60*/  FMNMX R18, R56, R25, PT ;  /* 0x0000001938127209 */ /* 0x000fe20003800000 */
[--C-:B-1----:R-:W-:Y:S01]  /*2d70*/  FADD R57, R13, R31.reuse ;  /* 0x0000001f0d397221 */ /* 0x102fe20000000000 */
[----:B------:R-:W-:Y:S02]  /*2d80*/  FMNMX R50, R43, R52, PT ;  /* 0x000000342b327209 */ /* 0x000fe40003800000 */
[----:B------:R-:W-:Y:S01]  /*2d90*/  FMNMX R45, R45, R54, PT ;  /* 0x000000362d2d7209 */ /* 0x000fe20003800000 */
[----:B------:R-:W-:Y:S01]  /*2da0*/  FADD R54, R15, R31 ;  /* 0x0000001f0f367221 */ /* 0x000fe20000000000 */
[----:B------:R-:W-:-:S02]  /*2db0*/  FMNMX R25, R53, R48, PT ;  /* 0x0000003035197209 */ /* 0x000fc40003800000 */
[----:B------:R-:W-:Y:S01]  /*2dc0*/  FMNMX R49, R24, R33, PT ;  /* 0x0000002118317209 */ /* 0x000fe20003800000 */
[--C-:B------:R-:W-:Y:S01]  /*2dd0*/  FADD R24, R14, R31.reuse ;  /* 0x0000001f0e187221 */ /* 0x100fe20000000000 */
[----:B------:R-:W-:Y:S01]  /*2de0*/  FMNMX R47, R20, R55, PT ;  /* 0x00000037142f7209 */ /* 0x000fe20003800000 */
[----:B------:R-:W-:Y:S01]  /*2df0*/  FADD R20, R12, R31 ;  /* 0x0000001f0c147221 */ /* 0x000fe20000000000 */
[----:B------:R-:W-:Y:S02]  /*2e00*/  FMNMX R52, R58, R32, PT ;  /* 0x000000203a347209 */ /* 0x000fe40003800000 */
        /* <DEDUP_REMOVED lines=32> */
[----:B------:R-:W-:Y:S01]  /*3010*/  FMNMX R43, R43, R56, PT ;  /* 0x000000382b2b7209 */ /* 0x000fe20003800000 */
[----:B0-----:R-:W-:Y:S01]  /*3020*/  FADD R45, R32, R30 ;  /* 0x0000001e202d7221 */ /* 0x001fe20000000000 */
[----:B------:R-:W-:Y:S01]  /*3030*/  FMNMX R49, R49, R14, PT ;  /* 0x0000000e31317209 */ /* 0x000fe20003800000 */
[----:B------:R-:W-:Y:S01]  /*3040*/  FADD R54, R28, R32 ;  /* 0x000000201c367221 */ /* 0x000fe20000000000 */
[----:B------:R-:W-:Y:S01]  /*3050*/  FMNMX R46, R46, R15, PT ;  /* 0x0000000f2e2e7209 */ /* 0x000fe20003800000 */
[C---:B------:R-:W-:Y:S01]  /*3060*/  FADD R26, R32.reuse, R29 ;  /* 0x0000001d201a7221 */ /* 0x040fe20000000000 */
[----:B------:R-:W0:Y:S01]  /*3070*/  LDS.128 R12, [R6+0x1c0] ;  /* 0x0001c000060c7984 */ /* 0x000e220000000c00 */
[----:B------:R-:W-:Y:S01]  /*3080*/  FADD R56, R32, R31 ;  /* 0x0000001f20387221 */ /* 0x000fe20000000000 */
[----:B------:R-:W-:-:S02]  /*3090*/  FMNMX R32, R24, R45, PT ;  /* 0x0000002d18207209 */ /* 0x000fc40003800000 */
[----:B------:R-:W-:Y:S02]  /*30a0*/  FMNMX R54, R27, R54, PT ;  /* 0x000000361b367209 */ /* 0x000fe40003800000 */
[----:B------:R-:W-:Y:S02]  /*30b0*/  FMNMX R57, R57, R26, PT ;  /* 0x0000001a39397209 */ /* 0x000fe40003800000 */
[----:B------:R-:W-:Y:S02]  /*30c0*/  FMNMX R45, R25, R56, PT ;  /* 0x00000038192d7209 */ /* 0x000fe40003800000 */
[----:B------:R-:W3:Y:S01]  /*30d0*/  LDS.128 R24, [R5+0x1100] ;  /* 0x0011000005187984 */ /* 0x000ee20000000c00 */
[----:B------:R-:W-:Y:S01]  /*30e0*/  FMNMX R48, R48, R55, PT ;  /* 0x0000003730307209 */ /* 0x000fe20003800000 */
[----:B-1----:R-:W-:Y:S01]  /*30f0*/  FADD R55, R28, R20 ;  /* 0x000000141c377221 */ /* 0x002fe20000000000 */
[----:B------:R-:W-:-:S04]  /*3100*/  FADD R56, R20, R30 ;  /* 0x0000001e14387221 */ /* 0x000fc80000000000 */
[----:B------:R-:W-:Y:S01]  /*3110*/  FMNMX R44, R44, R55, PT ;  /* 0x000000372c2c7209 */ /* 0x000fe20003800000 */
[C---:B------:R-:W-:Y:S01]  /*3120*/  FADD R55, R20.reuse, R29 ;  /* 0x0000001d14377221 */ /* 0x040fe20000000000 */
[----:B------:R-:W-:Y:S01]  /*3130*/  FMNMX R53, R53, R56, PT ;  /* 0x0000003835357209 */ /* 0x000fe20003800000 */
[----:B------:R-:W-:Y:S01]  /*3140*/  FADD R59, R20, R31 ;  /* 0x0000001f143b7221 */ /* 0x000fe20000000000 */
[C---:B--2---:R-:W-:Y:S01]  /*3150*/  FADD R20, R16.reuse, R29 ;  /* 0x0000001d10147221 */ /* 0x044fe20000000000 */
[----:B------:R-:W-:Y:S01]  /*3160*/  FADD R56, R16, R30 ;  /* 0x0000001e10387221 */ /* 0x000fe20000000000 */
[----:B------:R-:W-:Y:S01]  /*3170*/  FMNMX R50, R50, R55, PT ;  /* 0x0000003732327209 */ /* 0x000fe20003800000 */
[----:B------:R-:W-:Y:S01]  /*3180*/  FADD R55, R28, R16 ;  /* 0x000000101c377221 */ /* 0x000fe20000000000 */
[----:B------:R-:W-:Y:S01]  /*3190*/  FADD R16, R16, R31 ;  /* 0x0000001f10107221 */ /* 0x000fe20000000000 */
[----:B------:R-:W-:Y:S02]  /*31a0*/  FMNMX R47, R47, R58, PT ;  /* 0x0000003a2f2f7209 */ /* 0x000fe40003800000 */
[----:B------:R-:W-:Y:S01]  /*31b0*/  FMNMX R43, R43, R56, PT ;  /* 0x000000382b2b7209 */ /* 0x000fe20003800000 */
[C---:B0-----:R-:W-:Y:S01]  /*31c0*/  FADD R29, R12.reuse, R29 ;  /* 0x0000001d0c1d7221 */ /* 0x041fe20000000000 */
[----:B------:R-:W-:Y:S01]  /*31d0*/  FADD R31, R12, R31 ;  /* 0x0000001f0c1f7221 */ /* 0x000fe20000000000 */
[----:B------:R-:W-:Y:S01]  /*31e0*/  FADD R28, R28, R12 ;  /* 0x0000000c1c1c7221 */ /* 0x000fe20000000000 */
[----:B------:R-:W-:-:S02]  /*31f0*/  FADD R30, R12, R30 ;  /* 0x0000001e0c1e7221 */ /* 0x000fc40000000000 */
[----:B------:R-:W-:Y:S02]  /*3200*/  FMNMX R52, R52, R29, PT ;  /* 0x0000001d34347209 */ /* 0x000fe40003800000 */
[----:B------:R-:W-:Y:S01]  /*3210*/  FMNMX R46, R46, R31, PT ;  /* 0x0000001f2e2e7209 */ /* 0x000fe20003800000 */
[C---:B---3--:R-:W-:Y:S01]  /*3220*/  FADD R29, R24.reuse, R33 ;  /* 0x00000021181d7221 */ /* 0x048fe20000000000 */
[----:B------:R-:W-:Y:S01]  /*3230*/  FADD R31, R24, R21 ;  /* 0x00000015181f7221 */ /* 0x000fe20000000000 */
[----:B------:R-:W-:Y:S01]  /*3240*/  FMNMX R42, R42, R55, PT ;  /* 0x000000372a2a7209 */ /* 0x000fe20003800000 */
[--C-:B------:R-:W-:Y:S01]  /*3250*/  FADD R56, R25, R33.reuse ;  /* 0x0000002119387221 */ /* 0x100fe20000000000 */
[----:B------:R-:W-:Y:S01]  /*3260*/  FMNMX R48, R48, R59, PT ;  /* 0x0000003b30307209 */ /* 0x000fe20003800000 */
[--C-:B------:R-:W-:Y:S01]  /*3270*/  FADD R55, R26, R33.reuse ;  /* 0x000000211a377221 */ /* 0x100fe20000000000 */
[----:B------:R-:W-:Y:S01]  /*3280*/  FMNMX R41, R41, R28, PT ;  /* 0x0000001c29297209 */ /* 0x000fe20003800000 */
[----:B------:R-:W-:Y:S01]  /*3290*/  FADD R58, R27, R33 ;  /* 0x000000211b3a7221 */ /* 0x000fe20000000000 */
[----:B------:R-:W-:Y:S01]  /*32a0*/  FMNMX R49, R49, R30, PT ;  /* 0x0000001e31317209 */ /* 0x000fe20003800000 */
[C---:B------:R-:W-:Y:S01]  /*32b0*/  FADD R33, R25.reuse, R21 ;  /* 0x0000001519217221 */ /* 0x040fe20000000000 */
[----:B------:R-:W-:Y:S01]  /*32c0*/  FMNMX R54, R54, R29, PT ;  /* 0x0000001d36367209 */ /* 0x000fe20003800000 */
[--C-:B------:R-:W-:Y:S01]  /*32d0*/  FADD R59, R24, R17.reuse ;  /* 0x00000011183b7221 */ /* 0x100fe20000000000 */
[----:B------:R-:W-:Y:S01]  /*32e0*/  FMNMX R44, R44, R31, PT ;  /* 0x0000001f2c2c7209 */ /* 0x000fe20003800000 */
[C---:B------:R-:W-:Y:S01]  /*32f0*/  FADD R60, R25.reuse, R17 ;  /* 0x00000011193c7221 */ /* 0x040fe20000000000 */
[----:B------:R-:W0:Y:S01]  /*3300*/  LDS.128 R28, [R5+0x1200] ;  /* 0x00120000051c7984 */ /* 0x000e220000000c00 */
[--C-:B------:R-:W-:Y:S01]  /*3310*/  FADD R24, R24, R13.reuse ;  /* 0x0000000d18187221 */ /* 0x100fe20000000000 */
[----:B------:R-:W-:Y:S01]  /*3320*/  FADD R25, R25, R13 ;  /* 0x0000000d19197221 */ /* 0x000fe20000000000 */
[----:B------:R-:W-:Y:S01]  /*3330*/  FMNMX R51, R51, R20, PT ;  /* 0x0000001433337209 */ /* 0x000fe20003800000 */
[--C-:B------:R-:W-:Y:S01]  /*3340*/  FADD R20, R27, R17.reuse ;  /* 0x000000111b147221 */ /* 0x100fe20000000000 */
[----:B------:R-:W-:Y:S01]  /*3350*/  FMNMX R47, R47, R16, PT ;  /* 0x000000102f2f7209 */ /* 0x000fe20003800000 */
[C---:B------:R-:W-:Y:S01]  /*3360*/  FADD R16, R26.reuse, R17 ;  /* 0x000000111a107221 */ /* 0x040fe20000000000 */
[C---:B------:R-:W-:Y:S01]  /*3370*/  FADD R12, R26.reuse, R21 ;  /* 0x000000151a0c7221 */ /* 0x040fe20000000000 */
[----:B------:R-:W-:Y:S01]  /*3380*/  FADD R17, R26, R13 ;  /* 0x0000000d1a117221 */ /* 0x000fe20000000000 */
        /* <DEDUP_REMOVED lines=15> */
[----:B------:R-:W-:-:S02]  /*3480*/  FMNMX R42, R42, R59, PT ;  /* 0x0000003b2a2a7209 */ /* 0x000fc40003800000 */
[----:B------:R-:W-:Y:S01]  /*3490*/  FMNMX R51, R51, R60, PT ;  /* 0x0000003c33337209 */ /* 0x000fe20003800000 */
[--C-:B0-----:R-:W-:Y:S01]  /*34a0*/  FADD R53, R28, R18.reuse ;  /* 0x000000121c357221 */ /* 0x101fe20000000000 */
[C-C-:B------:R-:W-:Y:S01]  /*34b0*/  FADD R20, R29.reuse, R18.reuse ;  /* 0x000000121d147221 */ /* 0x140fe20000000000 */
        /* <DEDUP_REMOVED lines=8> */
[C---:B------:R-:W-:Y:S01]  /*3540*/  FADD R17, R31.reuse, R22 ;  /* 0x000000161f117221 */ /* 0x040fe20000000000 */
[----:B------:R-:W-:Y:S01]  /*3550*/  FADD R18, R31, R18 ;  /* 0x000000121f127221 */ /* 0x000fe20000000000 */
[--C-:B------:R-:W-:Y:S01]  /*3560*/  FADD R28, R28, R14.reuse ;  /* 0x0000000e1c1c7221 */ /* 0x100fe20000000000 */
[--C-:B------:R-:W-:Y:S01]  /*3570*/  FADD R29, R29, R14.reuse ;  /* 0x0000000e1d1d7221 */ /* 0x100fe20000000000 */
[--C-:B------:R-:W-:Y:S01]  /*3580*/  FADD R30, R30, R14.reuse ;  /* 0x0000000e1e1e7221 */ /* 0x100fe20000000000 */
        /* <DEDUP_REMOVED lines=9> */
[----:B------:R-:W-:-:S02]  /*3620*/  FMNMX R41, R41, R28, PT ;  /* 0x0000001c29297209 */ /* 0x000fc40003800000 */
[----:B------:R-:W-:Y:S02]  /*3630*/  FMNMX R50, R50, R33, PT ;  /* 0x0000002132327209 */ /* 0x000fe40003800000 */
[----:B------:R-:W-:Y:S02]  /*3640*/  FMNMX R52, R52, R29, PT ;  /* 0x0000001d34347209 */ /* 0x000fe40003800000 */
[----:B------:R-:W-:Y:S02]  /*3650*/  FMNMX R45, R32, R45, PT ;  /* 0x0000002d202d7209 */ /* 0x000fe40003800000 */
[----:B------:R-:W-:Y:S01]  /*3660*/  FMNMX R49, R49, R30, PT ;  /* 0x0000001e31317209 */ /* 0x000fe20003800000 */
[----:B------:R-:W-:Y:S01]  /*3670*/  LDS.128 R32, [R5+0x1400] ;  /* 0x0014000005207984 */ /* 0x000fe20000000c00 */
[----:B------:R-:W-:-:S03]  /*3680*/  FMNMX R46, R46, R31, PT ;  /* 0x0000001f2e2e7209 */ /* 0x000fc60003800000 */
[----:B------:R-:W0:Y:S01]  /*3690*/  LDS.128 R28, [R6+0x50] ;  /* 0x00005000061c7984 */ /* 0x000e220000000c00 */
[----:B------:R-:W-:Y:S01]  /*36a0*/  FMNMX R14, R58, R21, PT ;  /* 0x000000153a0e7209 */ /* 0x000fe20003800000 */
[----:B------:R-:W-:Y:S01]  /*36b0*/  FADD R21, R24, R23 ;  /* 0x0000001718157221 */ /* 0x000fe20000000000 */
[----:B------:R-:W-:Y:S02]  /*36c0*/  FMNMX R61, R54, R61, PT ;  /* 0x0000003d363d7209 */ /* 0x000fe40003800000 */
[----:B------:R-:W-:Y:S01]  /*36d0*/  FMNMX R44, R44, R55, PT ;  /* 0x000000372c2c7209 */ /* 0x000fe20003800000 */
[----:B------:R-:W-:Y:S01]  /*36e0*/  FADD R59, R24, R19 ;  /* 0x00000013183b7221 */ /* 0x000fe20000000000 */
[----:B------:R-:W-:Y:S01]  /*36f0*/  FMNMX R48, R48, R17, PT ;  /* 0x0000001130307209 */ /* 0x000fe20003800000 */
[----:B------:R-:W-:Y:S01]  /*3700*/  FADD R60, R24, R15 ;  /* 0x0000000f183c7221 */ /* 0x000fe20000000000 */
[--C-:B------:R-:W-:Y:S01]  /*3710*/  FADD R17, R25, R23.reuse ;  /* 0x0000001719117221 */ /* 0x100fe20000000000 */
[--C-:B------:R-:W-:Y:S01]  /*3720*/  FADD R54, R26, R23.reuse ;  /* 0x000000171a367221 */ /* 0x100fe20000000000 */
[----:B------:R-:W-:Y:S01]  /*3730*/  FADD R55, R27, R23 ;  /* 0x000000171b377221 */ /* 0x000fe20000000000 */
[----:B------:R-:W-:-:S02]  /*3740*/  FMNMX R24, R61, R20, PT ;  /* 0x000000143d187209 */ /* 0x000fc40003800000 */
[----:B------:R-:W-:Y:S02]  /*3750*/  FMNMX R44, R44, R21, PT ;  /* 0x000000152c2c7209 */ /* 0x000fe40003800000 */
[----:B------:R-:W1:Y:S01]  /*3760*/  LDS.128 R20, [R6+0xd0] ;  /* 0x0000d00006147984 */ /* 0x000e620000000c00 */
[----:B------:R-:W-:Y:S01]  /*3770*/  FMNMX R57, R57, R56, PT ;  /* 0x0000003839397209 */ /* 0x000fe20003800000 */
[C-C-:B------:R-:W-:Y:S01]  /*3780*/  FADD R56, R26.reuse, R19.reuse ;  /* 0x000000131a387221 */ /* 0x140fe20000000000 */
[----:B------:R-:W-:Y:S01]  /*3790*/  FMNMX R43, R43, R16, PT ;  /* 0x000000102b2b7209 */ /* 0x000fe20003800000 */
[--C-:B------:R-:W-:Y:S01]  /*37a0*/  FADD R16, R25, R19.reuse ;  /* 0x0000001319107221 */ /* 0x100fe20000000000 */
[----:B------:R-:W-:Y:S01]  /*37b0*/  FADD R58, R27, R19 ;  /* 0x000000131b3a7221 */ /* 0x000fe20000000000 */
[--C-:B------:R-:W-:Y:S01]  /*37c0*/  FADD R19, R25, R15.reuse ;  /* 0x0000000f19137221 */ /* 0x100fe20000000000 */
[--C-:B------:R-:W-:Y:S01]  /*37d0*/  FADD R26, R26, R15.reuse ;  /* 0x0000000f1a1a7221 */ /* 0x100fe20000000000 */
[----:B------:R-:W-:Y:S01]  /*37e0*/  FADD R15, R27, R15 ;  /* 0x0000000f1b0f7221 */ /* 0x000fe20000000000 */
[----:B------:R-:W-:-:S02]  /*37f0*/  FMNMX R25, R57, R18, PT ;  /* 0x0000001239197209 */ /* 0x000fc40003800000 */
[----:B------:R-:W-:Y:S02]  /*3800*/  FMNMX R50, R50, R17, PT ;  /* 0x0000001132327209 */ /* 0x000fe40003800000 */
[----:B------:R-:W-:Y:S02]  /*3810*/  FMNMX R51, R51, R16, PT ;  /* 0x0000001033337209 */ /* 0x000fe40003800000 */
[----:B------:R-:W-:Y:S02]  /*3820*/  FMNMX R52, R52, R19, PT ;  /* 0x0000001334347209 */ /* 0x000fe40003800000 */
[----:B------:R-:W2:Y:S01]  /*3830*/  LDS.128 R16, [R6+0x150] ;  /* 0x0001500006107984 */ /* 0x000ea20000000c00 */
[----:B------:R-:W-:Y:S02]  /*3840*/  FMNMX R45, R45, R12, PT ;  /* 0x0000000c2d2d7209 */ /* 0x000fe40003800000 */
[----:B------:R-:W-:Y:S02]  /*3850*/  FMNMX R53, R14, R53, PT ;  /* 0x000000350e357209 */ /* 0x000fe40003800000 */
[----:B------:R-:W-:-:S02]  /*3860*/  FMNMX R54, R13, R54, PT ;  /* 0x000000360d367209 */ /* 0x000fc40003800000 */
[----:B------:R-:W-:Y:S01]  /*3870*/  FMNMX R49, R49, R26, PT ;  /* 0x0000001a31317209 */ /* 0x000fe20003800000 */
[----:B0-----:R-:W-:Y:S01]  /*3880*/  FADD R26, R28, R33 ;  /* 0x000000211c1a7221 */ /* 0x001fe20000000000 */
[----:B------:R-:W-:Y:S01]  /*3890*/  FMNMX R48, R48, R55, PT ;  /* 0x0000003730307209 */ /* 0x000fe20003800000 */
[----:B------:R-:W-:Y:S01]  /*38a0*/  FADD R55, R32, R28 ;  /* 0x0000001c20377221 */ /* 0x000fe20000000000 */
[----:B------:R-:W-:Y:S02]  /*38b0*/  FMNMX R46, R46, R15, PT ;  /* 0x0000000f2e2e7209 */ /* 0x000fe40003800000 */
[----:B------:R-:W0:Y:S01]  /*38c0*/  LDS.128 R12, [R6+0x1d0] ;  /* 0x0001d000060c7984 */ /* 0x000e220000000c00 */
[----:B------:R-:W-:Y:S01]  /*38d0*/  FMNMX R43, R43, R56, PT ;  /* 0x000000382b2b7209 */ /* 0x000fe20003800000 */
[C---:B------:R-:W-:Y:S01]  /*38e0*/  FADD R56, R28.reuse, R34 ;  /* 0x000000221c387221 */ /* 0x040fe20000000000 */
[----:B------:R-:W-:Y:S01]  /*38f0*/  FMNMX R47, R47, R58, PT ;  /* 0x0000003a2f2f7209 */ /* 0x000fe20003800000 */
[----:B------:R-:W-:Y:S01]  /*3900*/  FADD R58, R28, R35 ;  /* 0x000000231c3a7221 */ /* 0x000fe20000000000 */
[----:B------:R-:W-:-:S02]  /*3910*/  FMNMX R55, R24, R55, PT ;  /* 0x0000003718377209 */ /* 0x000fc40003800000 */
[----:B------:R-:W-:Y:S02]  /*3920*/  FMNMX R28, R25, R26, PT ;  /* 0x0000001a191c7209 */ /* 0x000fe40003800000 */
[----:B------:R-:W3:Y:S01]  /*3930*/  LDS.128 R24, [R5+0x1500] ;  /* 0x0015000005187984 */ /* 0x000ee20000000c00 */
[----:B-1----:R-:W-:Y:S01]  /*3940*/  FADD R57, R32, R20 ;  /* 0x0000001420397221 */ /* 0x002fe20000000000 */
[----:B------:R-:W-:Y:S01]  /*3950*/  FMNMX R42, R42, R59, PT ;  /* 0x0000003b2a2a7209 */ /* 0x000fe20003800000 */
[----:B------:R-:W-:-:S03]  /*3960*/  FADD R59, R20, R34 ;  /* 0x00000022143b7221 */ /* 0x000fc60000000000 */
[----:B------:R-:W-:Y:S01]  /*3970*/  FMNMX R44, R44, R57, PT ;  /* 0x000000392c2c7209 */ /* 0x000fe20003800000 */
[----:B------:R-:W-:Y:S01]  /*3980*/  FADD R57, R20, R33 ;  /* 0x0000002114397221 */ /* 0x000fe20000000000 */
[----:B------:R-:W-:Y:S01]  /*3990*/  FMNMX R54, R54, R59, PT ;  /* 0x0000003b36367209 */ /* 0x000fe20003800000 */
[----:B------:R-:W-:-:S03]  /*39a0*/  FADD R59, R20, R35 ;  /* 0x00000023143b7221 */ /* 0x000fc60000000000 */
[----:B------:R-:W-:Y:S02]  /*39b0*/  FMNMX R50, R50, R57, PT ;  /* 0x0000003932327209 */ /* 0x000fe40003800000 */
[----:B------:R-:W-:Y:S01]  /*39c0*/  FMNMX R41, R41, R60, PT ;  /* 0x0000003c29297209 */ /* 0x000fe20003800000 */
[----:B--2---:R-:W-:Y:S01]  /*39d0*/  FADD R57, R32, R16 ;  /* 0x0000001020397221 */ /* 0x004fe20000000000 */
[C---:B------:R-:W-:Y:S01]  /*39e0*/  FADD R20, R16.reuse, R33 ;  /* 0x0000002110147221 */ /* 0x040fe20000000000 */
[----:B------:R-:W-:Y:S01]  /*39f0*/  FMNMX R45, R45, R56, PT ;  /* 0x000000382d2d7209 */ /* 0x000fe20003800000 */
[C---:B------:R-:W-:Y:S01]  /*3a00*/  FADD R56, R16.reuse, R34 ;  /* 0x0000002210387221 */ /* 0x040fe20000000000 */
[----:B------:R-:W-:Y:S01]  /*3a10*/  FADD R16, R16, R35 ;  /* 0x0000002310107221 */ /* 0x000fe20000000000 */
[----:B0-----:R-:W-:Y:S01]  /*3a20*/  FADD R32, R32, R12 ;  /* 0x0000000c20207221 */ /* 0x001fe20000000000 */
[C---:B------:R-:W-:Y:S01]  /*3a30*/  FADD R33, R12.reuse, R33 ;  /* 0x000000210c217221 */ /* 0x040fe20000000000 */
[C---:B------:R-:W-:Y:S01]  /*3a40*/  FADD R34, R12.reuse, R34 ;  /* 0x000000220c227221 */ /* 0x040fe20000000000 */
[----:B------:R-:W-:-:S02]  /*3a50*/  FADD R35, R12, R35 ;  /* 0x000000230c237221 */ /* 0x000fc40000000000 */
[----:B------:R-:W-:Y:S02]  /*3a60*/  FMNMX R41, R41, R32, PT ;  /* 0x0000002029297209 */ /* 0x000fe40003800000 */
[----:B------:R-:W-:Y:S01]  /*3a70*/  FMNMX R52, R52, R33, PT ;  /* 0x0000002134347209 */ /* 0x000fe20003800000 */
[C---:B---3--:R-:W-:Y:S01]  /*3a80*/  FADD R32, R24.reuse, R29 ;  /* 0x0000001d18207221 */ /* 0x048fe20000000000 */
[----:B------:R-:W-:Y:S01]  /*3a90*/  FADD R33, R24, R21 ;  /* 0x0000001518217221 */ /* 0x000fe20000000000 */
[----:B------:R-:W-:Y:S02]  /*3aa0*/  FMNMX R49, R49, R34, PT ;  /* 0x0000002231317209 */ /* 0x000fe40003800000 */
[----:B------:R-:W-:Y:S02]  /*3ab0*/  FMNMX R46, R46, R35, PT ;  /* 0x000000232e2e7209 */ /* 0x000fe40003800000 */
[----:B------:R-:W-:Y:S02]  /*3ac0*/  FMNMX R55, R55, R32, PT ;  /* 0x0000002037377209 */ /* 0x000fe40003800000 */
[----:B------:R-:W-:Y:S01]  /*3ad0*/  FMNMX R44, R44, R33, PT ;  /* 0x000000212c2c7209 */ /* 0x000fe20003800000 */
[----:B------:R-:W-:Y:S01]  /*3ae0*/  FADD R61, R24, R17 ;  /* 0x00000011183d7221 */ /* 0x000fe20000000000 */
[----:B------:R-:W-:Y:S01]  /*3af0*/  FMNMX R53, R53, R58, PT ;  /* 0x0000003a35357209 */ /* 0x000fe20003800000 */
[----:B------:R-:W0:Y:S01]  /*3b00*/  LDS.128 R32, [R5+0x1600] ;  /* 0x0016000005207984 */ /* 0x000e220000000c00 */
[----:B------:R-:W-:Y:S01]  /*3b10*/  FMNMX R48, R48, R59, PT ;  /* 0x0000003b30307209 */ /* 0x000fe20003800000 */
[C---:B------:R-:W-:Y:S01]  /*3b20*/  FADD R59, R25.reuse, R21 ;  /* 0x00000015193b7221 */ /* 0x040fe20000000000 */
[----:B------:R-:W-:Y:S01]  /*3b30*/  FMNMX R42, R42, R57, PT ;  /* 0x000000392a2a7209 */ /* 0x000fe20003800000 */
[C---:B------:R-:W-:Y:S01]  /*3b40*/  FADD R57, R25.reuse, R29 ;  /* 0x0000001d19397221 */ /* 0x040fe20000000000 */
        /* <DEDUP_REMOVED lines=9> */
[C-C-:B------:R-:W-:Y:S01]  /*3be0*/  FADD R12, R26.reuse, R17.reuse ;  /* 0x000000111a0c7221 */ /* 0x140fe20000000000 */
        /* <DEDUP_REMOVED lines=14> */
[----:B------:R-:W-:Y:S01]  /*3cd0*/  FMNMX R53, R53, R56, PT ;  /* 0x0000003835357209 */ /* 0x000fe20003800000 */
[--C-:B0-----:R-:W-:Y:S01]  /*3ce0*/  FADD R54, R32, R30.reuse ;  /* 0x0000001e20367221 */ /* 0x101fe20000000000 */
[--C-:B------:R-:W-:Y:S01]  /*3cf0*/  FADD R59, R33, R30.reuse ;  /* 0x0000001e213b7221 */ /* 0x100fe20000000000 */
[--C-:B------:R-:W-:Y:S01]  /*3d00*/  FADD R13, R34, R30.reuse ;  /* 0x0000001e220d7221 */ /* 0x100fe20000000000 */
[----:B------:R-:W-:Y:S01]  /*3d10*/  FADD R12, R35, R30 ;  /* 0x0000001e230c7221 */ /* 0x000fe20000000000 */
[----:B------:R-:W-:Y:S01]  /*3d20*/  FMNMX R47, R47, R16, PT ;  /* 0x000000102f2f7209 */ /* 0x000fe20003800000 */
[--C-:B------:R-:W-:Y:S01]  /*3d30*/  FADD R41, R32, R18.reuse ;  /* 0x0000001220297221 */ /* 0x100fe20000000000 */
[--C-:B------:R-:W-:Y:S01]  /*3d40*/  FADD R46, R33, R18.reuse ;  /* 0x00000012212e7221 */ /* 0x100fe20000000000 */
[----:B------:R-:W-:Y:S01]  /*3d50*/  FADD R30, R34, R18 ;  /* 0x00000012221e7221 */ /* 0x000fe20000000000 */
[----:B------:R-:W-:Y:S01]  /*3d60*/  FMNMX R51, R51, R58, PT ;  /* 0x0000003a33337209 */ /* 0x000fe20003800000 */
[--C-:B------:R-:W-:Y:S01]  /*3d70*/  FADD R61, R32, R22.reuse ;  /* 0x00000016203d7221 */ /* 0x100fe20000000000 */
[--C-:B------:R-:W-:Y:S01]  /*3d80*/  FADD R57, R33, R22.reuse ;  /* 0x0000001621397221 */ /* 0x100fe20000000000 */
[----:B------:R-:W-:Y:S01]  /*3d90*/  FADD R16, R34, R22 ;  /* 0x0000001622107221 */ /* 0x000fe20000000000 */
[----:B------:R-:W-:Y:S01]  /*3da0*/  FADD R18, R35, R18 ;  /* 0x0000001223127221 */ /* 0x000fe20000000000 */
[--C-:B------:R-:W-:Y:S01]  /*3db0*/  FADD R56, R32, R14.reuse ;  /* 0x0000000e20387221 */ /* 0x100fe20000000000 */
[--C-:B------:R-:W-:Y:S01]  /*3dc0*/  FADD R33, R33, R14.reuse ;  /* 0x0000000e21217221 */ /* 0x100fe20000000000 */
[--C-:B------:R-:W-:Y:S01]  /*3dd0*/  FADD R34, R34, R14.reuse ;  /* 0x0000000e22227221 */ /* 0x100fe20000000000 */
[----:B------:R-:W-:Y:S01]  /*3de0*/  FADD R32, R35, R14 ;  /* 0x0000000e23207221 */ /* 0x000fe20000000000 */
[----:B------:R-:W-:-:S02]  /*3df0*/  FMNMX R49, R49, R60, PT ;  /* 0x0000003c31317209 */ /* 0x000fc40003800000 */
[----:B------:R-:W-:Y:S02]  /*3e00*/  FMNMX R51, R51, R46, PT ;  /* 0x0000002e33337209 */ /* 0x000fe40003800000 */
        /* <DEDUP_REMOVED lines=24> */
[----:B------:R-:W-:Y:S01]  /*3f90*/  FMNMX R42, R17, R56, PT ;  /* 0x00000038112a7209 */ /* 0x000fe20003800000 */
[--C-:B------:R-:W-:Y:S01]  /*3fa0*/  FADD R17, R25, R23.reuse ;  /* 0x0000001719117221 */ /* 0x100fe20000000000 */
[--C-:B------:R-:W-:Y:S01]  /*3fb0*/  FADD R54, R26, R23.reuse ;  /* 0x000000171a367221 */ /* 0x100fe20000000000 */
[----:B------:R-:W-:Y:S01]  /*3fc0*/  FADD R55, R27, R23 ;  /* 0x000000171b377221 */ /* 0x000fe20000000000 */
[----:B------:R-:W-:-:S02]  /*3fd0*/  FMNMX R24, R22, R20, PT ;  /* 0x0000001416187209 */ /* 0x000fc40003800000 */
[----:B------:R-:W-:Y:S02]  /*3fe0*/  FMNMX R44, R44, R21, PT ;  /* 0x000000152c2c7209 */ /* 0x000fe40003800000 */
[----:B------:R-:W1:Y:S01]  /*3ff0*/  LDS.128 R20, [R6+0xe0] ;  /* 0x0000e00006147984 */ /* 0x000e620000000c00 */
[----:B------:R-:W-:Y:S01]  /*4000*/  FMNMX R50, R50, R57, PT ;  /* 0x0000003932327209 */ /* 0x000fe20003800000 */
[--C-:B------:R-:W-:Y:S01]  /*4010*/  FADD R16, R25, R19.reuse ;  /* 0x0000001319107221 */ /* 0x100fe20000000000 */
[--C-:B------:R-:W-:Y:S01]  /*4020*/  FADD R57, R26, R19.reuse ;  /* 0x000000131a397221 */ /* 0x100fe20000000000 */
[----:B------:R-:W-:Y:S01]  /*4030*/  FADD R56, R27, R19 ;  /* 0x000000131b387221 */ /* 0x000fe20000000000 */
[----:B------:R-:W-:Y:S01]  /*4040*/  FADD R19, R25, R15 ;  /* 0x0000000f19137221 */ /* 0x000fe20000000000 */
[----:B------:R-:W-:Y:S02]  /*4050*/  FMNMX R25, R59, R18, PT ;  /* 0x000000123b197209 */ /* 0x000fe40003800000 */
[----:B------:R-:W-:-:S02]  /*4060*/  FMNMX R50, R50, R17, PT ;  /* 0x0000001132327209 */ /* 0x000fc40003800000 */
[----:B------:R-:W-:Y:S02]  /*4070*/  FMNMX R51, R51, R16, PT ;  /* 0x0000001033337209 */ /* 0x000fe40003800000 */
[----:B------:R-:W-:Y:S01]  /*4080*/  FMNMX R52, R52, R19, PT ;  /* 0x0000001334347209 */ /* 0x000fe20003800000 */
[--C-:B------:R-:W-:Y:S01]  /*4090*/  FADD R26, R26, R15.reuse ;  /* 0x0000000f1a1a7221 */ /* 0x100fe20000000000 */
[----:B------:R-:W2:Y:S01]  /*40a0*/  LDS.128 R16, [R6+0x160] ;  /* 0x0001600006107984 */ /* 0x000ea20000000c00 */
[----:B------:R-:W-:Y:S01]  /*40b0*/  FADD R58, R27, R15 ;  /* 0x0000000f1b3a7221 */ /* 0x000fe20000000000 */
[----:B------:R-:W-:Y:S02]  /*40c0*/  FMNMX R53, R12, R53, PT ;  /* 0x000000350c357209 */ /* 0x000fe40003800000 */
[----:B------:R-:W-:Y:S02]  /*40d0*/  FMNMX R54, R13, R54, PT ;  /* 0x000000360d367209 */ /* 0x000fe40003800000 */
[----:B------:R-:W-:-:S02]  /*40e0*/  FMNMX R57, R14, R57, PT ;  /* 0x000000390e397209 */ /* 0x000fc40003800000 */
        /* <DEDUP_REMOVED lines=8> */
[----:B------:R-:W-:Y:S02]  /*4170*/  FMNMX R43, R46, R43, PT ;  /* 0x0000002b2e2b7209 */ /* 0x000fe40003800000 */
[----:B------:R-:W-:-:S02]  /*4180*/  FMNMX R46, R24, R27, PT ;  /* 0x0000001b182e7209 */ /* 0x000fc40003800000 */
[----:B------:R-:W-:Y:S02]  /*4190*/  FMNMX R28, R25, R26, PT ;  /* 0x0000001a191c7209 */ /* 0x000fe40003800000 */
[----:B------:R-:W0:Y:S01]  /*41a0*/  LDS.128 R24, [R5+0x1900] ;  /* 0x0019000005187984 */ /* 0x000e220000000c00 */
[----:B------:R-:W-:Y:S01]  /*41b0*/  FMNMX R48, R48, R55, PT ;  /* 0x0000003730307209 */ /* 0x000fe20003800000 */
[----:B-1----:R-:W-:-:S05]  /*41c0*/  FADD R55, R32, R20 ;  /* 0x0000001420377221 */ /* 0x002fca0000000000 */
[----:B------:R-:W-:Y:S01]  /*41d0*/  FMNMX R44, R44, R55, PT ;  /* 0x000000372c2c7209 */ /* 0x000fe20003800000 */
[C---:B------:R-:W-:Y:S01]  /*41e0*/  FADD R55, R20.reuse, R33 ;  /* 0x0000002114377221 */ /* 0x040fe20000000000 */
[----:B------:R-:W-:Y:S01]  /*41f0*/  FADD R59, R20, R34 ;  /* 0x00000022143b7221 */ /* 0x000fe20000000000 */
[----:B------:R-:W-:-:S03]  /*4200*/  FMNMX R41, R41, R60, PT ;  /* 0x0000003c29297209 */ /* 0x000fc60003800000 */
[----:B------:R-:W-:Y:S01]  /*4210*/  FMNMX R50, R50, R55, PT ;  /* 0x0000003732327209 */ /* 0x000fe20003800000 */
[----:B------:R-:W-:Y:S01]  /*4220*/  FADD R55, R20, R35 ;  /* 0x0000002314377221 */ /* 0x000fe20000000000 */
[----:B--2---:R-:W-:Y:S01]  /*4230*/  FADD R20, R32, R16 ;  /* 0x0000001020147221 */ /* 0x004fe20000000000 */
[----:B------:R-:W-:-:S04]  /*4240*/  FMNMX R43, R43, R56, PT ;  /* 0x000000382b2b7209 */ /* 0x000fc80003800000 */
[----:B------:R-:W-:Y:S01]  /*4250*/  FMNMX R41, R41, R20, PT ;  /* 0x0000001429297209 */ /* 0x000fe20003800000 */
[--C-:B------:R-:W-:Y:S01]  /*4260*/  FADD R20, R16, R33.reuse ;  /* 0x0000002110147221 */ /* 0x100fe20000000000 */
[----:B---3--:R-:W-:Y:S01]  /*4270*/  FADD R33, R12, R33 ;  /* 0x000000210c217221 */ /* 0x008fe20000000000 */
[----:B------:R-:W-:Y:S01]  /*4280*/  FMNMX R48, R48, R55, PT ;  /* 0x0000003730307209 */ /* 0x000fe20003800000 */
[----:B------:R-:W-:Y:S01]  /*4290*/  FADD R56, R16, R34 ;  /* 0x0000002210387221 */ /* 0x000fe20000000000 */
[----:B------:R-:W-:Y:S01]  /*42a0*/  FADD R55, R32, R12 ;  /* 0x0000000c20377221 */ /* 0x000fe20000000000 */
[----:B------:R-:W-:Y:S01]  /*42b0*/  FADD R34, R12, R34 ;  /* 0x000000220c227221 */ /* 0x000fe20000000000 */
[--C-:B------:R-:W-:Y:S01]  /*42c0*/  FADD R16, R16, R35.reuse ;  /* 0x0000002310107221 */ /* 0x100fe20000000000 */
[----:B------:R-:W-:Y:S01]  /*42d0*/  FADD R12, R12, R35 ;  /* 0x000000230c0c7221 */ /* 0x000fe20000000000 */
[----:B------:R-:W-:Y:S02]  /*42e0*/  FMNMX R52, R52, R33, PT ;  /* 0x0000002134347209 */ /* 0x000fe40003800000 */
[----:B------:R-:W-:Y:S01]  /*42f0*/  FMNMX R42, R42, R61, PT ;  /* 0x0000003d2a2a7209 */ /* 0x000fe20003800000 */
[C---:B0-----:R-:W-:Y:S01]  /*4300*/  FADD R33, R24.reuse, R29 ;  /* 0x0000001d18217221 */ /* 0x041fe20000000000 */
[--C-:B------:R-:W-:Y:S01]  /*4310*/  FADD R35, R24, R21.reuse ;  /* 0x0000001518237221 */ /* 0x100fe20000000000 */
[----:B------:R-:W-:Y:S01]  /*4320*/  FMNMX R54, R54, R59, PT ;  /* 0x0000003b36367209 */ /* 0x000fe20003800000 */
[C---:B------:R-:W-:Y:S01]  /*4330*/  FADD R59, R25.reuse, R21 ;  /* 0x00000015193b7221 */ /* 0x040fe20000000000 */
[----:B------:R-:W-:Y:S01]  /*4340*/  FMNMX R42, R42, R55, PT ;  /* 0x000000372a2a7209 */ /* 0x000fe20003800000 */
[----:B------:R-:W-:Y:S01]  /*4350*/  FADD R55, R25, R29 ;  /* 0x0000001d19377221 */ /* 0x000fe20000000000 */
[----:B------:R-:W-:Y:S01]  /*4360*/  FMNMX R49, R49, R34, PT ;  /* 0x0000002231317209 */ /* 0x000fe20003800000 */
[----:B------:R-:W-:Y:S01]  /*4370*/  FADD R60, R25, R17 ;  /* 0x00000011193c7221 */ /* 0x000fe20000000000 */
[----:B------:R-:W-:-:S02]  /*4380*/  FMNMX R46, R46, R33, PT ;  /* 0x000000212e2e7209 */ /* 0x000fc40003800000 */
[----:B------:R-:W-:Y:S01]  /*4390*/  FMNMX R44, R44, R35, PT ;  /* 0x000000232c2c7209 */ /* 0x000fe20003800000 */
[----:B------:R-:W-:Y:S01]  /*43a0*/  FADD R25, R25, R13 ;  /* 0x0000000d19197221 */ /* 0x000fe20000000000 */
[----:B------:R-:W0:Y:S01]  /*43b0*/  LDS.128 R32, [R5+0x1a00] ;  /* 0x001a000005207984 */ /* 0x000e220000000c00 */
[----:B------:R-:W-:Y:S01]  /*43c0*/  FMNMX R53, R53, R58, PT ;  /* 0x0000003a35357209 */ /* 0x000fe20003800000 */
[----:B------:R-:W-:Y:S01]  /*43d0*/  FADD R58, R24, R17 ;  /* 0x00000011183a7221 */ /* 0x000fe20000000000 */
[----:B------:R-:W-:Y:S01]  /*43e0*/  FMNMX R51, R51, R20, PT ;  /* 0x0000001433337209 */ /* 0x000fe20003800000 */
[C-C-:B------:R-:W-:Y:S01]  /*43f0*/  FADD R20, R26.reuse, R29.reuse ;  /* 0x0000001d1a147221 */ /* 0x140fe20000000000 */
[----:B------:R-:W-:Y:S01]  /*4400*/  FMNMX R57, R57, R56, PT ;  /* 0x0000003839397209 */ /* 0x000fe20003800000 */
[----:B------:R-:W-:Y:S01]  /*4410*/  FADD R56, R27, R29 ;  /* 0x0000001d1b387221 */ /* 0x000fe20000000000 */
[----:B------:R-:W-:Y:S01]  /*4420*/  FMNMX R47, R47, R16, PT ;  /* 0x000000102f2f7209 */ /* 0x000fe20003800000 */
[--C-:B------:R-:W-:Y:S01]  /*4430*/  FADD R16, R27, R17.reuse ;  /* 0x000000111b107221 */ /* 0x100fe20000000000 */
[----:B------:R-:W-:Y:S01]  /*4440*/  FMNMX R45, R45, R12, PT ;  /* 0x0000000c2d2d7209 */ /* 0x000fe20003800000 */
[C---:B------:R-:W-:Y:S01]  /*4450*/  FADD R12, R26.reuse, R17 ;  /* 0x000000111a0c7221 */ /* 0x040fe20000000000 */
[----:B------:R-:W-:Y:S01]  /*4460*/  FADD R29, R26, R21 ;  /* 0x000000151a1d7221 */ /* 0x000fe20000000000 */
[--C-:B------:R-:W-:Y:S01]  /*4470*/  FADD R61, R24, R13.reuse ;  /* 0x0000000d183d7221 */ /* 0x100fe20000000000 */
[----:B------:R-:W-:Y:S01]  /*4480*/  FADD R17, R26, R13 ;  /* 0x0000000d1a117221 */ /* 0x000fe20000000000 */
[C---:B------:R-:W-:Y:S01]  /*4490*/  FADD R21, R27.reuse, R21 ;  /* 0x000000151b157221 */ /* 0x040fe20000000000 */
[----:B------:R-:W-:Y:S01]  /*44a0*/  FADD R13, R27, R13 ;  /* 0x0000000d1b0d7221 */ /* 0x000fe20000000000 */
[----:B------:R-:W-:-:S02]  /*44b0*/  FMNMX R52, R52, R25, PT ;  /* 0x0000001934347209 */ /* 0x000fc40003800000 */
[----:B------:R-:W1:Y:S01]  /*44c0*/  LDS.128 R24, [R5+0x1b00] ;  /* 0x001b000005187984 */ /* 0x000e620000000c00 */
        /* <DEDUP_REMOVED lines=12> */
[--C-:B------:R-:W-:Y:S01]  /*4590*/  FADD R42, R32, R18.reuse ;  /* 0x00000012202a7221 */ /* 0x100fe20000000000 */
[C-C-:B------:R-:W-:Y:S01]  /*45a0*/  FADD R54, R33.reuse, R18.reuse ;  /* 0x0000001221367221 */ /* 0x140fe20000000000 */
[C---:B------:R-:W-:Y:S01]  /*45b0*/  FADD R16, R34.reuse, R18 ;  /* 0x0000001222107221 */ /* 0x040fe20000000000 */
[C-C-:B------:R-:W-:Y:S01]  /*45c0*/  FADD R59, R33.reuse, R30.reuse ;  /* 0x0000001e213b7221 */ /* 0x140fe20000000000 */
[----:B------:R-:W-:Y:S01]  /*45d0*/  FADD R17, R34, R30 ;  /* 0x0000001e22117221 */ /* 0x000fe20000000000 */
[--C-:B------:R-:W-:Y:S01]  /*45e0*/  FADD R53, R32, R22.reuse ;  /* 0x0000001620357221 */ /* 0x100fe20000000000 */
[--C-:B------:R-:W-:Y:S01]  /*45f0*/  FADD R21, R33, R22.reuse ;  /* 0x0000001621157221 */ /* 0x100fe20000000000 */
[--C-:B------:R-:W-:Y:S01]  /*4600*/  FADD R12, R34, R22.reuse ;  /* 0x00000016220c7221 */ /* 0x100fe20000000000 */
[C---:B------:R-:W-:Y:S01]  /*4610*/  FADD R13, R35.reuse, R22 ;  /* 0x00000016230d7221 */ /* 0x040fe20000000000 */
[----:B------:R-:W-:Y:S01]  /*4620*/  FADD R18, R35, R18 ;  /* 0x0000001223127221 */ /* 0x000fe20000000000 */
[----:B------:R-:W-:Y:S01]  /*4630*/  FADD R56, R32, R14 ;  /* 0x0000000e20387221 */ /* 0x000fe20000000000 */
[----:B------:R-:W-:Y:S01]  /*4640*/  FMNMX R51, R51, R60, PT ;  /* 0x0000003c33337209 */ /* 0x000fe20003800000 */
[----:B------:R-:W-:Y:S01]  /*4650*/  FADD R30, R35, R30 ;  /* 0x0000001e231e7221 */ /* 0x000fe20000000000 */
[--C-:B------:R-:W-:Y:S01]  /*4660*/  FADD R33, R33, R14.reuse ;  /* 0x0000000e21217221 */ /* 0x100fe20000000000 */
[--C-:B------:R-:W-:Y:S01]  /*4670*/  FADD R34, R34, R14.reuse ;  /* 0x0000000e22227221 */ /* 0x100fe20000000000 */
[----:B------:R-:W-:Y:S01]  /*4680*/  FADD R32, R35, R14 ;  /* 0x0000000e23207221 */ /* 0x000fe20000000000 */
[----:B------:R-:W-:-:S02]  /*4690*/  FMNMX R22, R46, R55, PT ;  /* 0x000000372e167209 */ /* 0x000fc40003800000 */
        /* <DEDUP_REMOVED lines=8> */
[----:B------:R-:W-:Y:S02]  /*4720*/  FMNMX R59, R28, R59, PT ;  /* 0x0000003b1c3b7209 */ /* 0x000fe40003800000 */
[----:B------:R-:W-:-:S02]  /*4730*/  FMNMX R52, R52, R33, PT ;  /* 0x0000002134347209 */ /* 0x000fc40003800000 */
[----:B------:R-:W-:Y:S02]  /*4740*/  FMNMX R43, R43, R30, PT ;  /* 0x0000001e2b2b7209 */ /* 0x000fe40003800000 */
[----:B------:R-:W-:Y:S02]  /*4750*/  FMNMX R12, R29, R12, PT ;  /* 0x0000000c1d0c7209 */ /* 0x000fe40003800000 */
[----:B------:R-:W-:Y:S01]  /*4760*/  FMNMX R49, R49, R34, PT ;  /* 0x0000002231317209 */ /* 0x000fe20003800000 */
[----:B------:R-:W-:Y:S01]  /*4770*/  LDS.128 R28, [R5+0x1c00] ;  /* 0x001c0000051c7984 */ /* 0x000fe20000000c00 */
[----:B------:R-:W-:-:S03]  /*4780*/  FMNMX R45, R45, R32, PT ;  /* 0x000000202d2d7209 */ /* 0x000fc60003800000 */
[----:B------:R-:W0:Y:S01]  /*4790*/  LDS.128 R32, [R6+0x70] ;  /* 0x0000700006207984 */ /* 0x000e220000000c00 */
[----:B------:R-:W-:Y:S02]  /*47a0*/  FMNMX R41, R41, R58, PT ;  /* 0x0000003a29297209 */ /* 0x000fe40003800000 */
[----:B------:R-:W-:Y:S01]  /*47b0*/  FMNMX R50, R50, R21, PT ;  /* 0x0000001532327209 */ /* 0x000fe20003800000 */
[----:B------:R-:W-:Y:S01]  /*47c0*/  FADD R21, R24, R23 ;  /* 0x0000001718157221 */ /* 0x000fe20000000000 */
[----:B------:R-:W-:Y:S02]  /*47d0*/  FMNMX R44, R44, R53, PT ;  /* 0x000000352c2c7209 */ /* 0x000fe40003800000 */
[----:B------:R-:W-:Y:S01]  /*47e0*/  FMNMX R42, R41, R42, PT ;  /* 0x0000002a292a7209 */ /* 0x000fe20003800000 */
[C---:B------:R-:W-:Y:S01]  /*47f0*/  FADD R60, R24.reuse, R15 ;  /* 0x0000000f183c7221 */ /* 0x040fe20000000000 */
        /* <DEDUP_REMOVED lines=10> */
[C-C-:B------:R-:W-:Y:S01]  /*48a0*/  FADD R57, R26.reuse, R19.reuse ;  /* 0x000000131a397221 */ /* 0x140fe20000000000 */
[----:B------:R-:W-:Y:S01]  /*48b0*/  FADD R56, R27, R19 ;  /* 0x000000131b387221 */ /* 0x000fe20000000000 */
[--C-:B------:R-:W-:Y:S01]  /*48c0*/  FADD R19, R25, R15.reuse ;  /* 0x0000000f19137221 */ /* 0x100fe20000000000 */
[--C-:B------:R-:W-:Y:S01]  /*48d0*/  FADD R26, R26, R15.reuse ;  /* 0x0000000f1a1a7221 */ /* 0x100fe20000000000 */
[----:B------:R-:W-:Y:S01]  /*48e0*/  FMNMX R25, R59, R18, PT ;  /* 0x000000123b197209 */ /* 0x000fe20003800000 */
[----:B------:R-:W-:Y:S01]  /*48f0*/  FADD R58, R27, R15 ;  /* 0x0000000f1b3a7221 */ /* 0x000fe20000000000 */
        /* <DEDUP_REMOVED lines=10> */
[----:B------:R-:W-:Y:S01]  /*49a0*/  FADD R26, R32, R29 ;  /* 0x0000001d201a7221 */ /* 0x000fe20000000000 */
        /* <DEDUP_REMOVED lines=9> */
[----:B-1----:R-:W-:Y:S01]  /*4a40*/  FADD R55, R28, R20 ;  /* 0x000000141c377221 */ /* 0x002fe20000000000 */
[----:B------:R-:W-:Y:S01]  /*4a50*/  FMNMX R43, R43, R56, PT ;  /* 0x000000382b2b7209 */ /* 0x000fe20003800000 */
[----:B------:R-:W-:-:S03]  /*4a60*/  FADD R56, R20, R30 ;  /* 0x0000001e14387221 */ /* 0x000fc60000000000 */
[----:B------:R-:W-:Y:S01]  /*4a70*/  FMNMX R44, R44, R55, PT ;  /* 0x000000372c2c7209 */ /* 0x000fe20003800000 */
[C---:B------:R-:W-:Y:S01]  /*4a80*/  FADD R55, R20.reuse, R29 ;  /* 0x0000001d14377221 */ /* 0x040fe20000000000 */
[----:B------:R-:W-:Y:S01]  /*4a90*/  FMNMX R53, R53, R56, PT ;  /* 0x0000003835357209 */ /* 0x000fe20003800000 */
[----:B------:R-:W-:-:S03]  /*4aa0*/  FADD R59, R20, R31 ;  /* 0x0000001f143b7221 */ /* 0x000fc60000000000 */
[----:B------:R-:W-:Y:S02]  /*4ab0*/  FMNMX R50, R50, R55, PT ;  /* 0x0000003732327209 */ /* 0x000fe40003800000 */
[----:B------:R-:W-:Y:S01]  /*4ac0*/  FMNMX R41, R41, R60, PT ;  /* 0x0000003c29297209 */ /* 0x000fe20003800000 */
[----:B--2---:R-:W-:Y:S01]  /*4ad0*/  FADD R55, R28, R16 ;  /* 0x000000101c377221 */ /* 0x004fe20000000000 */
[C---:B------:R-:W-:Y:S01]  /*4ae0*/  FADD R20, R16.reuse, R29 ;  /* 0x0000001d10147221 */ /* 0x040fe20000000000 */
[C---:B------:R-:W-:Y:S01]  /*4af0*/  FADD R56, R16.reuse, R30 ;  /* 0x0000001e10387221 */ /* 0x040fe20000000000 */
[----:B------:R-:W-:Y:S01]  /*4b00*/  FADD R16, R16, R31 ;  /* 0x0000001f10107221 */ /* 0x000fe20000000000 */
[----:B------:R-:W-:Y:S02]  /*4b10*/  FMNMX R42, R42, R61, PT ;  /* 0x0000003d2a2a7209 */ /* 0x000fe40003800000 */
[----:B------:R-:W-:Y:S01]  /*4b20*/  FMNMX R45, R45, R58, PT ;  /* 0x0000003a2d2d7209 */ /* 0x000fe20003800000 */
        /* <DEDUP_REMOVED lines=14> */
[----:B------:R-:W-:Y:S01]  /*4c10*/  FMNMX R45, R45, R12, PT ;  /* 0x0000000c2d2d7209 */ /* 0x000fe20003800000 */
[----:B------:R-:W-:Y:S01]  /*4c20*/  FADD R28, R27, R33 ;  /* 0x000000211b1c7221 */ /* 0x000fe20000000000 */
[----:B------:R-:W-:Y:S01]  /*4c30*/  FMNMX R57, R57, R56, PT ;  /* 0x0000003839397209 */ /* 0x000fe20003800000 */
[--C-:B------:R-:W-:Y:S01]  /*4c40*/  FADD R61, R24, R21.reuse ;  /* 0x00000015183d7221 */ /* 0x100fe20000000000 */
[C-C-:B------:R-:W-:Y:S01]  /*4c50*/  FADD R33, R25.reuse, R21.reuse ;  /* 0x0000001519217221 */ /* 0x140fe20000000000 */
        /* <DEDUP_REMOVED lines=9> */
[----:B------:R-:W-:-:S02]  /*4cf0*/  FADD R60, R27, R13 ;  /* 0x0000000d1b3c7221 */ /* 0x000fc40000000000 */
[----:B------:R-:W0:Y:S01]  /*4d00*/  LDS.128 R24, [R5+0x1e00] ;  /* 0x001e000005187984 */ /* 0x000e220000000c00 */
[----:B------:R-:W-:Y:S02]  /*4d10*/  FMNMX R32, R32, R29, PT ;  /* 0x0000001d20207209 */ /* 0x000fe40003800000 */
[----:B------:R-:W-:Y:S02]  /*4d20*/  FMNMX R51, R51, R30, PT ;  /* 0x0000001e33337209 */ /* 0x000fe40003800000 */
[----:B------:R-:W-:Y:S02]  /*4d30*/  FMNMX R46, R46, R31, PT ;  /* 0x0000001f2e2e7209 */ /* 0x000fe40003800000 */
[----:B------:R-:W-:Y:S02]  /*4d40*/  FMNMX R43, R43, R28, PT ;  /* 0x0000001c2b2b7209 */ /* 0x000fe40003800000 */
[----:B------:R-:W1:Y:S01]  /*4d50*/  LDS.128 R28, [R5+0x1f00] ;  /* 0x001f0000051c7984 */ /* 0x000e620000000c00 */
[----:B------:R-:W-:Y:S01]  /*4d60*/  FMNMX R21, R48, R21, PT ;  /* 0x0000001530157209 */ /* 0x000fe20003800000 */
[----:B------:R-:W-:Y:S01]  /*4d70*/  UIADD3 UR8, UPT, UPT, UR7, 0x20, URZ ;  /* 0x0000002007087890 */ /* 0x000fe2000fffe0ff */
[----:B------:R-:W-:-:S02]  /*4d80*/  FMNMX R20, R47, R20, PT ;  /* 0x000000142f147209 */ /* 0x000fc40003800000 */
[----:B------:R-:W-:Y:S01]  /*4d90*/  FMNMX R60, R45, R60, PT ;  /* 0x0000003c2d3c7209 */ /* 0x000fe20003800000 */
[----:B------:R-:W-:Y:S01]  /*4da0*/  UIADD3 UR7, UPT, UPT, UR7, 0x10, URZ ;  /* 0x0000001007077890 */ /* 0x000fe2000fffe0ff */
[----:B------:R-:W-:Y:S02]  /*4db0*/  FMNMX R42, R42, R55, PT ;  /* 0x000000372a2a7209 */ /* 0x000fe40003800000 */
[----:B------:R-:W-:Y:S02]  /*4dc0*/  FMNMX R33, R50, R33, PT ;  /* 0x0000002132217209 */ /* 0x000fe40003800000 */
[----:B------:R-:W-:Y:S02]  /*4dd0*/  FMNMX R12, R53, R12, PT ;  /* 0x0000000c350c7209 */ /* 0x000fe40003800000 */
[----:B------:R-:W-:Y:S02]  /*4de0*/  FMNMX R54, R54, R59, PT ;  /* 0x0000003b36367209 */ /* 0x000fe40003800000 */
[----:B------:R-:W-:-:S02]  /*4df0*/  FMNMX R44, R44, R61, PT ;  /* 0x0000003d2c2c7209 */ /* 0x000fc40003800000 */
[----:B------:R-:W-:Y:S01]  /*4e00*/  FMNMX R16, R57, R16, PT ;  /* 0x0000001039107209 */ /* 0x000fe20003800000 */
[----:B------:R-:W-:Y:S01]  /*4e10*/  UISETP.GE.AND UP0, UPT, UR7, UR13, UPT ;  /* 0x0000000d0700728c */ /* 0x000fe2000bf06270 */
        /* <DEDUP_REMOVED lines=19> */
[----:B------:R-:W-:Y:S01]  /*4f50*/  FMNMX R48, R43, R48, PT ;  /* 0x000000302b307209 */ /* 0x000fe20003800000 */
[----:B-1----:R-:W-:Y:S01]  /*4f60*/  FADD R43, R28, R23 ;  /* 0x000000171c2b7221 */ /* 0x002fe20000000000 */
        /* <DEDUP_REMOVED lines=8> */
[----:B------:R-:W-:Y:S01]  /*4ff0*/  FMNMX R44, R44, R53, PT ;  /* 0x000000352c2c7209 */ /* 0x000fe20003800000 */
[--C-:B------:R-:W-:Y:S01]  /*5000*/  FADD R25, R30, R23.reuse ;  /* 0x000000171e197221 */ /* 0x100fe20000000000 */
[----:B------:R-:W-:Y:S01]  /*5010*/  FMNMX R24, R41, R24, PT ;  /* 0x0000001829187209 */ /* 0x000fe20003800000 */
[C---:B------:R-:W-:Y:S01]  /*5020*/  FADD R14, R31.reuse, R23 ;  /* 0x000000171f0e7221 */ /* 0x040fe20000000000 */
[----:B------:R-:W-:Y:S01]  /*5030*/  FMNMX R12, R12, R55, PT ;  /* 0x000000370c0c7209 */ /* 0x000fe20003800000 */
[----:B------:R-:W-:Y:S01]  /*5040*/  FADD R35, R31, R35 ;  /* 0x000000231f237221 */ /* 0x000fe20000000000 */
[----:B------:R-:W-:Y:S01]  /*5050*/  FMNMX R47, R54, R47, PT ;  /* 0x0000002f362f7209 */ /* 0x000fe20003800000 */
[--C-:B------:R-:W-:Y:S01]  /*5060*/  FADD R23, R28, R19.reuse ;  /* 0x000000131c177221 */ /* 0x100fe20000000000 */
[----:B------:R-:W-:Y:S01]  /*5070*/  FMNMX R22, R51, R22, PT ;  /* 0x0000001633167209 */ /* 0x000fe20003800000 */
[--C-:B------:R-:W-:Y:S01]  /*5080*/  FADD R55, R29, R19.reuse ;  /* 0x000000131d377221 */ /* 0x100fe20000000000 */
        /* <DEDUP_REMOVED lines=15> */
[----:B------:R-:W-:Y:S01]  /*5180*/  FMNMX R44, R45, R18, PT ;  /* 0x000000122d2c7209 */ /* 0x000fe20003800000 */
[----:B------:R-:W-:Y:S01]  /*5190*/  VIADD R2, R2, 0x20 ;  /* 0x0000002002027836 */ /* 0x000fe20000000000 */
        /* <DEDUP_REMOVED lines=12> */
[----:B------:R-:W-:Y:S01]  /*5260*/  IADD3 R3, PT, PT, R3, 0x20, RZ ;  /* 0x0000002003037810 */ /* 0x000fe20007ffe0ff */
[----:B------:R-:W-:Y:S01]  /*5270*/  UIADD3 UR4, UPT, UPT, UR4, 0x20, URZ ;  /* 0x0000002004047890 */ /* 0x000fe2000fffe0ff */
[----:B------:R-:W-:Y:S01]  /*5280*/  UMOV UR7, UR8 ;  /* 0x0000000800077c82 */ /* 0x000fe20008000000 */
[----:B------:R-:W-:Y:S06]  /*5290*/  BAR.SYNC.DEFER_BLOCKING 0x0 ;  /* 0x0000000000007b1d */ /* 0x000fec0000010000 */
[----:B------:R-:W-:Y:S05]  /*52a0*/  BRA.U !UP0, `(.L_x_107) ;  /* 0xffffffb108987547 */ /* 0x000fea000b83ffff */
.L_x_106:
[----:B------:R-:W0:Y:S01]  /*52b0*/  S2R R11, SR_TID.Y ;  /* 0x00000000000b7919 */ /* 0x000e220000002200 */
[----:B------:R-:W1:Y:S01]  /*52c0*/  LDCU UR7, c[0x0][0x39c] ;  /* 0x00007380ff0777ac */ /* 0x000e620008000800 */
[----:B------:R-:W-:Y:S02]  /*52d0*/  IMAD.U32 R2, RZ, RZ, UR5 ;  /* 0x00000005ff027e24 */ /* 0x000fe4000f8e00ff */
[----:B------:R-:W-:Y:S01]  /*52e0*/  IMAD.U32 R3, RZ, RZ, UR6 ;  /* 0x00000006ff037e24 */ /* 0x000fe2000f8e00ff */
[----:B------:R-:W2:Y:S03]  /*52f0*/  LDCU.64 UR4, c[0x0][0x390] ;  /* 0x00007200ff0477ac */ /* 0x000ea60008000a00 */
[----:B------:R-:W-:-:S05]  /*5300*/  IMAD R0, R3, 0x10, R0 ;  /* 0x0000001003007824 */ /* 0x000fca00078e0200 */
[----:B------:R-:W-:-:S04]  /*5310*/  SHF.L.U32 R0, R0, 0x2, RZ ;  /* 0x0000000200007819 */ /* 0x000fc800000006ff */
[----:B------:R-:W-:Y:S01]  /*5320*/  SHF.R.S32.HI R12, RZ, 0x1f, R0 ;  /* 0x0000001fff0c7819 */ /* 0x000fe20000011400 */
[----:B------:R-:W-:Y:S01]  /*5330*/  VIADD R10, R0, 0x1 ;  /* 0x00000001000a7836 */ /* 0x000fe20000000000 */
[----:B0-----:R-:W-:-:S05]  /*5340*/  LEA R11, R2, R11, 0x4 ;  /* 0x0000000b020b7211 */ /* 0x001fca00078e20ff */
[----:B------:R-:W-:-:S04]  /*5350*/  IMAD.SHL.U32 R11, R11, 0x4, RZ ;  /* 0x000000040b0b7824 */ /* 0x000fc800078e00ff */
[C---:B------:R-:W-:Y:S01]  /*5360*/  VIADD R15, R11.reuse, 0x1 ;  /* 0x000000010b0f7836 */ /* 0x040fe20000000000 */
[C---:B-1----:R-:W-:Y:S01]  /*5370*/  ISETP.GE.AND P1, PT, R11.reuse, UR7, PT ;  /* 0x000000070b007c0c */ /* 0x042fe2000bf26270 */
[C---:B------:R-:W-:Y:S01]  /*5380*/  VIADD R17, R11.reuse, 0x2 ;  /* 0x000000020b117836 */ /* 0x040fe20000000000 */
[----:B------:R-:W-:Y:S02]  /*5390*/  IADD3 R21, PT, PT, R11, 0x3, RZ ;  /* 0x000000030b157810 */ /* 0x000fe40007ffe0ff */
        /* <DEDUP_REMOVED lines=47> */
[----:B------:R-:W-:-:S02]  /*5690*/  IADD3 R9, P6, PT, R0, R21, RZ ;  /* 0x0000001500097210 */ /* 0x000fc40007fde0ff */
[----:B------:R-:W-:Y:S01]  /*56a0*/  IADD3 R0, PT, PT, R0, 0x3, RZ ;  /* 0x0000000300007810 */ /* 0x000fe20007ffe0ff */
[----:B------:R0:W-:Y:S01]  /*56b0*/  @!P4 STG.E desc[UR10][R2.64+0x4], R46 ;  /* 0x0000042e0200c986 */ /* 0x0001e2000c10190a */
[----:B------:R-:W-:Y:S02]  /*56c0*/  LEA.HI.X.SX32 R12, R21, R12, 0x1, P6 ;  /* 0x0000000c150c7211 */ /* 0x000fe400030f0eff */
[----:B------:R-:W-:Y:S02]  /*56d0*/  ISETP.GE.OR P6, PT, R10, UR9, P1 ;  /* 0x000000090a007c0c */ /* 0x000fe40008fc6670 */
[C---:B------:R-:W-:Y:S02]  /*56e0*/  LEA R8, P4, R9.reuse, UR4, 0x2 ;  /* 0x0000000409087c11 */ /* 0x040fe4000f8810ff */
[----:B------:R-:W-:Y:S02]  /*56f0*/  ISETP.GE.OR P1, PT, R0, UR9, P1 ;  /* 0x0000000900007c0c */ /* 0x000fe40008f26670 */
[----:B------:R-:W-:-:S02]  /*5700*/  LEA.HI.X R9, R9, UR5, R12, 0x2, P4 ;  /* 0x0000000509097c11 */ /* 0x000fc4000a0f140c */
[----:B------:R-:W-:Y:S02]  /*5710*/  ISETP.GE.OR P4, PT, R10, UR9, P3 ;  /* 0x000000090a007c0c */ /* 0x000fe40009f86670 */
        /* <DEDUP_REMOVED lines=16> */
.L_x_108:
        /* <DEDUP_REMOVED lines=14> */
.L_x_118:


//--------------------- .text.tropical_maxplus_f32_nn --------------------------
	.section	.text.tropical_maxplus_f32_nn,"ax",@progbits
	.align	128
        .global         tropical_maxplus_f32_nn
        .type           tropical_maxplus_f32_nn,@function
        .size           tropical_maxplus_f32_nn,(.L_x_119 - tropical_maxplus_f32_nn)
        .other          tropical_maxplus_f32_nn,@"STO_CUDA_ENTRY STV_DEFAULT"
tropical_maxplus_f32_nn:
.text.tropical_maxplus_f32_nn:
[----:B------:R-:W-:Y:S01]  /*0000*/  LDC R1, c[0x0][0x37c] ;  /* 0x0000df00ff017b82 */ /* 0x000fe20000000800 */
[----:B------:R-:W0:Y:S07]  /*0010*/  LDCU UR9, c[0x0][0x398] ;  /* 0x00007300ff0977ac */ /* 0x000e2e0008000800 */
[----:B------:R-:W1:Y:S01]  /*0020*/  S2UR UR7, SR_CTAID.X ;  /* 0x00000000000779c3 */ /* 0x000e620000002500 */
[----:B------:R-:W2:Y:S01]  /*0030*/  S2R R7, SR_TID.Y ;  /* 0x0000000000077919 */ /* 0x000ea20000002200 */
[----:B------:R-:W-:Y:S01]  /*0040*/  IMAD.MOV.U32 R55, RZ, RZ, -0x800000 ;  /* 0xff800000ff377424 */ /* 0x000fe200078e00ff */
[----:B------:R-:W3:Y:S01]  /*0050*/  LDCU.64 UR10, c[0x0][0x358] ;  /* 0x00006b00ff0a77ac */ /* 0x000ee20008000a00 */
[----:B------:R-:W-:Y:S01]  /*0060*/  IMAD.MOV.U32 R56, RZ, RZ, -0x800000 ;  /* 0xff800000ff387424 */ /* 0x000fe200078e00ff */
[----:B------:R-:W-:Y:S01]  /*0070*/  MOV R43, 0xff800000 ;  /* 0xff800000002b7802 */ /* 0x000fe20000000f00 */
[----:B------:R-:W-:Y:S01]  /*0080*/  IMAD.MOV.U32 R50, RZ, RZ, -0x800000 ;  /* 0xff800000ff327424 */ /* 0x000fe200078e00ff */
[----:B------:R-:W-:Y:S01]  /*0090*/  MOV R44, 0xff800000 ;  /* 0xff800000002c7802 */ /* 0x000fe20000000f00 */
[----:B------:R-:W4:Y:S01]  /*00a0*/  LDC R12, c[0x0][0x3a0] ;  /* 0x0000e800ff0c7b82 */ /* 0x000f220000000800 */
[----:B------:R-:W-:Y:S01]  /*00b0*/  IMAD.MOV.U32 R45, RZ, RZ, -0x800000 ;  /* 0xff800000ff2d7424 */ /* 0x000fe200078e00ff */
[----:B------:R-:W-:Y:S01]  /*00c0*/  MOV R47, 0xff800000 ;  /* 0xff800000002f7802 */ /* 0x000fe20000000f00 */
[----:B------:R-:W-:Y:S01]  /*00d0*/  IMAD.MOV.U32 R42, RZ, RZ, -0x800000 ;  /* 0xff800000ff2a7424 */ /* 0x000fe200078e00ff */
[----:B------:R-:W-:Y:S01]  /*00e0*/  MOV R52, 0xff800000 ;  /* 0xff80000000347802 */ /* 0x000fe20000000f00 */
[----:B------:R-:W-:Y:S01]  /*00f0*/  IMAD.MOV.U32 R49, RZ, RZ, -0x800000 ;  /* 0xff800000ff317424 */ /* 0x000fe200078e00ff */
[----:B------:R-:W-:Y:S01]  /*0100*/  MOV R51, 0xff800000 ;  /* 0xff80000000337802 */ /* 0x000fe20000000f00 */
[----:B------:R-:W-:Y:S01]  /*0110*/  IMAD.MOV.U32 R46, RZ, RZ, -0x800000 ;  /* 0xff800000ff2e7424 */ /* 0x000fe200078e00ff */
[----:B0-----:R-:W-:Y:S01]  /*0120*/  UIADD3 UR4, UPT, UPT, UR9, 0x3f, URZ ;  /* 0x0000003f09047890 */ /* 0x001fe2000fffe0ff */
[----:B------:R-:W-:-:S02]  /*0130*/  IMAD.MOV.U32 R41, RZ, RZ, -0x800000 ;  /* 0xff800000ff297424 */ /* 0x000fc400078e00ff */
[----:B------:R-:W-:Y:S01]  /*0140*/  IMAD.MOV.U32 R53, RZ, RZ, -0x800000 ;  /* 0xff800000ff357424 */ /* 0x000fe200078e00ff */
[----:B------:R-:W-:Y:S01]  /*0150*/  USHF.R.S32.HI UR5, URZ, 0x1f, UR4 ;  /* 0x0000001fff057899 */ /* 0x000fe20008011404 */
[----:B------:R-:W-:Y:S02]  /*0160*/  IMAD.MOV.U32 R54, RZ, RZ, -0x800000 ;  /* 0xff800000ff367424 */ /* 0x000fe400078e00ff */
[----:B------:R-:W-:Y:S01]  /*0170*/  IMAD.MOV.U32 R48, RZ, RZ, -0x800000 ;  /* 0xff800000ff307424 */ /* 0x000fe200078e00ff */
        /* <DEDUP_REMOVED lines=30> */
[----:B------:R-:W-:Y:S01]  /*0360*/  IMAD.MOV.U32 R55, RZ, RZ, -0x800000 ;  /* 0xff800000ff377424 */ /* 0x000fe200078e00ff */
        /* <DEDUP_REMOVED lines=26> */
.L_x_110:
        /* <DEDUP_REMOVED lines=35> */
[----:B------:R-:W-:Y:S02]  /*0740*/  IMAD.MOV.U32 R23, RZ, RZ, -0x800000 ;  /* 0xff800000ff177424 */ /* 0x000fe400078e00ff */
[----:B--2---:R-:W-:Y:S02]  /*0750*/  @!P1 IMAD.WIDE R28, R21, 0x4, R28 ;  /* 0x00000004151c9825 */ /* 0x004fe400078e021c */
[----:B------:R-:W1:Y:S01]  /*0760*/  @!P5 LDC.64 R20, c[0x0][0x380] ;  /* 0x0000e000ff14db82 */ /* 0x000e620000000a00 */
[----:B------:R-:W-:Y:S01]  /*0770*/  @!P3 IADD3 R31, PT, PT, R27, 0xc, RZ ;  /* 0x0000000c1b1fb810 */ /* 0x000fe20007ffe0ff */
[----:B------:R-:W-:Y:S01]  /*0780*/  IMAD.MOV.U32 R60, RZ, RZ, -0x800000 ;  /* 0xff800000ff3c7424 */ /* 0x000fe200078e00ff */
        /* <DEDUP_REMOVED lines=17> */
[----:B------:R-:W-:Y:S02]  /*08a0*/  IMAD.MOV.U32 R34, RZ, RZ, -0x800000 ;  /* 0xff800000ff227424 */ /* 0x000fe400078e00ff */
        /* <DEDUP_REMOVED lines=13> */
[----:B------:R-:W-:-:S03]  /*0980*/  IMAD.MOV.U32 R30, RZ, RZ, -0x800000 ;  /* 0xff800000ff1e7424 */ /* 0x000fc600078e00ff */
[----:B------:R-:W-:Y:S02]  /*0990*/  VIADD R27, R27, UR4 ;  /* 0x000000041b1b7c36 */ /* 0x000fe40008000000 */
[----:B-----5:R-:W-:Y:S02]  /*09a0*/  @!P6 IMAD.WIDE R18, R31, 0x4, R18 ;  /* 0x000000041f12e825 */ /* 0x020fe400078e0212 */
[----:B------:R-:W2:Y:S02]  /*09b0*/  @!P4 LDC.64 R12, c[0x0][0x388] ;  /* 0x0000e200ff0ccb82 */ /* 0x000ea40000000a00 */
[----:B------:R-:W-:Y:S02]  /*09c0*/  IMAD.MOV.U32 R32, RZ, RZ, -0x800000 ;  /* 0xff800000ff207424 */ /* 0x000fe400078e00ff */
[----:B------:R-:W-:Y:S01]  /*09d0*/  VIADD R24, R40, 0x20 ;  /* 0x0000002028187836 */ /* 0x000fe20000000000 */
[----:B------:R-:W-:Y:S01]  /*09e0*/  @!P2 IADD3 R31, PT, PT, R38, R27, RZ ;  /* 0x0000001b261fa210 */ /* 0x000fe20007ffe0ff */
[----:B------:R-:W5:Y:S01]  /*09f0*/  @!P6 LDG.E.CONSTANT R30, desc[UR10][R18.64] ;  /* 0x0000000a121ee981 */ /* 0x000f62000c1e9900 */
[----:B------:R-:W-:Y:S01]  /*0a00*/  IADD3 R22, PT, PT, R40, 0x18, RZ ;  /* 0x0000001828167810 */ /* 0x000fe20007ffe0ff */
[----:B------:R-:W-:Y:S01]  /*0a10*/  IMAD.MOV.U32 R26, RZ, RZ, -0x800000 ;  /* 0xff800000ff1a7424 */ /* 0x000fe200078e00ff */
[----:B------:R-:W-:Y:S01]  /*0a20*/  ISETP.GE.OR P6, PT, R24, UR12, P1 ;  /* 0x0000000c18007c0c */ /* 0x000fe20008fc6670 */
[----:B------:R0:W5:Y:S01]  /*0a30*/  @!P5 LDG.E.CONSTANT R32, desc[UR10][R20.64] ;  /* 0x0000000a1420d981 */ /* 0x000162000c1e9900 */
[----:B------:R-:W-:Y:S01]  /*0a40*/  IMAD.MOV.U32 R24, RZ, RZ, -0x800000 ;  /* 0xff800000ff187424 */ /* 0x000fe200078e00ff */
        /* <DEDUP_REMOVED lines=14> */
[----:B0-----:R-:W-:Y:S01]  /*0b30*/  IMAD.MOV.U32 R28, RZ, RZ, -0x800000 ;  /* 0xff800000ff1c7424 */ /* 0x001fe200078e00ff */
        /* <DEDUP_REMOVED lines=18> */
[----:B------:R-:W-:Y:S02]  /*0c60*/  IMAD.MOV.U32 R59, RZ, RZ, -0x800000 ;  /* 0xff800000ff3b7424 */ /* 0x000fe400078e00ff */
[----:B------:R-:W-:Y:S01]  /*0c70*/  IMAD.MOV.U32 R61, RZ, RZ, -0x800000 ;  /* 0xff800000ff3d7424 */ /* 0x000fe200078e00ff */
[----:B0-----:R-:W-:Y:S01]  /*0c80*/  MOV R20, 0xff800000 ;  /* 0xff80000000147802 */ /* 0x001fe20000000f00 */
[----:B------:R-:W-:-:S02]  /*0c90*/  IMAD.MOV.U32 R21, RZ, RZ, -0x800000 ;  /* 0xff800000ff157424 */ /* 0x000fc400078e00ff */
        /* <DEDUP_REMOVED lines=31> */
[----:B------:R-:W-:Y:S02]  /*0e90*/  FMNMX R49, R22, R49, !PT ;  /* 0x0000003116317209 */ /* 0x000fe40007800000 */
[----:B------:R-:W-:Y:S02]  /*0ea0*/  FMNMX R42, R23, R42, !PT ;  /* 0x0000002a172a7209 */ /* 0x000fe40007800000 */
[----:B------:R-:W0:Y:S01]  /*0eb0*/  LDS.128 R20, [R5+0x100] ;  /* 0x0001000005147984 */ /* 0x000e220000000c00 */
[C---:B------:R-:W-:Y:S01]  /*0ec0*/  FADD R57, R12.reuse, R18 ;  /* 0x000000120c397221 */ /* 0x040fe20000000000 */
[----:B------:R-:W-:-:S04]  /*0ed0*/  FADD R12, R12, R19 ;  /* 0x000000130c0c7221 */ /* 0x000fc80000000000 */
[----:B------:R-:W-:Y:S01]  /*0ee0*/  FMNMX R44, R57, R44, !PT ;  /* 0x0000002c392c7209 */ /* 0x000fe20007800000 */
[----:B-1----:R-:W-:Y:S01]  /*0ef0*/  FADD R57, R16, R24 ;  /* 0x0000001810397221 */ /* 0x002fe20000000000 */
[----:B------:R-:W-:Y:S01]  /*0f00*/  FMNMX R45, R12, R45, !PT ;  /* 0x0000002d0c2d7209 */ /* 0x000fe20007800000 */
[----:B------:R-:W-:-:S03]  /*0f10*/  FADD R12, R24, R17 ;  /* 0x00000011180c7221 */ /* 0x000fc60000000000 */
[----:B------:R-:W-:Y:S01]  /*0f20*/  FMNMX R50, R57, R50, !PT ;  /* 0x0000003239327209 */ /* 0x000fe20007800000 */
[C---:B------:R-:W-:Y:S01]  /*0f30*/  FADD R57, R24.reuse, R18 ;  /* 0x0000001218397221 */ /* 0x040fe20000000000 */
[----:B------:R-:W-:Y:S01]  /*0f40*/  FADD R24, R24, R19 ;  /* 0x0000001318187221 */ /* 0x000fe20000000000 */
[----:B------:R-:W-:-:S03]  /*0f50*/  FMNMX R43, R12, R43, !PT ;  /* 0x0000002b0c2b7209 */ /* 0x000fc60007800000 */
[----:B------:R-:W-:Y:S01]  /*0f60*/  FMNMX R12, R57, R56, !PT ;  /* 0x00000038390c7209 */ /* 0x000fe20007800000 */
[----:B--2---:R-:W-:Y:S01]  /*0f70*/  FADD R56, R16, R28 ;  /* 0x0000001c10387221 */ /* 0x004fe20000000000 */
[----:B------:R-:W-:Y:S01]  /*0f80*/  FMNMX R24, R24, R55, !PT ;  /* 0x0000003718187209 */ /* 0x000fe20007800000 */
[--C-:B------:R-:W-:Y:S01]  /*0f90*/  FADD R55, R28, R17.reuse ;  /* 0x000000111c377221 */ /* 0x100fe20000000000 */
[----:B---3--:R-:W-:Y:S01]  /*0fa0*/  FADD R16, R16, R32 ;  /* 0x0000002010107221 */ /* 0x008fe20000000000 */
[----:B------:R-:W-:Y:S01]  /*0fb0*/  FADD R17, R32, R17 ;  /* 0x0000001120117221 */ /* 0x000fe20000000000 */
[----:B------:R-:W-:Y:S01]  /*0fc0*/  FMNMX R47, R56, R47, !PT ;  /* 0x0000002f382f7209 */ /* 0x000fe20007800000 */
[C-C-:B------:R-:W-:Y:S01]  /*0fd0*/  FADD R56, R28.reuse, R18.reuse ;  /* 0x000000121c387221 */ /* 0x140fe20000000000 */
[----:B------:R-:W-:Y:S01]  /*0fe0*/  FMNMX R46, R55, R46, !PT ;  /* 0x0000002e372e7209 */ /* 0x000fe20007800000 */
[--C-:B------:R-:W-:Y:S01]  /*0ff0*/  FADD R55, R28, R19.reuse ;  /* 0x000000131c377221 */ /* 0x100fe20000000000 */
[----:B------:R-:W-:Y:S01]  /*1000*/  FMNMX R53, R16, R53, !PT ;  /* 0x0000003510357209 */ /* 0x000fe20007800000 */
[C---:B------:R-:W-:Y:S01]  /*1010*/  FADD R18, R32.reuse, R18 ;  /* 0x0000001220127221 */ /* 0x040fe20000000000 */
[----:B------:R-:W-:Y:S01]  /*1020*/  FMNMX R54, R17, R54, !PT ;  /* 0x0000003611367209 */ /* 0x000fe20007800000 */
[----:B------:R-:W-:Y:S01]  /*1030*/  FADD R19, R32, R19 ;  /* 0x0000001320137221 */ /* 0x000fe20000000000 */
[----:B------:R-:W-:-:S02]  /*1040*/  FMNMX R41, R56, R41, !PT ;  /* 0x0000002938297209 */ /* 0x000fc40007800000 */
[----:B------:R-:W-:Y:S01]  /*1050*/  FMNMX R32, R18, R51, !PT ;  /* 0x0000003312207209 */ /* 0x000fe20007800000 */
[C---:B0-----:R-:W-:Y:S01]  /*1060*/  FADD R16, R20.reuse, R13 ;  /* 0x0000000d14107221 */ /* 0x041fe20000000000 */
[----:B------:R-:W-:Y:S01]  /*1070*/  FADD R17, R20, R25 ;  /* 0x0000001914117221 */ /* 0x000fe20000000000 */
[----:B------:R-:W-:Y:S01]  /*1080*/  FMNMX R48, R19, R48, !PT ;  /* 0x0000003013307209 */ /* 0x000fe20007800000 */
[----:B------:R-:W-:Y:S02]  /*1090*/  FADD R51, R21, R13 ;  /* 0x0000000d15337221 */ /* 0x000fe40000000000 */
[----:B------:R-:W-:Y:S02]  /*10a0*/  FMNMX R49, R49, R16, !PT ;  /* 0x0000001031317209 */ /* 0x000fe40007800000 */
[----:B------:R-:W-:Y:S01]  /*10b0*/  FMNMX R50, R50, R17, !PT ;  /* 0x0000001132327209 */ /* 0x000fe20007800000 */
[C---:B------:R-:W-:Y:S01]  /*10c0*/  FADD R56, R21.reuse, R25 ;  /* 0x0000001915387221 */ /* 0x040fe20000000000 */
[----:B------:R-:W0:Y:S01]  /*10d0*/  LDS.128 R16, [R5+0x200] ;  /* 0x0002000005107984 */ /* 0x000e220000000c00 */
[C-C-:B------:R-:W-:Y:S01]  /*10e0*/  FADD R60, R20.reuse, R29.reuse ;  /* 0x0000001d143c7221 */ /* 0x140fe20000000000 */
[C---:B------:R-:W-:Y:S01]  /*10f0*/  FADD R57, R21.reuse, R29 ;  /* 0x0000001d15397221 */ /* 0x040fe20000000000 */
[--C-:B------:R-:W-:Y:S01]  /*1100*/  FADD R20, R20, R33.reuse ;  /* 0x0000002114147221 */ /* 0x100fe20000000000 */
[----:B------:R-:W-:Y:S01]  /*1110*/  FADD R21, R21, R33 ;  /* 0x0000002115157221 */ /* 0x000fe20000000000 */
[----:B------:R-:W-:Y:S01]  /*1120*/  FMNMX R28, R55, R52, !PT ;  /* 0x00000034371c7209 */ /* 0x000fe20007800000 */
        /* <DEDUP_REMOVED lines=38> */
[----:B------:R-:W-:-:S02]  /*1390*/  FMNMX R26, R49, R44, !PT ;  /* 0x0000002c311a7209 */ /* 0x000fc40007800000 */
[----:B------:R-:W-:Y:S02]  /*13a0*/  FMNMX R59, R51, R58, !PT ;  /* 0x0000003a333b7209 */ /* 0x000fe40007800000 */
[----:B------:R-:W-:Y:S02]  /*13b0*/  FMNMX R44, R50, R41, !PT ;  /* 0x00000029322c7209 */ /* 0x000fe40007800000 */
[----:B------:R-:W-:Y:S02]  /*13c0*/  FMNMX R51, R46, R52, !PT ;  /* 0x000000342e337209 */ /* 0x000fe40007800000 */
[----:B------:R-:W-:Y:S02]  /*13d0*/  FMNMX R34, R12, R33, !PT ;  /* 0x000000210c227209 */ /* 0x000fe40007800000 */
[----:B------:R-:W-:Y:S01]  /*13e0*/  FMNMX R41, R53, R30, !PT ;  /* 0x0000001e35297209 */ /* 0x000fe20007800000 */
[--C-:B-1----:R-:W-:Y:S01]  /*13f0*/  FADD R30, R21, R15.reuse ;  /* 0x0000000f151e7221 */ /* 0x102fe20000000000 */
[----:B------:R-:W-:Y:S01]  /*1400*/  FMNMX R50, R43, R56, !PT ;  /* 0x000000382b327209 */ /* 0x000fe20007800000 */
[--C-:B------:R-:W-:Y:S01]  /*1410*/  FADD R43, R22, R15.reuse ;  /* 0x0000000f162b7221 */ /* 0x100fe20000000000 */
[----:B------:R-:W-:Y:S01]  /*1420*/  FMNMX R46, R55, R48, !PT ;  /* 0x00000030372e7209 */ /* 0x000fe20007800000 */
[----:B------:R-:W-:Y:S01]  /*1430*/  FADD R53, R23, R15 ;  /* 0x0000000f17357221 */ /* 0x000fe20000000000 */
[----:B------:R-:W-:-:S02]  /*1440*/  FMNMX R32, R45, R32, !PT ;  /* 0x000000202d207209 */ /* 0x000fc40007800000 */
[----:B------:R-:W-:Y:S01]  /*1450*/  FMNMX R33, R24, R61, !PT ;  /* 0x0000003d18217209 */ /* 0x000fe20007800000 */
[----:B------:R-:W-:Y:S01]  /*1460*/  FADD R24, R20, R15 ;  /* 0x0000000f14187221 */ /* 0x000fe20000000000 */
[----:B------:R-:W-:Y:S02]  /*1470*/  FMNMX R52, R54, R17, !PT ;  /* 0x0000001136347209 */ /* 0x000fe40007800000 */
[----:B------:R-:W-:Y:S02]  /*1480*/  FMNMX R49, R13, R14, !PT ;  /* 0x0000000e0d317209 */ /* 0x000fe40007800000 */
[----:B------:R-:W-:Y:S01]  /*1490*/  FMNMX R48, R25, R18, !PT ;  /* 0x0000001219307209 */ /* 0x000fe20007800000 */
[----:B------:R-:W-:Y:S01]  /*14a0*/  LDS.128 R12, [R6+0x10] ;  /* 0x00001000060c7984 */ /* 0x000fe20000000c00 */
[----:B------:R-:W-:-:S03]  /*14b0*/  FMNMX R45, R29, R16, !PT ;  /* 0x000000101d2d7209 */ /* 0x000fc60007800000 */
[----:B------:R-:W0:Y:S01]  /*14c0*/  LDS.128 R16, [R5+0x400] ;  /* 0x0004000005107984 */ /* 0x000e220000000c00 */
[C---:B------:R-:W-:Y:S01]  /*14d0*/  FADD R25, R20.reuse, R27 ;  /* 0x0000001b14197221 */ /* 0x040fe20000000000 */
[----:B------:R-:W-:Y:S01]  /*14e0*/  FMNMX R47, R47, R60, !PT ;  /* 0x0000003c2f2f7209 */ /* 0x000fe20007800000 */
[C---:B------:R-:W-:Y:S01]  /*14f0*/  FADD R61, R20.reuse, R31 ;  /* 0x0000001f143d7221 */ /* 0x040fe20000000000 */
[----:B------:R-:W-:Y:S01]  /*1500*/  FADD R60, R20, R35 ;  /* 0x00000023143c7221 */ /* 0x000fe20000000000 */
[--C-:B------:R-:W-:Y:S01]  /*1510*/  FADD R29, R21, R27.reuse ;  /* 0x0000001b151d7221 */ /* 0x100fe20000000000 */
[--C-:B------:R-:W-:Y:S01]  /*1520*/  FADD R55, R22, R27.reuse ;  /* 0x0000001b16377221 */ /* 0x100fe20000000000 */
[----:B------:R-:W-:Y:S01]  /*1530*/  FADD R54, R23, R27 ;  /* 0x0000001b17367221 */ /* 0x000fe20000000000 */
[----:B------:R-:W-:Y:S02]  /*1540*/  FMNMX R20, R26, R24, !PT ;  /* 0x000000181a147209 */ /* 0x000fe40007800000 */
[----:B------:R-:W-:-:S02]  /*1550*/  FMNMX R44, R44, R25, !PT ;  /* 0x000000192c2c7209 */ /* 0x000fc40007800000 */
[----:B------:R-:W1:Y:S01]  /*1560*/  LDS.128 R24, [R6+0x90] ;  /* 0x0000900006187984 */ /* 0x000e620000000c00 */
[----:B------:R-:W-:Y:S01]  /*1570*/  FMNMX R42, R47, R42, !PT ;  /* 0x0000002a2f2a7209 */ /* 0x000fe20007800000 */
[--C-:B------:R-:W-:Y:S01]  /*1580*/  FADD R56, R22, R31.reuse ;  /* 0x0000001f16387221 */ /* 0x100fe20000000000 */
[----:B------:R-:W-:Y:S01]  /*1590*/  FMNMX R47, R28, R57, !PT ;  /* 0x000000391c2f7209 */ /* 0x000fe20007800000 */
[--C-:B------:R-:W-:Y:S01]  /*15a0*/  FADD R28, R21, R31.reuse ;  /* 0x0000001f151c7221 */ /* 0x100fe20000000000 */
[----:B------:R-:W-:Y:S01]  /*15b0*/  FADD R58, R23, R31 ;  /* 0x0000001f173a7221 */ /* 0x000fe20000000000 */
[--C-:B------:R-:W-:Y:S01]  /*15c0*/  FADD R31, R21, R35.reuse ;  /* 0x00000023151f7221 */ /* 0x100fe20000000000 */
[--C-:B------:R-:W-:Y:S01]  /*15d0*/  FADD R57, R22, R35.reuse ;  /* 0x0000002316397221 */ /* 0x100fe20000000000 */
[----:B------:R-:W-:Y:S01]  /*15e0*/  FADD R22, R23, R35 ;  /* 0x0000002317167221 */ /* 0x000fe20000000000 */
        /* <DEDUP_REMOVED lines=10> */
[----:B0-----:R-:W-:Y:S01]  /*1690*/  FADD R23, R16, R12 ;  /* 0x0000000c10177221 */ /* 0x001fe20000000000 */
[C---:B------:R-:W-:Y:S01]  /*16a0*/  FADD R22, R12.reuse, R17 ;  /* 0x000000110c167221 */ /* 0x040fe20000000000 */
[----:B------:R-:W-:Y:S01]  /*16b0*/  FMNMX R49, R49, R56, !PT ;  /* 0x0000003831317209 */ /* 0x000fe20007800000 */
[C---:B------:R-:W-:Y:S01]  /*16c0*/  FADD R56, R12.reuse, R18 ;  /* 0x000000120c387221 */ /* 0x040fe20000000000 */
[----:B------:R-:W-:Y:S01]  /*16d0*/  FMNMX R47, R47, R58, !PT ;  /* 0x0000003a2f2f7209 */ /* 0x000fe20007800000 */
[----:B------:R-:W-:Y:S01]  /*16e0*/  FADD R58, R12, R19 ;  /* 0x000000130c3a7221 */ /* 0x000fe20000000000 */
[----:B------:R-:W-:-:S02]  /*16f0*/  FMNMX R43, R46, R43, !PT ;  /* 0x0000002b2e2b7209 */ /* 0x000fc40007800000 */
[----:B------:R-:W-:Y:S02]  /*1700*/  FMNMX R46, R20, R23, !PT ;  /* 0x00000017142e7209 */ /* 0x000fe40007800000 */
[----:B------:R-:W-:Y:S02]  /*1710*/  FMNMX R12, R21, R22, !PT ;  /* 0x00000016150c7209 */ /* 0x000fe40007800000 */
[----:B------:R-:W0:Y:S01]  /*1720*/  LDS.128 R20, [R5+0x500] ;  /* 0x0005000005147984 */ /* 0x000e220000000c00 */
[----:B------:R-:W-:Y:S01]  /*1730*/  FMNMX R48, R48, R57, !PT ;  /* 0x0000003930307209 */ /* 0x000fe20007800000 */
[----:B-1----:R-:W-:-:S05]  /*1740*/  FADD R57, R16, R24 ;  /* 0x0000001810397221 */ /* 0x002fca0000000000 */
[----:B------:R-:W-:Y:S01]  /*1750*/  FMNMX R44, R44, R57, !PT ;  /* 0x000000392c2c7209 */ /* 0x000fe20007800000 */
[C---:B------:R-:W-:Y:S01]  /*1760*/  FADD R57, R24.reuse, R17 ;  /* 0x0000001118397221 */ /* 0x040fe20000000000 */
[----:B------:R-:W-:Y:S01]  /*1770*/  FMNMX R43, R43, R56, !PT ;  /* 0x000000382b2b7209 */ /* 0x000fe20007800000 */
[C---:B------:R-:W-:Y:S01]  /*1780*/  FADD R56, R24.reuse, R18 ;  /* 0x0000001218387221 */ /* 0x040fe20000000000 */
[----:B------:R-:W-:Y:S02]  /*1790*/  FADD R59, R24, R19 ;  /* 0x00000013183b7221 */ /* 0x000fe40000000000 */
[----:B------:R-:W-:Y:S02]  /*17a0*/  FMNMX R50, R50, R57, !PT ;  /* 0x0000003932327209 */ /* 0x000fe40007800000 */
[----:B------:R-:W-:Y:S01]  /*17b0*/  FMNMX R42, R42, R61, !PT ;  /* 0x0000003d2a2a7209 */ /* 0x000fe20007800000 */
[----:B--2---:R-:W-:Y:S01]  /*17c0*/  FADD R57, R16, R28 ;  /* 0x0000001c10397221 */ /* 0x004fe20000000000 */
[C---:B------:R-:W-:Y:S01]  /*17d0*/  FADD R24, R28.reuse, R17 ;  /* 0x000000111c187221 */ /* 0x040fe20000000000 */
[----:B------:R-:W-:Y:S01]  /*17e0*/  FMNMX R55, R55, R56, !PT ;  /* 0x0000003837377209 */ /* 0x000fe20007800000 */
[----:B------:R-:W-:-:S02]  /*17f0*/  FADD R56, R28, R18 ;  /* 0x000000121c387221 */ /* 0x000fc40000000000 */
[----:B------:R-:W-:Y:S01]  /*1800*/  FMNMX R42, R42, R57, !PT ;  /* 0x000000392a2a7209 */ /* 0x000fe20007800000 */
[----:B---3--:R-:W-:Y:S01]  /*1810*/  FADD R17, R32, R17 ;  /* 0x0000001120117221 */ /* 0x008fe20000000000 */
[----:B------:R-:W-:Y:S01]  /*1820*/  FADD R16, R16, R32 ;  /* 0x0000002010107221 */ /* 0x000fe20000000000 */
[----:B------:R-:W-:Y:S01]  /*1830*/  FADD R57, R32, R18 ;  /* 0x0000001220397221 */ /* 0x000fe20000000000 */
[--C-:B------:R-:W-:Y:S01]  /*1840*/  FADD R28, R28, R19.reuse ;  /* 0x000000131c1c7221 */ /* 0x100fe20000000000 */
[----:B------:R-:W-:Y:S01]  /*1850*/  FADD R32, R32, R19 ;  /* 0x0000001320207221 */ /* 0x000fe20000000000 */
[----:B------:R-:W-:Y:S02]  /*1860*/  FMNMX R52, R52, R17, !PT ;  /* 0x0000001134347209 */ /* 0x000fe40007800000 */
[----:B------:R-:W-:Y:S02]  /*1870*/  FMNMX R41, R41, R60, !PT ;  /* 0x0000003c29297209 */ /* 0x000fe40007800000 */
[----:B------:R-:W-:Y:S01]  /*1880*/  FMNMX R53, R53, R58, !PT ;  /* 0x0000003a35357209 */ /* 0x000fe20007800000 */
[C---:B0-----:R-:W-:Y:S01]  /*1890*/  FADD R17, R20.reuse, R13 ;  /* 0x0000000d14117221 */ /* 0x041fe20000000000 */
[----:B------:R-:W-:Y:S01]  /*18a0*/  FADD R19, R20, R25 ;  /* 0x0000001914137221 */ /* 0x000fe20000000000 */
[----:B------:R-:W-:Y:S01]  /*18b0*/  FMNMX R49, R49, R56, !PT ;  /* 0x0000003831317209 */ /* 0x000fe20007800000 */
[--C-:B------:R-:W-:Y:S01]  /*18c0*/  FADD R56, R22, R13.reuse ;  /* 0x0000000d16387221 */ /* 0x100fe20000000000 */
[----:B------:R-:W-:Y:S01]  /*18d0*/  FMNMX R41, R41, R16, !PT ;  /* 0x0000001029297209 */ /* 0x000fe20007800000 */
[--C-:B------:R-:W-:Y:S01]  /*18e0*/  FADD R58, R23, R13.reuse ;  /* 0x0000000d173a7221 */ /* 0x100fe20000000000 */
[----:B------:R-:W-:Y:S01]  /*18f0*/  FMNMX R48, R48, R57, !PT ;  /* 0x0000003930307209 */ /* 0x000fe20007800000 */
[----:B------:R-:W-:Y:S01]  /*1900*/  FADD R57, R21, R13 ;  /* 0x0000000d15397221 */ /* 0x000fe20000000000 */
[----:B------:R-:W-:-:S02]  /*1910*/  FMNMX R46, R46, R17, !PT ;  /* 0x000000112e2e7209 */ /* 0x000fc40007800000 */
[----:B------:R-:W-:Y:S01]  /*1920*/  FMNMX R44, R44, R19, !PT ;  /* 0x000000132c2c7209 */ /* 0x000fe20007800000 */
[C---:B------:R-:W-:Y:S01]  /*1930*/  FADD R13, R21.reuse, R25 ;  /* 0x00000019150d7221 */ /* 0x040fe20000000000 */
[----:B------:R-:W-:Y:S01]  /*1940*/  FMNMX R54, R54, R59, !PT ;  /* 0x0000003b36367209 */ /* 0x000fe20007800000 */
[----:B------:R-:W0:Y:S01]  /*1950*/  LDS.128 R16, [R5+0x600] ;  /* 0x0006000005107984 */ /* 0x000e220000000c00 */
[C-C-:B------:R-:W-:Y:S01]  /*1960*/  FADD R59, R20.reuse, R29.reuse ;  /* 0x0000001d143b7221 */ /* 0x140fe20000000000 */
[C---:B------:R-:W-:Y:S01]  /*1970*/  FADD R60, R21.reuse, R29 ;  /* 0x0000001d153c7221 */ /* 0x040fe20000000000 */
[--C-:B------:R-:W-:Y:S01]  /*1980*/  FADD R20, R20, R33.reuse ;  /* 0x0000002114147221 */ /* 0x100fe20000000000 */
[----:B------:R-:W-:Y:S01]  /*1990*/  FADD R21, R21, R33 ;  /* 0x0000002115157221 */ /* 0x000fe20000000000 */
[----:B------:R-:W-:Y:S01]  /*19a0*/  FMNMX R47, R47, R28, !PT ;  /* 0x0000001c2f2f7209 */ /* 0x000fe20007800000 */
[C-C-:B------:R-:W-:Y:S01]  /*19b0*/  FADD R28, R22.reuse, R29.reuse ;  /* 0x0000001d161c7221 */ /* 0x140fe20000000000 */
[----:B------:R-:W-:Y:S01]  /*19c0*/  FMNMX R45, R45, R32, !PT ;  /* 0x000000202d2d7209 */ /* 0x000fe20007800000 */
[----:B------:R-:W-:Y:S01]  /*19d0*/  FADD R32, R23, R29 ;  /* 0x0000001d17207221 */ /* 0x000fe20000000000 */
[----:B------:R-:W-:Y:S01]  /*19e0*/  FMNMX R51, R51, R24, !PT ;  /* 0x0000001833337209 */ /* 0x000fe20007800000 */
[C---:B------:R-:W-:Y:S01]  /*19f0*/  FADD R24, R22.reuse, R25 ;  /* 0x0000001916187221 */ /* 0x040fe20000000000 */
[----:B------:R-:W-:Y:S01]  /*1a00*/  FADD R29, R22, R33 ;  /* 0x00000021161d7221 */ /* 0x000fe20000000000 */
[----:B------:R-:W-:Y:S01]  /*1a10*/  FMNMX R42, R42, R59, !PT ;  /* 0x0000003b2a2a7209 */ /* 0x000fe20007800000 */
        /* <DEDUP_REMOVED lines=29> */
[----:B------:R-:W-:-:S02]  /*1bf0*/  FMNMX R61, R46, R61, !PT ;  /* 0x0000003d2e3d7209 */ /* 0x000fc40007800000 */
[----:B------:R-:W-:Y:S02]  /*1c00*/  FMNMX R41, R42, R41, !PT ;  /* 0x000000292a297209 */ /* 0x000fe40007800000 */
[----:B------:R-:W-:Y:S02]  /*1c10*/  FMNMX R42, R59, R16, !PT ;  /* 0x000000103b2a7209 */ /* 0x000fe40007800000 */
[----:B------:R-:W-:Y:S01]  /*1c20*/  FMNMX R46, R50, R45, !PT ;  /* 0x0000002d322e7209 */ /* 0x000fe20007800000 */
[----:B------:R-:W-:Y:S01]  /*1c30*/  FADD R28, R19, R26 ;  /* 0x0000001a131c7221 */ /* 0x000fe20000000000 */
[----:B------:R-:W-:Y:S01]  /*1c40*/  FMNMX R24, R55, R24, !PT ;  /* 0x0000001837187209 */ /* 0x000fe20007800000 */
[----:B------:R-:W-:Y:S01]  /*1c50*/  FADD R55, R19, R30 ;  /* 0x0000001e13377221 */ /* 0x000fe20000000000 */
[----:B------:R-:W-:Y:S01]  /*1c60*/  FMNMX R59, R12, R47, !PT ;  /* 0x0000002f0c3b7209 */ /* 0x000fe20007800000 */
[--C-:B-1----:R-:W-:Y:S01]  /*1c70*/  FADD R50, R20, R15.reuse ;  /* 0x0000000f14327221 */ /* 0x102fe20000000000 */
[----:B------:R-:W-:Y:S01]  /*1c80*/  FMNMX R48, R51, R48, !PT ;  /* 0x0000003033307209 */ /* 0x000fe20007800000 */
[--C-:B------:R-:W-:Y:S01]  /*1c90*/  FADD R51, R23, R15.reuse ;  /* 0x0000000f17337221 */ /* 0x100fe20000000000 */
[----:B------:R-:W-:Y:S01]  /*1ca0*/  FMNMX R49, R52, R49, !PT ;  /* 0x0000003134317209 */ /* 0x000fe20007800000 */
[--C-:B------:R-:W-:Y:S01]  /*1cb0*/  FADD R52, R21, R15.reuse ;  /* 0x0000000f15347221 */ /* 0x100fe20000000000 */
[----:B------:R-:W-:Y:S01]  /*1cc0*/  FMNMX R45, R29, R18, !PT ;  /* 0x000000121d2d7209 */ /* 0x000fe20007800000 */
[----:B------:R-:W-:Y:S01]  /*1cd0*/  FADD R29, R22, R15 ;  /* 0x0000000f161d7221 */ /* 0x000fe20000000000 */
[----:B------:R-:W-:Y:S01]  /*1ce0*/  FMNMX R47, R13, R60, !PT ;  /* 0x0000003c0d2f7209 */ /* 0x000fe20007800000 */
[----:B------:R-:W-:Y:S01]  /*1cf0*/  LDS.128 R16, [R5+0x800] ;  /* 0x0008000005107984 */ /* 0x000fe20000000c00 */
[----:B------:R-:W-:-:S03]  /*1d00*/  FMNMX R33, R33, R14, !PT ;  /* 0x0000000e21217209 */ /* 0x000fc60007800000 */
[----:B------:R-:W0:Y:S01]  /*1d10*/  LDS.128 R12, [R6+0x20] ;  /* 0x00002000060c7984 */ /* 0x000e220000000c00 */
[----:B------:R-:W-:Y:S01]  /*1d20*/  FMNMX R43, R44, R43, !PT ;  /* 0x0000002b2c2b7209 */ /* 0x000fe20007800000 */
[----:B------:R-:W-:Y:S01]  /*1d30*/  FADD R60, R20, R27 ;  /* 0x0000001b143c7221 */ /* 0x000fe20000000000 */
[----:B------:R-:W-:Y:S01]  /*1d40*/  FMNMX R34, R56, R58, !PT ;  /* 0x0000003a38227209 */ /* 0x000fe20007800000 */
[----:B------:R-:W-:Y:S01]  /*1d50*/  FADD R58, R20, R31 ;  /* 0x0000001f143a7221 */ /* 0x000fe20000000000 */
[----:B------:R-:W-:Y:S01]  /*1d60*/  FMNMX R32, R53, R32, !PT ;  /* 0x0000002035207209 */ /* 0x000fe20007800000 */
[--C-:B------:R-:W-:Y:S01]  /*1d70*/  FADD R53, R22, R27.reuse ;  /* 0x0000001b16357221 */ /* 0x100fe20000000000 */
[----:B------:R-:W-:Y:S01]  /*1d80*/  FMNMX R30, R24, R57, !PT ;  /* 0x00000039181e7209 */ /* 0x000fe20007800000 */
[----:B------:R-:W-:Y:S01]  /*1d90*/  FADD R24, R21, R27 ;  /* 0x0000001b15187221 */ /* 0x000fe20000000000 */
[----:B------:R-:W-:Y:S01]  /*1da0*/  FMNMX R28, R25, R28, !PT ;  /* 0x0000001c191c7209 */ /* 0x000fe20007800000 */
[----:B------:R-:W-:Y:S01]  /*1db0*/  FADD R25, R21, R31 ;  /* 0x0000001f15197221 */ /* 0x000fe20000000000 */
[----:B------:R-:W-:Y:S01]  /*1dc0*/  FMNMX R44, R54, R55, !PT ;  /* 0x00000037362c7209 */ /* 0x000fe20007800000 */
        /* <DEDUP_REMOVED lines=20> */
[----:B0-----:R-:W-:Y:S01]  /*1f10*/  FADD R31, R16, R12 ;  /* 0x0000000c101f7221 */ /* 0x001fe20000000000 */
[C---:B------:R-:W-:Y:S01]  /*1f20*/  FADD R28, R12.reuse, R18 ;  /* 0x000000120c1c7221 */ /* 0x040fe20000000000 */
[----:B------:R-:W-:Y:S01]  /*1f30*/  FADD R30, R12, R19 ;  /* 0x000000130c1e7221 */ /* 0x000fe20000000000 */
[----:B------:R-:W-:-:S02]  /*1f40*/  FMNMX R50, R61, R50, !PT ;  /* 0x000000323d327209 */ /* 0x000fc40007800000 */
[----:B------:R-:W-:Y:S01]  /*1f50*/  FMNMX R46, R46, R57, !PT ;  /* 0x000000392e2e7209 */ /* 0x000fe20007800000 */
[----:B------:R-:W-:Y:S01]  /*1f60*/  FADD R57, R12, R17 ;  /* 0x000000110c397221 */ /* 0x000fe20000000000 */
[----:B------:R-:W-:Y:S02]  /*1f70*/  FMNMX R50, R50, R31, !PT ;  /* 0x0000001f32327209 */ /* 0x000fe40007800000 */
[----:B------:R-:W-:Y:S02]  /*1f80*/  FMNMX R12, R29, R28, !PT ;  /* 0x0000001c1d0c7209 */ /* 0x000fe40007800000 */
[----:B------:R-:W-:Y:S02]  /*1f90*/  FMNMX R51, R51, R30, !PT ;  /* 0x0000001e33337209 */ /* 0x000fe40007800000 */
[----:B------:R-:W0:Y:S01]  /*1fa0*/  LDS.128 R28, [R5+0x900] ;  /* 0x00090000051c7984 */ /* 0x000e220000000c00 */
[----:B------:R-:W-:Y:S02]  /*1fb0*/  FMNMX R45, R45, R54, !PT ;  /* 0x000000362d2d7209 */ /* 0x000fe40007800000 */
[----:B------:R-:W-:Y:S01]  /*1fc0*/  FMNMX R43, R43, R60, !PT ;  /* 0x0000003c2b2b7209 */ /* 0x000fe20007800000 */
[----:B-1----:R-:W-:Y:S01]  /*1fd0*/  FADD R54, R16, R20 ;  /* 0x0000001410367221 */ /* 0x002fe20000000000 */
[----:B------:R-:W-:-:S04]  /*1fe0*/  FMNMX R52, R59, R52, !PT ;  /* 0x000000343b347209 */ /* 0x000fc80007800000 */
[----:B------:R-:W-:Y:S01]  /*1ff0*/  FMNMX R43, R43, R54, !PT ;  /* 0x000000362b2b7209 */ /* 0x000fe20007800000 */
[--C-:B------:R-:W-:Y:S01]  /*2000*/  FADD R54, R20, R17.reuse ;  /* 0x0000001114367221 */ /* 0x100fe20000000000 */
[----:B------:R-:W-:Y:S01]  /*2010*/  FMNMX R52, R52, R57, !PT ;  /* 0x0000003934347209 */ /* 0x000fe20007800000 */
[C---:B--2---:R-:W-:Y:S01]  /*2020*/  FADD R57, R24.reuse, R17 ;  /* 0x0000001118397221 */ /* 0x044fe20000000000 */
[--C-:B------:R-:W-:Y:S01]  /*2030*/  FADD R59, R24, R18.reuse ;  /* 0x00000012183b7221 */ /* 0x100fe20000000000 */
[----:B------:R-:W-:Y:S01]  /*2040*/  FMNMX R41, R41, R58, !PT ;  /* 0x0000003a29297209 */ /* 0x000fe20007800000 */
[C---:B------:R-:W-:Y:S01]  /*2050*/  FADD R58, R20.reuse, R18 ;  /* 0x00000012143a7221 */ /* 0x040fe20000000000 */
[----:B------:R-:W-:Y:S01]  /*2060*/  FMNMX R47, R47, R54, !PT ;  /* 0x000000362f2f7209 */ /* 0x000fe20007800000 */
[--C-:B------:R-:W-:Y:S01]  /*2070*/  FADD R54, R20, R19.reuse ;  /* 0x0000001314367221 */ /* 0x100fe20000000000 */
[----:B------:R-:W-:Y:S01]  /*2080*/  FMNMX R48, R48, R57, !PT ;  /* 0x0000003930307209 */ /* 0x000fe20007800000 */
[----:B------:R-:W-:Y:S01]  /*2090*/  FADD R20, R16, R24 ;  /* 0x0000001810147221 */ /* 0x000fe20000000000 */
[----:B------:R-:W-:Y:S01]  /*20a0*/  FMNMX R46, R46, R59, !PT ;  /* 0x0000003b2e2e7209 */ /* 0x000fe20007800000 */
[----:B------:R-:W-:Y:S01]  /*20b0*/  FADD R59, R24, R19 ;  /* 0x00000013183b7221 */ /* 0x000fe20000000000 */
[----:B---3--:R-:W-:Y:S01]  /*20c0*/  FADD R57, R16, R32 ;  /* 0x0000002010397221 */ /* 0x008fe20000000000 */
[C---:B------:R-:W-:Y:S01]  /*20d0*/  FADD R16, R32.reuse, R17 ;  /* 0x0000001120107221 */ /* 0x040fe20000000000 */
[C---:B------:R-:W-:Y:S01]  /*20e0*/  FADD R18, R32.reuse, R18 ;  /* 0x0000001220127221 */ /* 0x040fe20000000000 */
[----:B------:R-:W-:Y:S01]  /*20f0*/  FADD R19, R32, R19 ;  /* 0x0000001320137221 */ /* 0x000fe20000000000 */
[----:B------:R-:W-:-:S02]  /*2100*/  FMNMX R41, R41, R20, !PT ;  /* 0x0000001429297209 */ /* 0x000fc40007800000 */
[----:B------:R-:W-:Y:S02]  /*2110*/  FMNMX R44, R44, R59, !PT ;  /* 0x0000003b2c2c7209 */ /* 0x000fe40007800000 */
[----:B------:R-:W-:Y:S02]  /*2120*/  FMNMX R49, R49, R16, !PT ;  /* 0x0000001031317209 */ /* 0x000fe40007800000 */
[----:B------:R-:W-:Y:S02]  /*2130*/  FMNMX R45, R45, R18, !PT ;  /* 0x000000122d2d7209 */ /* 0x000fe40007800000 */
[----:B------:R-:W-:Y:S02]  /*2140*/  FMNMX R56, R56, R19, !PT ;  /* 0x0000001338387209 */ /* 0x000fe40007800000 */
[----:B------:R-:W-:Y:S01]  /*2150*/  FMNMX R53, R53, R58, !PT ;  /* 0x0000003a35357209 */ /* 0x000fe20007800000 */
[--C-:B0-----:R-:W-:Y:S01]  /*2160*/  FADD R59, R28, R13.reuse ;  /* 0x0000000d1c3b7221 */ /* 0x101fe20000000000 */
[----:B------:R-:W-:Y:S01]  /*2170*/  FMNMX R55, R55, R54, !PT ;  /* 0x0000003637377209 */ /* 0x000fe20007800000 */
[--C-:B------:R-:W-:Y:S01]  /*2180*/  FADD R17, R29, R13.reuse ;  /* 0x0000000d1d117221 */ /* 0x100fe20000000000 */
[----:B------:R-:W-:Y:S01]  /*2190*/  FMNMX R42, R42, R57, !PT ;  /* 0x000000392a2a7209 */ /* 0x000fe20007800000 */
        /* <DEDUP_REMOVED lines=50> */
[----:B------:R-:W-:Y:S01]  /*24c0*/  FMNMX R44, R51, R44, !PT ;  /* 0x0000002c332c7209 */ /* 0x000fe20007800000 */
[--C-:B------:R-:W-:Y:S01]  /*24d0*/  FADD R46, R29, R26.reuse ;  /* 0x0000001a1d2e7221 */ /* 0x100fe20000000000 */
[----:B------:R-:W-:Y:S01]  /*24e0*/  FMNMX R47, R32, R47, !PT ;  /* 0x0000002f202f7209 */ /* 0x000fe20007800000 */
[----:B------:R-:W-:Y:S01]  /*24f0*/  FADD R54, R31, R26 ;  /* 0x0000001a1f367221 */ /* 0x000fe20000000000 */
[----:B------:R-:W-:Y:S01]  /*2500*/  FMNMX R53, R42, R28, !PT ;  /* 0x0000001c2a357209 */ /* 0x000fe20007800000 */
[--C-:B-1----:R-:W-:Y:S01]  /*2510*/  FADD R42, R17, R15.reuse ;  /* 0x0000000f112a7221 */ /* 0x102fe20000000000 */
[----:B------:R-:W-:Y:S01]  /*2520*/  FMNMX R52, R49, R22, !PT ;  /* 0x0000001631347209 */ /* 0x000fe20007800000 */
[----:B------:R-:W-:Y:S01]  /*2530*/  FADD R49, R16, R15 ;  /* 0x0000000f10317221 */ /* 0x000fe20000000000 */
[----:B------:R-:W-:-:S02]  /*2540*/  FMNMX R56, R20, R55, !PT ;  /* 0x0000003714387209 */ /* 0x000fc40007800000 */
        /* <DEDUP_REMOVED lines=9> */
[--C-:B------:R-:W-:Y:S01]  /*25e0*/  FADD R59, R16, R23.reuse ;  /* 0x00000017103b7221 */ /* 0x100fe20000000000 */
[----:B------:R-:W-:Y:S01]  /*25f0*/  FMNMX R54, R25, R54, !PT ;  /* 0x0000003619367209 */ /* 0x000fe20007800000 */
[--C-:B------:R-:W-:Y:S01]  /*2600*/  FADD R20, R17, R23.reuse ;  /* 0x0000001711147221 */ /* 0x100fe20000000000 */
[----:B------:R-:W-:Y:S01]  /*2610*/  FMNMX R46, R21, R46, !PT ;  /* 0x0000002e152e7209 */ /* 0x000fe20007800000 */
        /* <DEDUP_REMOVED lines=23> */
[----:B0-----:R-:W-:Y:S01]  /*2790*/  FADD R32, R12, R28 ;  /* 0x0000001c0c207221 */ /* 0x001fe20000000000 */
[----:B------:R-:W-:Y:S01]  /*27a0*/  FMNMX R48, R48, R35, !PT ;  /* 0x0000002330307209 */ /* 0x000fe20007800000 */
[----:B------:R-:W0:Y:S01]  /*27b0*/  LDS.128 R24, [R6+0x1b0] ;  /* 0x0001b00006187984 */ /* 0x000e220000000c00 */
        /* <DEDUP_REMOVED lines=8> */
[----:B------:R-:W-:Y:S02]  /*2840*/  FMNMX R44, R44, R35, !PT ;  /* 0x000000232c2c7209 */ /* 0x000fe40007800000 */
[----:B------:R-:W3:Y:S01]  /*2850*/  LDS.128 R32, [R5+0xd00] ;  /* 0x000d000005207984 */ /* 0x000ee20000000c00 */
[----:B-1----:R-:W-:Y:S01]  /*2860*/  FADD R57, R12, R16 ;  /* 0x000000100c397221 */ /* 0x002fe20000000000 */
[----:B------:R-:W-:Y:S01]  /*2870*/  FMNMX R50, R50, R59, !PT ;  /* 0x0000003b32327209 */ /* 0x000fe20007800000 */
[----:B------:R-:W-:-:S03]  /*2880*/  FADD R28, R16, R13 ;  /* 0x0000000d101c7221 */ /* 0x000fc60000000000 */
[----:B------:R-:W-:Y:S01]  /*2890*/  FMNMX R50, R50, R57, !PT ;  /* 0x0000003932327209 */ /* 0x000fe20007800000 */
[----:B------:R-:W-:Y:S01]  /*28a0*/  FADD R57, R16, R14 ;  /* 0x0000000e10397221 */ /* 0x000fe20000000000 */
[----:B------:R-:W-:-:S04]  /*28b0*/  FMNMX R43, R43, R28, !PT ;  /* 0x0000001c2b2b7209 */ /* 0x000fc80007800000 */
[----:B------:R-:W-:Y:S01]  /*28c0*/  FMNMX R28, R56, R57, !PT ;  /* 0x00000039381c7209 */ /* 0x000fe20007800000 */
[----:B------:R-:W-:Y:S01]  /*28d0*/  FADD R56, R16, R15 ;  /* 0x0000000f10387221 */ /* 0x000fe20000000000 */
[----:B--2---:R-:W-:Y:S01]  /*28e0*/  FADD R16, R12, R20 ;  /* 0x000000140c107221 */ /* 0x004fe20000000000 */
[----:B------:R-:W-:-:S04]  /*28f0*/  FADD R57, R20, R13 ;  /* 0x0000000d14397221 */ /* 0x000fc80000000000 */
[----:B------:R-:W-:Y:S01]  /*2900*/  FMNMX R47, R47, R16, !PT ;  /* 0x000000102f2f7209 */ /* 0x000fe20007800000 */
[----:B------:R-:W-:Y:S01]  /*2910*/  FADD R16, R20, R14 ;  /* 0x0000000e14107221 */ /* 0x000fe20000000000 */
[----:B------:R-:W-:Y:S01]  /*2920*/  FMNMX R46, R46, R57, !PT ;  /* 0x000000392e2e7209 */ /* 0x000fe20007800000 */
[----:B0-----:R-:W-:-:S03]  /*2930*/  FADD R13, R24, R13 ;  /* 0x0000000d180d7221 */ /* 0x001fc60000000000 */
[----:B------:R-:W-:Y:S01]  /*2940*/  FMNMX R16, R55, R16, !PT ;  /* 0x0000001037107209 */ /* 0x000fe20007800000 */
[----:B------:R-:W-:Y:S01]  /*2950*/  FADD R14, R24, R14 ;  /* 0x0000000e180e7221 */ /* 0x000fe20000000000 */
[--C-:B------:R-:W-:Y:S01]  /*2960*/  FADD R55, R20, R15.reuse ;  /* 0x0000000f14377221 */ /* 0x100fe20000000000 */
[----:B------:R-:W-:Y:S01]  /*2970*/  FADD R12, R12, R24 ;  /* 0x000000180c0c7221 */ /* 0x000fe20000000000 */
[----:B------:R-:W-:Y:S01]  /*2980*/  FADD R57, R24, R15 ;  /* 0x0000000f18397221 */ /* 0x000fe20000000000 */
[----:B------:R-:W-:Y:S02]  /*2990*/  FMNMX R53, R53, R58, !PT ;  /* 0x0000003a35357209 */ /* 0x000fe40007800000 */
[----:B------:R-:W-:Y:S02]  /*29a0*/  FMNMX R15, R52, R13, !PT ;  /* 0x0000000d340f7209 */ /* 0x000fe40007800000 */
[----:B------:R-:W-:Y:S02]  /*29b0*/  FMNMX R24, R51, R14, !PT ;  /* 0x0000000e33187209 */ /* 0x000fe40007800000 */
[----:B------:R-:W-:-:S02]  /*29c0*/  FMNMX R20, R54, R55, !PT ;  /* 0x0000003736147209 */ /* 0x000fc40007800000 */
[----:B------:R-:W-:Y:S01]  /*29d0*/  FMNMX R41, R41, R56, !PT ;  /* 0x0000003829297209 */ /* 0x000fe20007800000 */
[--C-:B---3--:R-:W-:Y:S01]  /*29e0*/  FADD R60, R32, R29.reuse ;  /* 0x0000001d203c7221 */ /* 0x108fe20000000000 */
[--C-:B------:R-:W-:Y:S01]  /*29f0*/  FADD R13, R33, R29.reuse ;  /* 0x0000001d210d7221 */ /* 0x100fe20000000000 */
[--C-:B------:R-:W-:Y:S01]  /*2a00*/  FADD R14, R34, R29.reuse ;  /* 0x0000001d220e7221 */ /* 0x100fe20000000000 */
[----:B------:R-:W-:Y:S01]  /*2a10*/  FADD R51, R35, R29 ;  /* 0x0000001d23337221 */ /* 0x000fe20000000000 */
[----:B------:R-:W-:Y:S01]  /*2a20*/  FMNMX R12, R53, R12, !PT ;  /* 0x0000000c350c7209 */ /* 0x000fe20007800000 */
[--C-:B------:R-:W-:Y:S01]  /*2a30*/  FADD R59, R32, R17.reuse ;  /* 0x00000011203b7221 */ /* 0x100fe20000000000 */
[----:B------:R-:W-:Y:S01]  /*2a40*/  FMNMX R48, R48, R57, !PT ;  /* 0x0000003930307209 */ /* 0x000fe20007800000 */
        /* <DEDUP_REMOVED lines=43> */
[----:B------:R-:W-:-:S02]  /*2d00*/  FMNMX R59, R49, R44, !PT ;  /* 0x0000002c313b7209 */ /* 0x000fc40007800000 */
[----:B------:R-:W-:Y:S01]  /*2d10*/  FMNMX R44, R50, R41, !PT ;  /* 0x00000029322c7209 */ /* 0x000fe20007800000 */
[----:B------:R-:W-:Y:S01]  /*2d20*/  FADD R61, R34, R22 ;  /* 0x00000016223d7221 */ /* 0x000fe20000000000 */
[----:B------:R-:W-:Y:S01]  /*2d30*/  FMNMX R41, R57, R18, !PT ;  /* 0x0000001239297209 */ /* 0x000fe20007800000 */
[----:B------:R-:W-:Y:S01]  /*2d40*/  FADD R22, R35, R26 ;  /* 0x0000001a23167221 */ /* 0x000fe20000000000 */
[----:B------:R-:W-:Y:S02]  /*2d50*/  FMNMX R42, R47, R42, !PT ;  /* 0x0000002a2f2a7209 */ /* 0x000fe40007800000 */
[----:B------:R-:W-:Y:S01]  /*2d60*/  FMNMX R18, R56, R25, !PT ;  /* 0x0000001938127209 */ /* 0x000fe20007800000 */
[--C-:B-1----:R-:W-:Y:S01]  /*2d70*/  FADD R57, R13, R31.reuse ;  /* 0x0000001f0d397221 */ /* 0x102fe20000000000 */
[----:B------:R-:W-:Y:S02]  /*2d80*/  FMNMX R50, R43, R52, !PT ;  /* 0x000000342b327209 */ /* 0x000fe40007800000 */
[----:B------:R-:W-:Y:S01]  /*2d90*/  FMNMX R45, R45, R54, !PT ;  /* 0x000000362d2d7209 */ /* 0x000fe20007800000 */
[----:B------:R-:W-:Y:S01]  /*2da0*/  FADD R54, R15, R31 ;  /* 0x0000001f0f367221 */ /* 0x000fe20000000000 */
[----:B------:R-:W-:-:S02]  /*2db0*/  FMNMX R25, R53, R48, !PT ;  /* 0x0000003035197209 */ /* 0x000fc40007800000 */
[----:B------:R-:W-:Y:S01]  /*2dc0*/  FMNMX R49, R24, R33, !PT ;  /* 0x0000002118317209 */ /* 0x000fe20007800000 */
[--C-:B------:R-:W-:Y:S01]  /*2dd0*/  FADD R24, R14, R31.reuse ;  /* 0x0000001f0e187221 */ /* 0x100fe20000000000 */
[----:B------:R-:W-:Y:S01]  /*2de0*/  FMNMX R47, R20, R55, !PT ;  /* 0x00000037142f7209 */ /* 0x000fe20007800000 */
[----:B------:R-:W-:Y:S01]  /*2df0*/  FADD R20, R12, R31 ;  /* 0x0000001f0c147221 */ /* 0x000fe20000000000 */
[----:B------:R-:W-:Y:S02]  /*2e00*/  FMNMX R52, R58, R32, !PT ;  /* 0x000000203a347209 */ /* 0x000fe40007800000 */
        /* <DEDUP_REMOVED lines=33> */
[----:B0-----:R-:W-:Y:S01]  /*3020*/  FADD R45, R32, R30 ;  /* 0x0000001e202d7221 */ /* 0x001fe20000000000 */
[----:B------:R-:W-:Y:S01]  /*3030*/  FMNMX R49, R49, R14, !PT ;  /* 0x0000000e31317209 */ /* 0x000fe20007800000 */
[----:B------:R-:W-:Y:S01]  /*3040*/  FADD R54, R28, R32 ;  /* 0x000000201c367221 */ /* 0x000fe20000000000 */
[----:B------:R-:W-:Y:S01]  /*3050*/  FMNMX R46, R46, R15, !PT ;  /* 0x0000000f2e2e7209 */ /* 0x000fe20007800000 */
[C---:B------:R-:W-:Y:S01]  /*3060*/  FADD R26, R32.reuse, R29 ;  /* 0x0000001d201a7221 */ /* 0x040fe20000000000 */
[----:B------:R-:W0:Y:S01]  /*3070*/  LDS.128 R12, [R6+0x1c0] ;  /* 0x0001c000060c7984 */ /* 0x000e220000000c00 */
[----:B------:R-:W-:Y:S01]  /*3080*/  FADD R56, R32, R31 ;  /* 0x0000001f20387221 */ /* 0x000fe20000000000 */
[----:B------:R-:W-:-:S02]  /*3090*/  FMNMX R32, R24, R45, !PT ;  /* 0x0000002d18207209 */ /* 0x000fc40007800000 */
[----:B------:R-:W-:Y:S02]  /*30a0*/  FMNMX R54, R27, R54, !PT ;  /* 0x000000361b367209 */ /* 0x000fe40007800000 */
[----:B------:R-:W-:Y:S02]  /*30b0*/  FMNMX R57, R57, R26, !PT ;  /* 0x0000001a39397209 */ /* 0x000fe40007800000 */
[----:B------:R-:W-:Y:S02]  /*30c0*/  FMNMX R45, R25, R56, !PT ;  /* 0x00000038192d7209 */ /* 0x000fe40007800000 */
[----:B------:R-:W3:Y:S01]  /*30d0*/  LDS.128 R24, [R5+0x1100] ;  /* 0x0011000005187984 */ /* 0x000ee20000000c00 */
[----:B------:R-:W-:Y:S01]  /*30e0*/  FMNMX R48, R48, R55, !PT ;  /* 0x0000003730307209 */ /* 0x000fe20007800000 */
[----:B-1----:R-:W-:Y:S01]  /*30f0*/  FADD R55, R28, R20 ;  /* 0x000000141c377221 */ /* 0x002fe20000000000 */
[----:B------:R-:W-:-:S04]  /*3100*/  FADD R56, R20, R30 ;  /* 0x0000001e14387221 */ /* 0x000fc80000000000 */
[----:B------:R-:W-:Y:S01]  /*3110*/  FMNMX R44, R44, R55, !PT ;  /* 0x000000372c2c7209 */ /* 0x000fe20007800000 */
[C---:B------:R-:W-:Y:S01]  /*3120*/  FADD R55, R20.reuse, R29 ;  /* 0x0000001d14377221 */ /* 0x040fe20000000000 */
[----:B------:R-:W-:Y:S01]  /*3130*/  FMNMX R53, R53, R56, !PT ;  /* 0x0000003835357209 */ /* 0x000fe20007800000 */
[----:B------:R-:W-:Y:S01]  /*3140*/  FADD R59, R20, R31 ;  /* 0x0000001f143b7221 */ /* 0x000fe20000000000 */
[C---:B--2---:R-:W-:Y:S01]  /*3150*/  FADD R20, R16.reuse, R29 ;  /* 0x0000001d10147221 */ /* 0x044fe20000000000 */
[----:B------:R-:W-:Y:S01]  /*3160*/  FADD R56, R16, R30 ;  /* 0x0000001e10387221 */ /* 0x000fe20000000000 */
[----:B------:R-:W-:Y:S01]  /*3170*/  FMNMX R50, R50, R55, !PT ;  /* 0x0000003732327209 */ /* 0x000fe20007800000 */
[----:B------:R-:W-:Y:S01]  /*3180*/  FADD R55, R28, R16 ;  /* 0x000000101c377221 */ /* 0x000fe20000000000 */
[----:B------:R-:W-:Y:S01]  /*3190*/  FADD R16, R16, R31 ;  /* 0x0000001f10107221 */ /* 0x000fe20000000000 */
[----:B------:R-:W-:Y:S02]  /*31a0*/  FMNMX R47, R47, R58, !PT ;  /* 0x0000003a2f2f7209 */ /* 0x000fe40007800000 */
[----:B------:R-:W-:Y:S01]  /*31b0*/  FMNMX R43, R43, R56, !PT ;  /* 0x000000382b2b7209 */ /* 0x000fe20007800000 */
[C---:B0-----:R-:W-:Y:S01]  /*31c0*/  FADD R29, R12.reuse, R29 ;  /* 0x0000001d0c1d7221 */ /* 0x041fe20000000000 */
[----:B------:R-:W-:Y:S01]  /*31d0*/  FADD R31, R12, R31 ;  /* 0x0000001f0c1f7221 */ /* 0x000fe20000000000 */
[----:B------:R-:W-:Y:S01]  /*31e0*/  FADD R28, R28, R12 ;  /* 0x0000000c1c1c7221 */ /* 0x000fe20000000000 */
[----:B------:R-:W-:-:S02]  /*31f0*/  FADD R30, R12, R30 ;  /* 0x0000001e0c1e7221 */ /* 0x000fc40000000000 */
[----:B------:R-:W-:Y:S02]  /*3200*/  FMNMX R52, R52, R29, !PT ;  /* 0x0000001d34347209 */ /* 0x000fe40007800000 */
[----:B------:R-:W-:Y:S01]  /*3210*/  FMNMX R46, R46, R31, !PT ;  /* 0x0000001f2e2e7209 */ /* 0x000fe20007800000 */
[C---:B---3--:R-:W-:Y:S01]  /*3220*/  FADD R29, R24.reuse, R33 ;  /* 0x00000021181d7221 */ /* 0x048fe20000000000 */
[----:B------:R-:W-:Y:S01]  /*3230*/  FADD R31, R24, R21 ;  /* 0x00000015181f7221 */ /* 0x000fe20000000000 */
[----:B------:R-:W-:Y:S01]  /*3240*/  FMNMX R42, R42, R55, !PT ;  /* 0x000000372a2a7209 */ /* 0x000fe20007800000 */
[--C-:B------:R-:W-:Y:S01]  /*3250*/  FADD R56, R25, R33.reuse ;  /* 0x0000002119387221 */ /* 0x100fe20000000000 */
[----:B------:R-:W-:Y:S01]  /*3260*/  FMNMX R48, R48, R59, !PT ;  /* 0x0000003b30307209 */ /* 0x000fe20007800000 */
[--C-:B------:R-:W-:Y:S01]  /*3270*/  FADD R55, R26, R33.reuse ;  /* 0x000000211a377221 */ /* 0x100fe20000000000 */
[----:B------:R-:W-:Y:S01]  /*3280*/  FMNMX R41, R41, R28, !PT ;  /* 0x0000001c29297209 */ /* 0x000fe20007800000 */
[----:B------:R-:W-:Y:S01]  /*3290*/  FADD R58, R27, R33 ;  /* 0x000000211b3a7221 */ /* 0x000fe20000000000 */
[----:B------:R-:W-:Y:S01]  /*32a0*/  FMNMX R49, R49, R30, !PT ;  /* 0x0000001e31317209 */ /* 0x000fe20007800000 */
[C---:B------:R-:W-:Y:S01]  /*32b0*/  FADD R33, R25.reuse, R21 ;  /* 0x0000001519217221 */ /* 0x040fe20000000000 */
[----:B------:R-:W-:Y:S01]  /*32c0*/  FMNMX R54, R54, R29, !PT ;  /* 0x0000001d36367209 */ /* 0x000fe20007800000 */
[--C-:B------:R-:W-:Y:S01]  /*32d0*/  FADD R59, R24, R17.reuse ;  /* 0x00000011183b7221 */ /* 0x100fe20000000000 */
[----:B------:R-:W-:Y:S01]  /*32e0*/  FMNMX R44, R44, R31, !PT ;  /* 0x0000001f2c2c7209 */ /* 0x000fe20007800000 */
[C---:B------:R-:W-:Y:S01]  /*32f0*/  FADD R60, R25.reuse, R17 ;  /* 0x00000011193c7221 */ /* 0x040fe20000000000 */
[----:B------:R-:W0:Y:S01]  /*3300*/  LDS.128 R28, [R5+0x1200] ;  /* 0x00120000051c7984 */ /* 0x000e220000000c00 */
[--C-:B------:R-:W-:Y:S01]  /*3310*/  FADD R24, R24, R13.reuse ;  /* 0x0000000d18187221 */ /* 0x100fe20000000000 */
[----:B------:R-:W-:Y:S01]  /*3320*/  FADD R25, R25, R13 ;  /* 0x0000000d19197221 */ /* 0x000fe20000000000 */
[----:B------:R-:W-:Y:S01]  /*3330*/  FMNMX R51, R51, R20, !PT ;  /* 0x0000001433337209 */ /* 0x000fe20007800000 */
[--C-:B------:R-:W-:Y:S01]  /*3340*/  FADD R20, R27, R17.reuse ;  /* 0x000000111b147221 */ /* 0x100fe20000000000 */
[----:B------:R-:W-:Y:S01]  /*3350*/  FMNMX R47, R47, R16, !PT ;  /* 0x000000102f2f7209 */ /* 0x000fe20007800000 */
[C---:B------:R-:W-:Y:S01]  /*3360*/  FADD R16, R26.reuse, R17 ;  /* 0x000000111a107221 */ /* 0x040fe20000000000 */
[C---:B------:R-:W-:Y:S01]  /*3370*/  FADD R12, R26.reuse, R21 ;  /* 0x000000151a0c7221 */ /* 0x040fe20000000000 */
[----:B------:R-:W-:Y:S01]  /*3380*/  FADD R17, R26, R13 ;  /* 0x0000000d1a117221 */ /* 0x000fe20000000000 */
        /* <DEDUP_REMOVED lines=50> */
[----:B------:R-:W-:Y:S01]  /*36b0*/  FADD R21, R24, R23 ;  /* 0x0000001718157221 */ /* 0x000fe20000000000 */
[----:B------:R-:W-:Y:S02]  /*36c0*/  FMNMX R61, R54, R61, !PT ;  /* 0x0000003d363d7209 */ /* 0x000fe40007800000 */
[----:B------:R-:W-:Y:S01]  /*36d0*/  FMNMX R44, R44, R55, !PT ;  /* 0x000000372c2c7209 */ /* 0x000fe20007800000 */
[----:B------:R-:W-:Y:S01]  /*36e0*/  FADD R59, R24, R19 ;  /* 0x00000013183b7221 */ /* 0x000fe20000000000 */
[----:B------:R-:W-:Y:S01]  /*36f0*/  FMNMX R48, R48, R17, !PT ;  /* 0x0000001130307209 */ /* 0x000fe20007800000 */
[----:B------:R-:W-:Y:S01]  /*3700*/  FADD R60, R24, R15 ;  /* 0x0000000f183c7221 */ /* 0x000fe20000000000 */
[--C-:B------:R-:W-:Y:S01]  /*3710*/  FADD R17, R25, R23.reuse ;  /* 0x0000001719117221 */ /* 0x100fe20000000000 */
[--C-:B------:R-:W-:Y:S01]  /*3720*/  FADD R54, R26, R23.reuse ;  /* 0x000000171a367221 */ /* 0x100fe20000000000 */
[----:B------:R-:W-:Y:S01]  /*3730*/  FADD R55, R27, R23 ;  /* 0x000000171b377221 */ /* 0x000fe20000000000 */
[----:B------:R-:W-:-:S02]  /*3740*/  FMNMX R24, R61, R20, !PT ;  /* 0x000000143d187209 */ /* 0x000fc40007800000 */
[----:B------:R-:W-:Y:S02]  /*3750*/  FMNMX R44, R44, R21, !PT ;  /* 0x000000152c2c7209 */ /* 0x000fe40007800000 */
[----:B------:R-:W1:Y:S01]  /*3760*/  LDS.128 R20, [R6+0xd0] ;  /* 0x0000d00006147984 */ /* 0x000e620000000c00 */
[----:B------:R-:W-:Y:S01]  /*3770*/  FMNMX R57, R57, R56, !PT ;  /* 0x0000003839397209 */ /* 0x000fe20007800000 */
[C-C-:B------:R-:W-:Y:S01]  /*3780*/  FADD R56, R26.reuse, R19.reuse ;  /* 0x000000131a387221 */ /* 0x140fe20000000000 */
[----:B------:R-:W-:Y:S01]  /*3790*/  FMNMX R43, R43, R16, !PT ;  /* 0x000000102b2b7209 */ /* 0x000fe20007800000 */
[--C-:B------:R-:W-:Y:S01]  /*37a0*/  FADD R16, R25, R19.reuse ;  /* 0x0000001319107221 */ /* 0x100fe20000000000 */
[----:B------:R-:W-:Y:S01]  /*37b0*/  FADD R58, R27, R19 ;  /* 0x000000131b3a7221 */ /* 0x000fe20000000000 */
[--C-:B------:R-:W-:Y:S01]  /*37c0*/  FADD R19, R25, R15.reuse ;  /* 0x0000000f19137221 */ /* 0x100fe20000000000 */
[--C-:B------:R-:W-:Y:S01]  /*37d0*/  FADD R26, R26, R15.reuse ;  /* 0x0000000f1a1a7221 */ /* 0x100fe20000000000 */
[----:B------:R-:W-:Y:S01]  /*37e0*/  FADD R15, R27, R15 ;  /* 0x0000000f1b0f7221 */ /* 0x000fe20000000000 */
        /* <DEDUP_REMOVED lines=9> */
[----:B0-----:R-:W-:Y:S01]  /*3880*/  FADD R26, R28, R33 ;  /* 0x000000211c1a7221 */ /* 0x001fe20000000000 */
[----:B------:R-:W-:Y:S01]  /*3890*/  FMNMX R48, R48, R55, !PT ;  /* 0x0000003730307209 */ /* 0x000fe20007800000 */
[----:B------:R-:W-:Y:S01]  /*38a0*/  FADD R55, R32, R28 ;  /* 0x0000001c20377221 */ /* 0x000fe20000000000 */
[----:B------:R-:W-:Y:S02]  /*38b0*/  FMNMX R46, R46, R15, !PT ;  /* 0x0000000f2e2e7209 */ /* 0x000fe40007800000 */
[----:B------:R-:W0:Y:S01]  /*38c0*/  LDS.128 R12, [R6+0x1d0] ;  /* 0x0001d000060c7984 */ /* 0x000e220000000c00 */
[----:B------:R-:W-:Y:S01]  /*38d0*/  FMNMX R43, R43, R56, !PT ;  /* 0x000000382b2b7209 */ /* 0x000fe20007800000 */
[C---:B------:R-:W-:Y:S01]  /*38e0*/  FADD R56, R28.reuse, R34 ;  /* 0x000000221c387221 */ /* 0x040fe20000000000 */
[----:B------:R-:W-:Y:S01]  /*38f0*/  FMNMX R47, R47, R58, !PT ;  /* 0x0000003a2f2f7209 */ /* 0x000fe20007800000 */
[----:B------:R-:W-:Y:S01]  /*3900*/  FADD R58, R28, R35 ;  /* 0x000000231c3a7221 */ /* 0x000fe20000000000 */
[----:B------:R-:W-:-:S02]  /*3910*/  FMNMX R55, R24, R55, !PT ;  /* 0x0000003718377209 */ /* 0x000fc40007800000 */
[----:B------:R-:W-:Y:S02]  /*3920*/  FMNMX R28, R25, R26, !PT ;  /* 0x0000001a191c7209 */ /* 0x000fe40007800000 */
[----:B------:R-:W3:Y:S01]  /*3930*/  LDS.128 R24, [R5+0x1500] ;  /* 0x0015000005187984 */ /* 0x000ee20000000c00 */
[----:B-1----:R-:W-:Y:S01]  /*3940*/  FADD R57, R32, R20 ;  /* 0x0000001420397221 */ /* 0x002fe20000000000 */
[----:B------:R-:W-:Y:S01]  /*3950*/  FMNMX R42, R42, R59, !PT ;  /* 0x0000003b2a2a7209 */ /* 0x000fe20007800000 */
[----:B------:R-:W-:-:S03]  /*3960*/  FADD R59, R20, R34 ;  /* 0x00000022143b7221 */ /* 0x000fc60000000000 */
[----:B------:R-:W-:Y:S01]  /*3970*/  FMNMX R44, R44, R57, !PT ;  /* 0x000000392c2c7209 */ /* 0x000fe20007800000 */
[----:B------:R-:W-:Y:S01]  /*3980*/  FADD R57, R20, R33 ;  /* 0x0000002114397221 */ /* 0x000fe20000000000 */
[----:B------:R-:W-:Y:S01]  /*3990*/  FMNMX R54, R54, R59, !PT ;  /* 0x0000003b36367209 */ /* 0x000fe20007800000 */
[----:B------:R-:W-:-:S03]  /*39a0*/  FADD R59, R20, R35 ;  /* 0x00000023143b7221 */ /* 0x000fc60000000000 */
[----:B------:R-:W-:Y:S02]  /*39b0*/  FMNMX R50, R50, R57, !PT ;  /* 0x0000003932327209 */ /* 0x000fe40007800000 */
[----:B------:R-:W-:Y:S01]  /*39c0*/  FMNMX R41, R41, R60, !PT ;  /* 0x0000003c29297209 */ /* 0x000fe20007800000 */
[----:B--2---:R-:W-:Y:S01]  /*39d0*/  FADD R57, R32, R16 ;  /* 0x0000001020397221 */ /* 0x004fe20000000000 */
[C---:B------:R-:W-:Y:S01]  /*39e0*/  FADD R20, R16.reuse, R33 ;  /* 0x0000002110147221 */ /* 0x040fe20000000000 */
[----:B------:R-:W-:Y:S01]  /*39f0*/  FMNMX R45, R45, R56, !PT ;  /* 0x000000382d2d7209 */ /* 0x000fe20007800000 */
[C---:B------:R-:W-:Y:S01]  /*3a00*/  FADD R56, R16.reuse, R34 ;  /* 0x0000002210387221 */ /* 0x040fe20000000000 */
[----:B------:R-:W-:Y:S01]  /*3a10*/  FADD R16, R16, R35 ;  /* 0x0000002310107221 */ /* 0x000fe20000000000 */
[----:B0-----:R-:W-:Y:S01]  /*3a20*/  FADD R32, R32, R12 ;  /* 0x0000000c20207221 */ /* 0x001fe20000000000 */
[C---:B------:R-:W-:Y:S01]  /*3a30*/  FADD R33, R12.reuse, R33 ;  /* 0x000000210c217221 */ /* 0x040fe20000000000 */
[C---:B------:R-:W-:Y:S01]  /*3a40*/  FADD R34, R12.reuse, R34 ;  /* 0x000000220c227221 */ /* 0x040fe20000000000 */
[----:B------:R-:W-:-:S02]  /*3a50*/  FADD R35, R12, R35 ;  /* 0x000000230c237221 */ /* 0x000fc40000000000 */
[----:B------:R-:W-:Y:S02]  /*3a60*/  FMNMX R41, R41, R32, !PT ;  /* 0x0000002029297209 */ /* 0x000fe40007800000 */
[----:B------:R-:W-:Y:S01]  /*3a70*/  FMNMX R52, R52, R33, !PT ;  /* 0x0000002134347209 */ /* 0x000fe20007800000 */
[C---:B---3--:R-:W-:Y:S01]  /*3a80*/  FADD R32, R24.reuse, R29 ;  /* 0x0000001d18207221 */ /* 0x048fe20000000000 */
[----:B------:R-:W-:Y:S01]  /*3a90*/  FADD R33, R24, R21 ;  /* 0x0000001518217221 */ /* 0x000fe20000000000 */
[----:B------:R-:W-:Y:S02]  /*3aa0*/  FMNMX R49, R49, R34, !PT ;  /* 0x0000002231317209 */ /* 0x000fe40007800000 */
[----:B------:R-:W-:Y:S02]  /*3ab0*/  FMNMX R46, R46, R35, !PT ;  /* 0x000000232e2e7209 */ /* 0x000fe40007800000 */
[----:B------:R-:W-:Y:S02]  /*3ac0*/  FMNMX R55, R55, R32, !PT ;  /* 0x0000002037377209 */ /* 0x000fe40007800000 */
[----:B------:R-:W-:Y:S01]  /*3ad0*/  FMNMX R44, R44, R33, !PT ;  /* 0x000000212c2c7209 */ /* 0x000fe20007800000 */
[----:B------:R-:W-:Y:S01]  /*3ae0*/  FADD R61, R24, R17 ;  /* 0x00000011183d7221 */ /* 0x000fe20000000000 */
[----:B------:R-:W-:Y:S01]  /*3af0*/  FMNMX R53, R53, R58, !PT ;  /* 0x0000003a35357209 */ /* 0x000fe20007800000 */
[----:B------:R-:W0:Y:S01]  /*3b00*/  LDS.128 R32, [R5+0x1600] ;  /* 0x0016000005207984 */ /* 0x000e220000000c00 */
[----:B------:R-:W-:Y:S01]  /*3b10*/  FMNMX R48, R48, R59, !PT ;  /* 0x0000003b30307209 */ /* 0x000fe20007800000 */
[C---:B------:R-:W-:Y:S01]  /*3b20*/  FADD R59, R25.reuse, R21 ;  /* 0x00000015193b7221 */ /* 0x040fe20000000000 */
[----:B------:R-:W-:Y:S01]  /*3b30*/  FMNMX R42, R42, R57, !PT ;  /* 0x000000392a2a7209 */ /* 0x000fe20007800000 */
[C---:B------:R-:W-:Y:S01]  /*3b40*/  FADD R57, R25.reuse, R29 ;  /* 0x0000001d19397221 */ /* 0x040fe20000000000 */
        /* <DEDUP_REMOVED lines=9> */
[C-C-:B------:R-:W-:Y:S01]  /*3be0*/  FADD R12, R26.reuse, R17.reuse ;  /* 0x000000111a0c7221 */ /* 0x140fe20000000000 */
        /* <DEDUP_REMOVED lines=15> */
[--C-:B0-----:R-:W-:Y:S01]  /*3ce0*/  FADD R54, R32, R30.reuse ;  /* 0x0000001e20367221 */ /* 0x101fe20000000000 */
[--C-:B------:R-:W-:Y:S01]  /*3cf0*/  FADD R59, R33, R30.reuse ;  /* 0x0000001e213b7221 */ /* 0x100fe20000000000 */
[--C-:B------:R-:W-:Y:S01]  /*3d00*/  FADD R13, R34, R30.reuse ;  /* 0x0000001e220d7221 */ /* 0x100fe20000000000 */
[----:B------:R-:W-:Y:S01]  /*3d10*/  FADD R12, R35, R30 ;  /* 0x0000001e230c7221 */ /* 0x000fe20000000000 */
[----:B------:R-:W-:Y:S01]  /*3d20*/  FMNMX R47, R47, R16, !PT ;  /* 0x000000102f2f7209 */ /* 0x000fe20007800000 */
[--C-:B------:R-:W-:Y:S01]  /*3d30*/  FADD R41, R32, R18.reuse ;  /* 0x0000001220297221 */ /* 0x100fe20000000000 */
[--C-:B------:R-:W-:Y:S01]  /*3d40*/  FADD R46, R33, R18.reuse ;  /* 0x00000012212e7221 */ /* 0x100fe20000000000 */
[----:B------:R-:W-:Y:S01]  /*3d50*/  FADD R30, R34, R18 ;  /* 0x00000012221e7221 */ /* 0x000fe20000000000 */
[----:B------:R-:W-:Y:S01]  /*3d60*/  FMNMX R51, R51, R58, !PT ;  /* 0x0000003a33337209 */ /* 0x000fe20007800000 */
        /* <DEDUP_REMOVED lines=8> */
[----:B------:R-:W-:-:S02]  /*3df0*/  FMNMX R49, R49, R60, !PT ;  /* 0x0000003c31317209 */ /* 0x000fc40007800000 */
[----:B------:R-:W-:Y:S02]  /*3e00*/  FMNMX R51, R51, R46, !PT ;  /* 0x0000002e33337209 */ /* 0x000fe40007800000 */
        /* <DEDUP_REMOVED lines=24> */
[----:B------:R-:W-:Y:S01]  /*3f90*/  FMNMX R42, R17, R56, !PT ;  /* 0x00000038112a7209 */ /* 0x000fe20007800000 */
[--C-:B------:R-:W-:Y:S01]  /*3fa0*/  FADD R17, R25, R23.reuse ;  /* 0x0000001719117221 */ /* 0x100fe20000000000 */
[--C-:B------:R-:W-:Y:S01]  /*3fb0*/  FADD R54, R26, R23.reuse ;  /* 0x000000171a367221 */ /* 0x100fe20000000000 */
[----:B------:R-:W-:Y:S01]  /*3fc0*/  FADD R55, R27, R23 ;  /* 0x000000171b377221 */ /* 0x000fe20000000000 */
[----:B------:R-:W-:-:S02]  /*3fd0*/  FMNMX R24, R22, R20, !PT ;  /* 0x0000001416187209 */ /* 0x000fc40007800000 */
[----:B------:R-:W-:Y:S02]  /*3fe0*/  FMNMX R44, R44, R21, !PT ;  /* 0x000000152c2c7209 */ /* 0x000fe40007800000 */
[----:B------:R-:W1:Y:S01]  /*3ff0*/  LDS.128 R20, [R6+0xe0] ;  /* 0x0000e00006147984 */ /* 0x000e620000000c00 */
[----:B------:R-:W-:Y:S01]  /*4000*/  FMNMX R50, R50, R57, !PT ;  /* 0x0000003932327209 */ /* 0x000fe20007800000 */
[--C-:B------:R-:W-:Y:S01]  /*4010*/  FADD R16, R25, R19.reuse ;  /* 0x0000001319107221 */ /* 0x100fe20000000000 */
[--C-:B------:R-:W-:Y:S01]  /*4020*/  FADD R57, R26, R19.reuse ;  /* 0x000000131a397221 */ /* 0x100fe20000000000 */
[----:B------:R-:W-:Y:S01]  /*4030*/  FADD R56, R27, R19 ;  /* 0x000000131b387221 */ /* 0x000fe20000000000 */
[----:B------:R-:W-:Y:S01]  /*4040*/  FADD R19, R25, R15 ;  /* 0x0000000f19137221 */ /* 0x000fe20000000000 */
[----:B------:R-:W-:Y:S02]  /*4050*/  FMNMX R25, R59, R18, !PT ;  /* 0x000000123b197209 */ /* 0x000fe40007800000 */
[----:B------:R-:W-:-:S02]  /*4060*/  FMNMX R50, R50, R17, !PT ;  /* 0x0000001132327209 */ /* 0x000fc40007800000 */
[----:B------:R-:W-:Y:S02]  /*4070*/  FMNMX R51, R51, R16, !PT ;  /* 0x0000001033337209 */ /* 0x000fe40007800000 */
[----:B------:R-:W-:Y:S01]  /*4080*/  FMNMX R52, R52, R19, !PT ;  /* 0x0000001334347209 */ /* 0x000fe20007800000 */
[--C-:B------:R-:W-:Y:S01]  /*4090*/  FADD R26, R26, R15.reuse ;  /* 0x0000000f1a1a7221 */ /* 0x100fe20000000000 */
[----:B------:R-:W2:Y:S01]  /*40a0*/  LDS.128 R16, [R6+0x160] ;  /* 0x0001600006107984 */ /* 0x000ea20000000c00 */
[----:B------:R-:W-:Y:S01]  /*40b0*/  FADD R58, R27, R15 ;  /* 0x0000000f1b3a7221 */ /* 0x000fe20000000000 */
[----:B------:R-:W-:Y:S02]  /*40c0*/  FMNMX R53, R12, R53, !PT ;  /* 0x000000350c357209 */ /* 0x000fe40007800000 */
[----:B------:R-:W-:Y:S02]  /*40d0*/  FMNMX R54, R13, R54, !PT ;  /* 0x000000360d367209 */ /* 0x000fe40007800000 */
[----:B------:R-:W-:-:S02]  /*40e0*/  FMNMX R57, R14, R57, !PT ;  /* 0x000000390e397209 */ /* 0x000fc40007800000 */
        /* <DEDUP_REMOVED lines=8> */
[----:B------:R-:W-:Y:S02]  /*4170*/  FMNMX R43, R46, R43, !PT ;  /* 0x0000002b2e2b7209 */ /* 0x000fe40007800000 */
[----:B------:R-:W-:-:S02]  /*4180*/  FMNMX R46, R24, R27, !PT ;  /* 0x0000001b182e7209 */ /* 0x000fc40007800000 */
[----:B------:R-:W-:Y:S02]  /*4190*/  FMNMX R28, R25, R26, !PT ;  /* 0x0000001a191c7209 */ /* 0x000fe40007800000 */
[----:B------:R-:W0:Y:S01]  /*41a0*/  LDS.128 R24, [R5+0x1900] ;  /* 0x0019000005187984 */ /* 0x000e220000000c00 */
[----:B------:R-:W-:Y:S01]  /*41b0*/  FMNMX R48, R48, R55, !PT ;  /* 0x0000003730307209 */ /* 0x000fe20007800000 */
[----:B-1----:R-:W-:-:S05]  /*41c0*/  FADD R55, R32, R20 ;  /* 0x0000001420377221 */ /* 0x002fca0000000000 */
[----:B------:R-:W-:Y:S01]  /*41d0*/  FMNMX R44, R44, R55, !PT ;  /* 0x000000372c2c7209 */ /* 0x000fe20007800000 */
[C---:B------:R-:W-:Y:S01]  /*41e0*/  FADD R55, R20.reuse, R33 ;  /* 0x0000002114377221 */ /* 0x040fe20000000000 */
[----:B------:R-:W-:Y:S01]  /*41f0*/  FADD R59, R20, R34 ;  /* 0x00000022143b7221 */ /* 0x000fe20000000000 */
[----:B------:R-:W-:-:S03]  /*4200*/  FMNMX R41, R41, R60, !PT ;  /* 0x0000003c29297209 */ /* 0x000fc60007800000 */
[----:B------:R-:W-:Y:S01]  /*4210*/  FMNMX R50, R50, R55, !PT ;  /* 0x0000003732327209 */ /* 0x000fe20007800000 */
[----:B------:R-:W-:Y:S01]  /*4220*/  FADD R55, R20, R35 ;  /* 0x0000002314377221 */ /* 0x000fe20000000000 */
[----:B--2---:R-:W-:Y:S01]  /*4230*/  FADD R20, R32, R16 ;  /* 0x0000001020147221 */ /* 0x004fe20000000000 */
[----:B------:R-:W-:-:S04]  /*4240*/  FMNMX R43, R43, R56, !PT ;  /* 0x000000382b2b7209 */ /* 0x000fc80007800000 */
[----:B------:R-:W-:Y:S01]  /*4250*/  FMNMX R41, R41, R20, !PT ;  /* 0x0000001429297209 */ /* 0x000fe20007800000 */
[--C-:B------:R-:W-:Y:S01]  /*4260*/  FADD R20, R16, R33.reuse ;  /* 0x0000002110147221 */ /* 0x100fe20000000000 */
[----:B---3--:R-:W-:Y:S01]  /*4270*/  FADD R33, R12, R33 ;  /* 0x000000210c217221 */ /* 0x008fe20000000000 */
[----:B------:R-:W-:Y:S01]  /*4280*/  FMNMX R48, R48, R55, !PT ;  /* 0x0000003730307209 */ /* 0x000fe20007800000 */
[----:B------:R-:W-:Y:S01]  /*4290*/  FADD R56, R16, R34 ;  /* 0x0000002210387221 */ /* 0x000fe20000000000 */
[----:B------:R-:W-:Y:S01]  /*42a0*/  FADD R55, R32, R12 ;  /* 0x0000000c20377221 */ /* 0x000fe20000000000 */
[----:B------:R-:W-:Y:S01]  /*42b0*/  FADD R34, R12, R34 ;  /* 0x000000220c227221 */ /* 0x000fe20000000000 */
[--C-:B------:R-:W-:Y:S01]  /*42c0*/  FADD R16, R16, R35.reuse ;  /* 0x0000002310107221 */ /* 0x100fe20000000000 */
[----:B------:R-:W-:Y:S01]  /*42d0*/  FADD R12, R12, R35 ;  /* 0x000000230c0c7221 */ /* 0x000fe20000000000 */
[----:B------:R-:W-:Y:S02]  /*42e0*/  FMNMX R52, R52, R33, !PT ;  /* 0x0000002134347209 */ /* 0x000fe40007800000 */
[----:B------:R-:W-:Y:S01]  /*42f0*/  FMNMX R42, R42, R61, !PT ;  /* 0x0000003d2a2a7209 */ /* 0x000fe20007800000 */
[C---:B0-----:R-:W-:Y:S01]  /*4300*/  FADD R33, R24.reuse, R29 ;  /* 0x0000001d18217221 */ /* 0x041fe20000000000 */
[--C-:B------:R-:W-:Y:S01]  /*4310*/  FADD R35, R24, R21.reuse ;  /* 0x0000001518237221 */ /* 0x100fe20000000000 */
[----:B------:R-:W-:Y:S01]  /*4320*/  FMNMX R54, R54, R59, !PT ;  /* 0x0000003b36367209 */ /* 0x000fe20007800000 */
[C---:B------:R-:W-:Y:S01]  /*4330*/  FADD R59, R25.reuse, R21 ;  /* 0x00000015193b7221 */ /* 0x040fe20000000000 */
[----:B------:R-:W-:Y:S01]  /*4340*/  FMNMX R42, R42, R55, !PT ;  /* 0x000000372a2a7209 */ /* 0x000fe20007800000 */
[----:B------:R-:W-:Y:S01]  /*4350*/  FADD R55, R25, R29 ;  /* 0x0000001d19377221 */ /* 0x000fe20000000000 */
[----:B------:R-:W-:Y:S01]  /*4360*/  FMNMX R49, R49, R34, !PT ;  /* 0x0000002231317209 */ /* 0x000fe20007800000 */
[----:B------:R-:W-:Y:S01]  /*4370*/  FADD R60, R25, R17 ;  /* 0x00000011193c7221 */ /* 0x000fe20000000000 */
[----:B------:R-:W-:-:S02]  /*4380*/  FMNMX R46, R46, R33, !PT ;  /* 0x000000212e2e7209 */ /* 0x000fc40007800000 */
[----:B------:R-:W-:Y:S01]  /*4390*/  FMNMX R44, R44, R35, !PT ;  /* 0x000000232c2c7209 */ /* 0x000fe20007800000 */
[----:B------:R-:W-:Y:S01]  /*43a0*/  FADD R25, R25, R13 ;  /* 0x0000000d19197221 */ /* 0x000fe20000000000 */
[----:B------:R-:W0:Y:S01]  /*43b0*/  LDS.128 R32, [R5+0x1a00] ;  /* 0x001a000005207984 */ /* 0x000e220000000c00 */
[----:B------:R-:W-:Y:S01]  /*43c0*/  FMNMX R53, R53, R58, !PT ;  /* 0x0000003a35357209 */ /* 0x000fe20007800000 */
[----:B------:R-:W-:Y:S01]  /*43d0*/  FADD R58, R24, R17 ;  /* 0x00000011183a7221 */ /* 0x000fe20000000000 */
[----:B------:R-:W-:Y:S01]  /*43e0*/  FMNMX R51, R51, R20, !PT ;  /* 0x0000001433337209 */ /* 0x000fe20007800000 */
[C-C-:B------:R-:W-:Y:S01]  /*43f0*/  FADD R20, R26.reuse, R29.reuse ;  /* 0x0000001d1a147221 */ /* 0x140fe20000000000 */
[----:B------:R-:W-:Y:S01]  /*4400*/  FMNMX R57, R57, R56, !PT ;  /* 0x0000003839397209 */ /* 0x000fe20007800000 */
[----:B------:R-:W-:Y:S01]  /*4410*/  FADD R56, R27, R29 ;  /* 0x0000001d1b387221 */ /* 0x000fe20000000000 */
[----:B------:R-:W-:Y:S01]  /*4420*/  FMNMX R47, R47, R16, !PT ;  /* 0x000000102f2f7209 */ /* 0x000fe20007800000 */
[--C-:B------:R-:W-:Y:S01]  /*4430*/  FADD R16, R27, R17.reuse ;  /* 0x000000111b107221 */ /* 0x100fe20000000000 */
[----:B------:R-:W-:Y:S01]  /*4440*/  FMNMX R45, R45, R12, !PT ;  /* 0x0000000c2d2d7209 */ /* 0x000fe20007800000 */
[C---:B------:R-:W-:Y:S01]  /*4450*/  FADD R12, R26.reuse, R17 ;  /* 0x000000111a0c7221 */ /* 0x040fe20000000000 */
[----:B------:R-:W-:Y:S01]  /*4460*/  FADD R29, R26, R21 ;  /* 0x000000151a1d7221 */ /* 0x000fe20000000000 */
[--C-:B------:R-:W-:Y:S01]  /*4470*/  FADD R61, R24, R13.reuse ;  /* 0x0000000d183d7221 */ /* 0x100fe20000000000 */
[----:B------:R-:W-:Y:S01]  /*4480*/  FADD R17, R26, R13 ;  /* 0x0000000d1a117221 */ /* 0x000fe20000000000 */
[C---:B------:R-:W-:Y:S01]  /*4490*/  FADD R21, R27.reuse, R21 ;  /* 0x000000151b157221 */ /* 0x040fe20000000000 */
[----:B------:R-:W-:Y:S01]  /*44a0*/  FADD R13, R27, R13 ;  /* 0x0000000d1b0d7221 */ /* 0x000fe20000000000 */
        /* <DEDUP_REMOVED lines=25> */
[----:B------:R-:W-:Y:S01]  /*4640*/  FMNMX R51, R51, R60, !PT ;  /* 0x0000003c33337209 */ /* 0x000fe20007800000 */
[----:B------:R-:W-:Y:S01]  /*4650*/  FADD R30, R35, R30 ;  /* 0x0000001e231e7221 */ /* 0x000fe20000000000 */
[--C-:B------:R-:W-:Y:S01]  /*4660*/  FADD R33, R33, R14.reuse ;  /* 0x0000000e21217221 */ /* 0x100fe20000000000 */
[--C-:B------:R-:W-:Y:S01]  /*4670*/  FADD R34, R34, R14.reuse ;  /* 0x0000000e22227221 */ /* 0x100fe20000000000 */
[----:B------:R-:W-:Y:S01]  /*4680*/  FADD R32, R35, R14 ;  /* 0x0000000e23207221 */ /* 0x000fe20000000000 */
[----:B------:R-:W-:-:S02]  /*4690*/  FMNMX R22, R46, R55, !PT ;  /* 0x000000372e167209 */ /* 0x000fc40007800000 */
        /* <DEDUP_REMOVED lines=18> */
[----:B------:R-:W-:Y:S01]  /*47c0*/  FADD R21, R24, R23 ;  /* 0x0000001718157221 */ /* 0x000fe20000000000 */
[----:B------:R-:W-:Y:S02]  /*47d0*/  FMNMX R44, R44, R53, !PT ;  /* 0x000000352c2c7209 */ /* 0x000fe40007800000 */
[----:B------:R-:W-:Y:S01]  /*47e0*/  FMNMX R42, R41, R42, !PT ;  /* 0x0000002a292a7209 */ /* 0x000fe20007800000 */
[C---:B------:R-:W-:Y:S01]  /*47f0*/  FADD R60, R24.reuse, R15 ;  /* 0x0000000f183c7221 */ /* 0x040fe20000000000 */
        /* <DEDUP_REMOVED lines=10> */
[C-C-:B------:R-:W-:Y:S01]  /*48a0*/  FADD R57, R26.reuse, R19.reuse ;  /* 0x000000131a397221 */ /* 0x140fe20000000000 */
[----:B------:R-:W-:Y:S01]  /*48b0*/  FADD R56, R27, R19 ;  /* 0x000000131b387221 */ /* 0x000fe20000000000 */
[--C-:B------:R-:W-:Y:S01]  /*48c0*/  FADD R19, R25, R15.reuse ;  /* 0x0000000f19137221 */ /* 0x100fe20000000000 */
[--C-:B------:R-:W-:Y:S01]  /*48d0*/  FADD R26, R26, R15.reuse ;  /* 0x0000000f1a1a7221 */ /* 0x100fe20000000000 */
[----:B------:R-:W-:Y:S01]  /*48e0*/  FMNMX R25, R59, R18, !PT ;  /* 0x000000123b197209 */ /* 0x000fe20007800000 */
[----:B------:R-:W-:Y:S01]  /*48f0*/  FADD R58, R27, R15 ;  /* 0x0000000f1b3a7221 */ /* 0x000fe20000000000 */
        /* <DEDUP_REMOVED lines=10> */
[----:B------:R-:W-:Y:S01]  /*49a0*/  FADD R26, R32, R29 ;  /* 0x0000001d201a7221 */ /* 0x000fe20000000000 */
        /* <DEDUP_REMOVED lines=9> */
[----:B-1----:R-:W-:Y:S01]  /*4a40*/  FADD R55, R28, R20 ;  /* 0x000000141c377221 */ /* 0x002fe20000000000 */
[----:B------:R-:W-:Y:S01]  /*4a50*/  FMNMX R43, R43, R56, !PT ;  /* 0x000000382b2b7209 */ /* 0x000fe20007800000 */
[----:B------:R-:W-:-:S03]  /*4a60*/  FADD R56, R20, R30 ;  /* 0x0000001e14387221 */ /* 0x000fc60000000000 */
[----:B------:R-:W-:Y:S01]  /*4a70*/  FMNMX R44, R44, R55, !PT ;  /* 0x000000372c2c7209 */ /* 0x000fe20007800000 */
[C---:B------:R-:W-:Y:S01]  /*4a80*/  FADD R55, R20.reuse, R29 ;  /* 0x0000001d14377221 */ /* 0x040fe20000000000 */
[----:B------:R-:W-:Y:S01]  /*4a90*/  FMNMX R53, R53, R56, !PT ;  /* 0x0000003835357209 */ /* 0x000fe20007800000 */
[----:B------:R-:W-:-:S03]  /*4aa0*/  FADD R59, R20, R31 ;  /* 0x0000001f143b7221 */ /* 0x000fc60000000000 */
[----:B------:R-:W-:Y:S02]  /*4ab0*/  FMNMX R50, R50, R55, !PT ;  /* 0x0000003732327209 */ /* 0x000fe40007800000 */
[----:B------:R-:W-:Y:S01]  /*4ac0*/  FMNMX R41, R41, R60, !PT ;  /* 0x0000003c29297209 */ /* 0x000fe20007800000 */
[----:B--2---:R-:W-:Y:S01]  /*4ad0*/  FADD R55, R28, R16 ;  /* 0x000000101c377221 */ /* 0x004fe20000000000 */
[C---:B------:R-:W-:Y:S01]  /*4ae0*/  FADD R20, R16.reuse, R29 ;  /* 0x0000001d10147221 */ /* 0x040fe20000000000 */
[C---:B------:R-:W-:Y:S01]  /*4af0*/  FADD R56, R16.reuse, R30 ;  /* 0x0000001e10387221 */ /* 0x040fe20000000000 */
[----:B------:R-:W-:Y:S01]  /*4b00*/  FADD R16, R16, R31 ;  /* 0x0000001f10107221 */ /* 0x000fe20000000000 */
[----:B------:R-:W-:Y:S02]  /*4b10*/  FMNMX R42, R42, R61, !PT ;  /* 0x0000003d2a2a7209 */ /* 0x000fe40007800000 */
[----:B------:R-:W-:Y:S01]  /*4b20*/  FMNMX R45, R45, R58, !PT ;  /* 0x0000003a2d2d7209 */ /* 0x000fe20007800000 */
        /* <DEDUP_REMOVED lines=14> */
[----:B------:R-:W-:Y:S01]  /*4c10*/  FMNMX R45, R45, R12, !PT ;  /* 0x0000000c2d2d7209 */ /* 0x000fe20007800000 */
[----:B------:R-:W-:Y:S01]  /*4c20*/  FADD R28, R27, R33 ;  /* 0x000000211b1c7221 */ /* 0x000fe20000000000 */
[----:B------:R-:W-:Y:S01]  /*4c30*/  FMNMX R57, R57, R56, !PT ;  /* 0x0000003839397209 */ /* 0x000fe20007800000 */
        /* <DEDUP_REMOVED lines=49> */
[----:B------:R-:W-:Y:S01]  /*4f50*/  FMNMX R48, R43, R48, !PT ;  /* 0x000000302b307209 */ /* 0x000fe20007800000 */
[----:B-1----:R-:W-:Y:S01]  /*4f60*/  FADD R43, R28, R23 ;  /* 0x000000171c2b7221 */ /* 0x002fe20000000000 */
        /* <DEDUP_REMOVED lines=8> */
[----:B------:R-:W-:Y:S01]  /*4ff0*/  FMNMX R44, R44, R53, !PT ;  /* 0x000000352c2c7209 */ /* 0x000fe20007800000 */
[--C-:B------:R-:W-:Y:S01]  /*5000*/  FADD R25, R30, R23.reuse ;  /* 0x000000171e197221 */ /* 0x100fe20000000000 */
[----:B------:R-:W-:Y:S01]  /*5010*/  FMNMX R24, R41, R24, !PT ;  /* 0x0000001829187209 */ /* 0x000fe20007800000 */
[C---:B------:R-:W-:Y:S01]  /*5020*/  FADD R14, R31.reuse, R23 ;  /* 0x000000171f0e7221 */ /* 0x040fe20000000000 */
[----:B------:R-:W-:Y:S01]  /*5030*/  FMNMX R12, R12, R55, !PT ;  /* 0x000000370c0c7209 */ /* 0x000fe20007800000 */
[----:B------:R-:W-:Y:S01]  /*5040*/  FADD R35, R31, R35 ;  /* 0x000000231f237221 */ /* 0x000fe20000000000 */
[----:B------:R-:W-:Y:S01]  /*5050*/  FMNMX R47, R54, R47, !PT ;  /* 0x0000002f362f7209 */ /* 0x000fe20007800000 */
[--C-:B------:R-:W-:Y:S01]  /*5060*/  FADD R23, R28, R19.reuse ;  /* 0x000000131c177221 */ /* 0x100fe20000000000 */
[----:B------:R-:W-:Y:S01]  /*5070*/  FMNMX R22, R51, R22, !PT ;  /* 0x0000001633167209 */ /* 0x000fe20007800000 */
[--C-:B------:R-:W-:Y:S01]  /*5080*/  FADD R55, R29, R19.reuse ;  /* 0x000000131d377221 */ /* 0x100fe20000000000 */
        /* <DEDUP_REMOVED lines=29> */
[----:B------:R-:W-:Y:S01]  /*5260*/  IADD3 R3, PT, PT, R3, 0x20, RZ ;  /* 0x0000002003037810 */ /* 0x000fe20007ffe0ff */
[----:B------:R-:W-:Y:S01]  /*5270*/  UIADD3 UR4, UPT, UPT, UR4, 0x20, URZ ;  /* 0x0000002004047890 */ /* 0x000fe2000fffe0ff */
[----:B------:R-:W-:Y:S01]  /*5280*/  UMOV UR7, UR8 ;  /* 0x0000000800077c82 */ /* 0x000fe20008000000 */
[----:B------:R-:W-:Y:S06]  /*5290*/  BAR.SYNC.DEFER_BLOCKING 0x0 ;  /* 0x0000000000007b1d */ /* 0x000fec0000010000 */
[----:B------:R-:W-:Y:S05]  /*52a0*/  BRA.U !UP0, `(.L_x_110) ;  /* 0xffffffb108987547 */ /* 0x000fea000b83ffff */
.L_x_109:
        /* <DEDUP_REMOVED lines=87> */
.L_x_111:
        /* <DEDUP_REMOVED lines=14> */
.L_x_119:


//--------------------- .nv.shared.tropical_minplus_f64_nn_with_argmax --------------------------
	.section	.nv.shared.tropical_minplus_f64_nn_with_argmax,"aw",@nobits
	.sectionflags	@""
	.align	8
.nv.shared.tropical_minplus_f64_nn_with_argmax:
	.zero		9216


//--------------------- .nv.shared.reserved.0     --------------------------
	.section	.nv.shared.reserved.0,"aw",@nobits
	.weak		__nv_reservedSMEM_offset_0_alias
	.size		__nv_reservedSMEM_offset_0_alias, 0, 64
	.other		__nv_reservedSMEM_offset_0_alias,@"STO_CUDA_RESERVED_SHARED STV_DEFAULT"
__nv_reservedSMEM_offset_0_alias:
	.zero		0
	.zero		64


//--------------------- .nv.shared.tropical_maxplus_f64_nn_with_argmax --------------------------
	.section	.nv.shared.tropical_maxplus_f64_nn_with_argmax,"aw",@nobits
	.sectionflags	@""
	.align	8
.nv.shared.tropical_maxplus_f64_nn_with_argmax:
	.zero		9216


//--------------------- .nv.shared.tropical_minplus_f32_nn_with_argmax --------------------------
	.section	.nv.shared.tropical_minplus_f32_nn_with_argmax,"aw",@nobits
	.sectionflags	@""
	.align	4
.nv.shared.tropical_minplus_f32_nn_with_argmax:
	.zero		17408


//--------------------- .nv.shared.tropical_maxplus_f32_nn_with_argmax --------------------------
	.section	.nv.shared.tropical_maxplus_f32_nn_with_argmax,"aw",@nobits
	.sectionflags	@""
	.align	4
.nv.shared.tropical_maxplus_f32_nn_with_argmax:
	.zero		17408


//--------------------- .nv.shared.tropical_maxplus_f64_nn --------------------------
	.section	.nv.shared.tropical_maxplus_f64_nn,"aw",@nobits
	.sectionflags	@""
	.align	8
.nv.shared.tropical_maxplus_f64_nn:
	.zero		9216


//--------------------- .nv.shared.tropical_maxmul_f32_nn --------------------------
	.section	.nv.shared.tropical_maxmul_f32_nn,"aw",@nobits
	.sectionflags	@""
	.align	4
.nv.shared.tropical_maxmul_f32_nn:
	.zero		17408


//--------------------- .nv.shared.tropical_minplus_f32_nn --------------------------
	.section	.nv.shared.tropical_minplus_f32_nn,"aw",@nobits
	.sectionflags	@""
	.align	4
.nv.shared.tropical_minplus_f32_nn:
	.zero		17408


//--------------------- .nv.shared.tropical_maxplus_f32_nn --------------------------
	.section	.nv.shared.tropical_maxplus_f32_nn,"aw",@nobits
	.sectionflags	@""
	.align	4
.nv.shared.tropical_maxplus_f32_nn:
	.zero		17408


//--------------------- .nv.constant0.tropical_minplus_f64_nn_with_argmax --------------------------
	.section	.nv.constant0.tropical_minplus_f64_nn_with_argmax,"a",@progbits
	.sectionflags	@""
	.align	4
.nv.constant0.tropical_minplus_f64_nn_with_argmax:
	.zero		940


//--------------------- .nv.constant0.tropical_maxplus_f64_nn_with_argmax --------------------------
	.section	.nv.constant0.tropical_maxplus_f64_nn_with_argmax,"a",@progbits
	.sectionflags	@""
	.align	4
.nv.constant0.tropical_maxplus_f64_nn_with_argmax:
	.zero		940


//--------------------- .nv.constant0.tropical_minplus_f32_nn_with_argmax --------------------------
	.section	.nv.constant0.tropical_minplus_f32_nn_with_argmax,"a",@progbits
	.sectionflags	@""
	.align	4
.nv.constant0.tropical_minplus_f32_nn_with_argmax:
	.zero		940


//--------------------- .nv.constant0.tropical_maxplus_f32_nn_with_argmax --------------------------
	.section	.nv.constant0.tropical_maxplus_f32_nn_with_argmax,"a",@progbits
	.sectionflags	@""
	.align	4
.nv.constant0.tropical_maxplus_f32_nn_with_argmax:
	.zero		940


//--------------------- .nv.constant0.tropical_maxplus_f64_nn --------------------------
	.section	.nv.constant0.tropical_maxplus_f64_nn,"a",@progbits
	.sectionflags	@""
	.align	4
.nv.constant0.tropical_maxplus_f64_nn:
	.zero		932


//--------------------- .nv.constant0.tropical_maxmul_f32_nn --------------------------
	.section	.nv.constant0.tropical_maxmul_f32_nn,"a",@progbits
	.sectionflags	@""
	.align	4
.nv.constant0.tropical_maxmul_f32_nn:
	.zero		932


//--------------------- .nv.constant0.tropical_minplus_f32_nn --------------------------
	.section	.nv.constant0.tropical_minplus_f32_nn,"a",@progbits
	.sectionflags	@""
	.align	4
.nv.constant0.tropical_minplus_f32_nn:
	.zero		932


//--------------------- .nv.constant0.tropical_maxplus_f32_nn --------------------------
	.section	.nv.constant0.tropical_maxplus_f32_nn,"a",@progbits
	.sectionflags	@""
	.align	4
.nv.constant0.tropical_maxplus_f32_nn:
	.zero		932


//--------------------- SYMBOLS --------------------------

	.type		.nv.reservedSmem.offset0,@object
	.size		.nv.reservedSmem.offset0,0x4
	.type		.nv.reservedSmem.cap,@object
	.size		.nv.reservedSmem.cap,0x4
